// auto-generated by cutlass_sweep.gemm — config: {"arch": "sm_100", "cluster_m": 1, "cluster_n": 2, "dtype": "fp16", "stages": 3, "tile_k": 64, "tile_m": 128, "tile_n": 256}
#include "cutlass/cutlass.h"
#include "cutlass/gemm/collective/collective_builder.hpp"
#include "cutlass/gemm/device/gemm_universal_adapter.h"
#include "cutlass/gemm/kernel/gemm_universal.hpp"
#include "cutlass/epilogue/collective/collective_builder.hpp"

using ElemA = cutlass::half_t;
using ElemB = cutlass::half_t;
using ElemCD = cutlass::half_t;
using Acc  = float;
using TileShape    = cute::Shape<cute::_128, cute::_256, cute::_64>;
using ClusterShape = cute::Shape<cute::_1, cute::_2, cute::_1>;

using CollectiveEpilogue = typename cutlass::epilogue::collective::CollectiveBuilder<
    cutlass::arch::Sm100, cutlass::arch::OpClassTensorOp,
    TileShape, ClusterShape,
    cutlass::epilogue::collective::EpilogueTileAuto,
    Acc, Acc,
    ElemCD, cutlass::layout::RowMajor, 128 / cutlass::sizeof_bits<ElemCD>::value,
    ElemCD, cutlass::layout::RowMajor, 128 / cutlass::sizeof_bits<ElemCD>::value,
    cutlass::epilogue::collective::EpilogueScheduleAuto
  >::CollectiveOp;

using CollectiveMainloop = typename cutlass::gemm::collective::CollectiveBuilder<
    cutlass::arch::Sm100, cutlass::arch::OpClassTensorOp,
    ElemA, cutlass::layout::RowMajor, 128 / cutlass::sizeof_bits<ElemA>::value,
    ElemB, cutlass::layout::ColumnMajor, 128 / cutlass::sizeof_bits<ElemB>::value,
    Acc,
    TileShape, ClusterShape,
    cutlass::gemm::collective::StageCount<3>,
    cutlass::gemm::collective::KernelScheduleAuto
  >::CollectiveOp;

using GemmKernel = cutlass::gemm::kernel::GemmUniversal<
    cute::Shape<int,int,int,int>,
    CollectiveMainloop,
    CollectiveEpilogue
>;
using Gemm = cutlass::gemm::device::GemmUniversalAdapter<GemmKernel>;

// Force the device kernel symbol into the cubin without needing a host main.
auto* _anchor = &cutlass::device_kernel<GemmKernel>;


// ===== COMPILED SASS (sm_100a) =====

	.target	sm_100a

	.elftype	@"ET_EXEC"


//--------------------- .note.nv.tkinfo           --------------------------
	.section	.note.nv.tkinfo,"",@"SHT_NOTE"
	.sectionflags	@"SHF_NOTE_NV_TKINFO"
	.tkinfo
        /*0018*/ 	.word	0x00000002
        /*0030*/ 	.string	""
        /*0030*/ 	.string	"ptxas"
        /*0030*/ 	.string	"Cuda compilation tools, release 13.0, V13.0.88"
        /*0030*/ 	.string	"Build cuda_13.0.r13.0/compiler.36424714_0"
        /*0030*/ 	.string	"-arch sm_100a -m 64 "



//--------------------- .note.nv.cuinfo           --------------------------
	.section	.note.nv.cuinfo,"",@"SHT_NOTE"
	.sectionflags	@"SHF_NOTE_NV_CUINFO"
        /*0018*/ 	.short	0x0002
        /*001a*/ 	.short	0x0064
        /*001c*/ 	.short	0x0082
	.zero		2


//--------------------- .nv.info                  --------------------------
	.section	.nv.info,"",@"SHT_CUDA_INFO"
	.align	4


	//----- nvinfo : EIATTR_REGCOUNT
	.align		4
        /*0000*/ 	.byte	0x04, 0x2f
        /*0002*/ 	.short	(.L_19 - .L_18)
	.align		4
.L_18:
        /*0004*/ 	.word	index@(_ZN7cutlass13device_kernelINS_4gemm6kernel13GemmUniversalIN4cute5tupleIJiiiiEEENS1_10collective13CollectiveMmaINS1_35MainloopSm100TmaUmmaWarpSpecializedILi3ELi2ELi2ENS5_IJNS4_1CILi1EEENSA_ILi2EEESB_EEEEENS5_IJNSA_ILi128EEENSA_ILi256EEENSA_ILi64EEEEEENS_6half_tENS5_IJlSB_lEEESJ_SK_NS4_8TiledMMAINS4_8MMA_AtomIJNS4_20SM100_MMA_F16BF16_SSISJ_SJ_fLi128ELi256ELNS4_4UMMA5MajorE0ELSP_0ELNSO_7ScaleInE0ELSQ_0EEEEEENS4_6LayoutINS5_IJSB_SB_SB_EEENS5_IJNSA_ILi0EEESV_SV_EEEEENS5_IJNS4_10UnderscoreESY_SY_EEEEENS4_23SM90_TMA_LOAD_MULTICASTENS4_14ComposedLayoutINS4_7SwizzleILi3ELi4ELi3EEENS4_18smem_ptr_flag_bitsILi16EEENST_INS5_IJNSA_ILi8EEESH_EEENS5_IJSH_SB_EEEEEEEvNS4_8identityENS4_13SM90_TMA_LOADES1B_vS1C_EENS_8epilogue10collective18CollectiveEpilogueINS1F_23Sm100TmaWarpSpecializedILi4ELi2ELi64ELb1ELb0EEEJSI_NS5_IJNST_ISF_SB_EENST_ISH_SB_EEEEESJ_SK_SJ_SK_NS1F_6fusion15FusionCallbacksIS1J_NS1N_17LinearCombinationISJ_fSJ_fLNS_15FloatRoundStyleE2EEESI_S1M_JEEENS4_5SM1004TMEM4LOAD26SM100_TMEM_LOAD_32dp32b64xES1D_S1B_NS4_39AutoVectorizingCopyWithAssumedAlignmentILi128EEENS4_14SM90_TMA_STOREES1B_S1Y_S1Y_EEEvvEEEEvNT_6ParamsE)
        /*0008*/ 	.word	0x000000a8


	//----- nvinfo : EIATTR_FRAME_SIZE
	.align		4
.L_19:
        /*000c*/ 	.byte	0x04, 0x11
        /*000e*/ 	.short	(.L_21 - .L_20)
	.align		4
.L_20:
        /*0010*/ 	.word	index@($__internal_2_$__cuda_sm10x_tcgen05_guardrail_trap_unallocated_columns_being_dealloced)
        /*0014*/ 	.word	0x00000000


	//----- nvinfo : EIATTR_FRAME_SIZE
	.align		4
.L_21:
        /*0018*/ 	.byte	0x04, 0x11
        /*001a*/ 	.short	(.L_23 - .L_22)
	.align		4
.L_22:
        /*001c*/ 	.word	index@($__internal_1_$__cuda_sm10x_tcgen05_guardrail_trap_phase_invalid_during_alloc)
        /*0020*/ 	.word	0x00000000


	//----- nvinfo : EIATTR_FRAME_SIZE
	.align		4
.L_23:
        /*0024*/ 	.byte	0x04, 0x11
        /*0026*/ 	.short	(.L_25 - .L_24)
	.align		4
.L_24:
        /*0028*/ 	.word	index@($__internal_0_$__cuda_sm10x_tcgen05_guardrail_trap_col_being_dealloced_not_returned_by_alloc)
        /*002c*/ 	.word	0x00000000


	//----- nvinfo : EIATTR_FRAME_SIZE
	.align		4
.L_25:
        /*0030*/ 	.byte	0x04, 0x11
        /*0032*/ 	.short	(.L_27 - .L_26)
	.align		4
.L_26:
        /*0034*/ 	.word	index@(_ZN7cutlass13device_kernelINS_4gemm6kernel13GemmUniversalIN4cute5tupleIJiiiiEEENS1_10collective13CollectiveMmaINS1_35MainloopSm100TmaUmmaWarpSpecializedILi3ELi2ELi2ENS5_IJNS4_1CILi1EEENSA_ILi2EEESB_EEEEENS5_IJNSA_ILi128EEENSA_ILi256EEENSA_ILi64EEEEEENS_6half_tENS5_IJlSB_lEEESJ_SK_NS4_8TiledMMAINS4_8MMA_AtomIJNS4_20SM100_MMA_F16BF16_SSISJ_SJ_fLi128ELi256ELNS4_4UMMA5MajorE0ELSP_0ELNSO_7ScaleInE0ELSQ_0EEEEEENS4_6LayoutINS5_IJSB_SB_SB_EEENS5_IJNSA_ILi0EEESV_SV_EEEEENS5_IJNS4_10UnderscoreESY_SY_EEEEENS4_23SM90_TMA_LOAD_MULTICASTENS4_14ComposedLayoutINS4_7SwizzleILi3ELi4ELi3EEENS4_18smem_ptr_flag_bitsILi16EEENST_INS5_IJNSA_ILi8EEESH_EEENS5_IJSH_SB_EEEEEEEvNS4_8identityENS4_13SM90_TMA_LOADES1B_vS1C_EENS_8epilogue10collective18CollectiveEpilogueINS1F_23Sm100TmaWarpSpecializedILi4ELi2ELi64ELb1ELb0EEEJSI_NS5_IJNST_ISF_SB_EENST_ISH_SB_EEEEESJ_SK_SJ_SK_NS1F_6fusion15FusionCallbacksIS1J_NS1N_17LinearCombinationISJ_fSJ_fLNS_15FloatRoundStyleE2EEESI_S1M_JEEENS4_5SM1004TMEM4LOAD26SM100_TMEM_LOAD_32dp32b64xES1D_S1B_NS4_39AutoVectorizingCopyWithAssumedAlignmentILi128EEENS4_14SM90_TMA_STOREES1B_S1Y_S1Y_EEEvvEEEEvNT_6ParamsE)
        /*0038*/ 	.word	0x00000000


	//----- nvinfo : EIATTR_MIN_STACK_SIZE
	.align		4
.L_27:
        /*003c*/ 	.byte	0x04, 0x12
        /*003e*/ 	.short	(.L_29 - .L_28)
	.align		4
.L_28:
        /*0040*/ 	.word	index@(_ZN7cutlass13device_kernelINS_4gemm6kernel13GemmUniversalIN4cute5tupleIJiiiiEEENS1_10collective13CollectiveMmaINS1_35MainloopSm100TmaUmmaWarpSpecializedILi3ELi2ELi2ENS5_IJNS4_1CILi1EEENSA_ILi2EEESB_EEEEENS5_IJNSA_ILi128EEENSA_ILi256EEENSA_ILi64EEEEEENS_6half_tENS5_IJlSB_lEEESJ_SK_NS4_8TiledMMAINS4_8MMA_AtomIJNS4_20SM100_MMA_F16BF16_SSISJ_SJ_fLi128ELi256ELNS4_4UMMA5MajorE0ELSP_0ELNSO_7ScaleInE0ELSQ_0EEEEEENS4_6LayoutINS5_IJSB_SB_SB_EEENS5_IJNSA_ILi0EEESV_SV_EEEEENS5_IJNS4_10UnderscoreESY_SY_EEEEENS4_23SM90_TMA_LOAD_MULTICASTENS4_14ComposedLayoutINS4_7SwizzleILi3ELi4ELi3EEENS4_18smem_ptr_flag_bitsILi16EEENST_INS5_IJNSA_ILi8EEESH_EEENS5_IJSH_SB_EEEEEEEvNS4_8identityENS4_13SM90_TMA_LOADES1B_vS1C_EENS_8epilogue10collective18CollectiveEpilogueINS1F_23Sm100TmaWarpSpecializedILi4ELi2ELi64ELb1ELb0EEEJSI_NS5_IJNST_ISF_SB_EENST_ISH_SB_EEEEESJ_SK_SJ_SK_NS1F_6fusion15FusionCallbacksIS1J_NS1N_17LinearCombinationISJ_fSJ_fLNS_15FloatRoundStyleE2EEESI_S1M_JEEENS4_5SM1004TMEM4LOAD26SM100_TMEM_LOAD_32dp32b64xES1D_S1B_NS4_39AutoVectorizingCopyWithAssumedAlignmentILi128EEENS4_14SM90_TMA_STOREES1B_S1Y_S1Y_EEEvvEEEEvNT_6ParamsE)
        /*0044*/ 	.word	0x00000000
.L_29:


//--------------------- .nv.compat                --------------------------
	.section	.nv.compat,"",@"SHT_CUDA_COMPAT_INFO"
	.align	4
        /*0000*/ 	.byte	0x02, 0x09, 0x01, 0x00, 0x02, 0x02, 0x02, 0x00, 0x02, 0x05, 0x05, 0x00, 0x03, 0x07, 0x01, 0x01
        /*0010*/ 	.byte	0x02, 0x03, 0x01, 0x00, 0x02, 0x06, 0x01, 0x00, 0x04, 0x0b, 0x08, 0x00, 0x09, 0x00, 0x00, 0x00
        /*0020*/ 	.byte	0x00, 0x00, 0x00, 0x00


//--------------------- .nv.info._ZN7cutlass13device_kernelINS_4gemm6kernel13GemmUniversalIN4cute5tupleIJiiiiEEENS1_10collective13CollectiveMmaINS1_35MainloopSm100TmaUmmaWarpSpecializedILi3ELi2ELi2ENS5_IJNS4_1CILi1EEENSA_ILi2EEESB_EEEEENS5_IJNSA_ILi128EEENSA_ILi256EEENSA_ILi64EEEEEENS_6half_tENS5_IJlSB_lEEESJ_SK_NS4_8TiledMMAINS4_8MMA_AtomIJNS4_20SM100_MMA_F16BF16_SSISJ_SJ_fLi128ELi256ELNS4_4UMMA5MajorE0ELSP_0ELNSO_7ScaleInE0ELSQ_0EEEEEENS4_6LayoutINS5_IJSB_SB_SB_EEENS5_IJNSA_ILi0EEESV_SV_EEEEENS5_IJNS4_10UnderscoreESY_SY_EEEEENS4_23SM90_TMA_LOAD_MULTICASTENS4_14ComposedLayoutINS4_7SwizzleILi3ELi4ELi3EEENS4_18smem_ptr_flag_bitsILi16EEENST_INS5_IJNSA_ILi8EEESH_EEENS5_IJSH_SB_EEEEEEEvNS4_8identityENS4_13SM90_TMA_LOADES1B_vS1C_EENS_8epilogue10collective18CollectiveEpilogueINS1F_23Sm100TmaWarpSpecializedILi4ELi2ELi64ELb1ELb0EEEJSI_NS5_IJNST_ISF_SB_EENST_ISH_SB_EEEEESJ_SK_SJ_SK_NS1F_6fusion15FusionCallbacksIS1J_NS1N_17LinearCombinationISJ_fSJ_fLNS_15FloatRoundStyleE2EEESI_S1M_JEEENS4_5SM1004TMEM4LOAD26SM100_TMEM_LOAD_32dp32b64xES1D_S1B_NS4_39AutoVectorizingCopyWithAssumedAlignmentILi128EEENS4_14SM90_TMA_STOREES1B_S1Y_S1Y_EEEvvEEEEvNT_6ParamsE --------------------------
	.section	.nv.info._ZN7cutlass13device_kernelINS_4gemm6kernel13GemmUniversalIN4cute5tupleIJiiiiEEENS1_10collective13CollectiveMmaINS1_35MainloopSm100TmaUmmaWarpSpecializedILi3ELi2ELi2ENS5_IJNS4_1CILi1EEENSA_ILi2EEESB_EEEEENS5_IJNSA_ILi128EEENSA_ILi256EEENSA_ILi64EEEEEENS_6half_tENS5_IJlSB_lEEESJ_SK_NS4_8TiledMMAINS4_8MMA_AtomIJNS4_20SM100_MMA_F16BF16_SSISJ_SJ_fLi128ELi256ELNS4_4UMMA5MajorE0ELSP_0ELNSO_7ScaleInE0ELSQ_0EEEEEENS4_6LayoutINS5_IJSB_SB_SB_EEENS5_IJNSA_ILi0EEESV_SV_EEEEENS5_IJNS4_10UnderscoreESY_SY_EEEEENS4_23SM90_TMA_LOAD_MULTICASTENS4_14ComposedLayoutINS4_7SwizzleILi3ELi4ELi3EEENS4_18smem_ptr_flag_bitsILi16EEENST_INS5_IJNSA_ILi8EEESH_EEENS5_IJSH_SB_EEEEEEEvNS4_8identityENS4_13SM90_TMA_LOADES1B_vS1C_EENS_8epilogue10collective18CollectiveEpilogueINS1F_23Sm100TmaWarpSpecializedILi4ELi2ELi64ELb1ELb0EEEJSI_NS5_IJNST_ISF_SB_EENST_ISH_SB_EEEEESJ_SK_SJ_SK_NS1F_6fusion15FusionCallbacksIS1J_NS1N_17LinearCombinationISJ_fSJ_fLNS_15FloatRoundStyleE2EEESI_S1M_JEEENS4_5SM1004TMEM4LOAD26SM100_TMEM_LOAD_32dp32b64xES1D_S1B_NS4_39AutoVectorizingCopyWithAssumedAlignmentILi128EEENS4_14SM90_TMA_STOREES1B_S1Y_S1Y_EEEvvEEEEvNT_6ParamsE,"",@"SHT_CUDA_INFO"
	.sectionflags	@""
	.align	4


	//----- nvinfo : EIATTR_CUDA_API_VERSION
	.align		4
        /*0000*/ 	.byte	0x04, 0x37
        /*0002*/ 	.short	(.L_31 - .L_30)
.L_30:
        /*0004*/ 	.word	0x00000082


	//----- nvinfo : EIATTR_KPARAM_INFO
	.align		4
.L_31:
        /*0008*/ 	.byte	0x04, 0x17
        /*000a*/ 	.short	(.L_33 - .L_32)
.L_32:
        /*000c*/ 	.word	0x00000000
        /*0010*/ 	.short	0x0000
        /*0012*/ 	.short	0x0000
        /*0014*/ 	.byte	0x00, 0xf0, 0x01, 0x20


	//----- nvinfo : EIATTR_AT_ENTRY_FRAGMENTS
	.align		4
.L_33:
        /*0018*/ 	.byte	0x04, 0x4f
        /*001a*/ 	.short	(.L_35 - .L_34)


	//   ....[0]....
.L_34:
        /*001c*/ 	.word	0x00000006


	//----- nvinfo : EIATTR_RESERVED_SMEM_USED
	.align		4
.L_35:
        /*0020*/ 	.byte	0x01, 0x41
	.zero		2


	//----- nvinfo : EIATTR_SPARSE_MMA_MASK
	.align		4
        /*0024*/ 	.byte	0x03, 0x50
        /*0026*/ 	.short	0x0000


	//----- nvinfo : EIATTR_TCGEN05_1CTA_USED
	.align		4
        /*0028*/ 	.byte	0x01, 0x51
	.zero		2


	//----- nvinfo : EIATTR_MAXREG_COUNT
	.align		4
        /*002c*/ 	.byte	0x03, 0x1b
        /*002e*/ 	.short	0x00ff


	//----- nvinfo : EIATTR_NUM_BARRIERS
	.align		4
        /*0030*/ 	.byte	0x02, 0x4c
        /*0032*/ 	.byte	0x07
	.zero		1


	//----- nvinfo : EIATTR_EXTERNS
	.align		4
        /*0034*/ 	.byte	0x04, 0x0f
        /*0036*/ 	.short	(.L_37 - .L_36)


	//   ....[0]....
	.align		4
.L_36:
        /*0038*/ 	.word	index@(__assertfail)


	//----- nvinfo : EIATTR_MERCURY_ISA_VERSION
	.align		4
.L_37:
        /*003c*/ 	.byte	0x03, 0x5f
        /*003e*/ 	.short	0x0101


	//----- nvinfo : EIATTR_INT_WARP_WIDE_INSTR_OFFSETS
	.align		4
        /*0040*/ 	.byte	0x04, 0x31
        /*0042*/ 	.short	(.L_39 - .L_38)


	//   ....[0]....
.L_38:
        /*0044*/ 	.word	0x00003ad0


	//   ....[1]....
        /*0048*/ 	.word	0x00003b00


	//   ....[2]....
        /*004c*/ 	.word	0x00003b20


	//   ....[3]....
        /*0050*/ 	.word	0x000046a0


	//   ....[4]....
        /*0054*/ 	.word	0x00004710


	//   ....[5]....
        /*0058*/ 	.word	0x000047e0


	//   ....[6]....
        /*005c*/ 	.word	0x00004860


	//   ....[7]....
        /*0060*/ 	.word	0x00004950


	//   ....[8]....
        /*0064*/ 	.word	0x000049d0


	//   ....[9]....
        /*0068*/ 	.word	0x00004ab0


	//   ....[10]....
        /*006c*/ 	.word	0x00004b60


	//----- nvinfo : EIATTR_COOP_GROUP_MASK_REGIDS
	.align		4
.L_39:
        /*0070*/ 	.byte	0x04, 0x29
        /*0072*/ 	.short	(.L_41 - .L_40)


	//   ....[0]....
.L_40:
        /*0074*/ 	.word	0xffffffff


	//   ....[1]....
        /*0078*/ 	.word	0xffffffff


	//   ....[2]....
        /*007c*/ 	.word	0xffffffff


	//   ....[3]....
        /*0080*/ 	.word	0xffffffff


	//   ....[4]....
        /*0084*/ 	.word	0xffffffff


	//   ....[5]....
        /*0088*/ 	.word	0xffffffff


	//   ....[6]....
        /*008c*/ 	.word	0xffffffff


	//   ....[7]....
        /*0090*/ 	.word	0xffffffff


	//   ....[8]....
        /*0094*/ 	.word	0xffffffff


	//   ....[9]....
        /*0098*/ 	.word	0xffffffff


	//   ....[10]....
        /*009c*/ 	.word	0xffffffff


	//   ....[11]....
        /*00a0*/ 	.word	0xffffffff


	//   ....[12]....
        /*00a4*/ 	.word	0xffffffff


	//   ....[13]....
        /*00a8*/ 	.word	0xffffffff


	//----- nvinfo : EIATTR_COOP_GROUP_INSTR_OFFSETS
	.align		4
.L_41:
        /*00ac*/ 	.byte	0x04, 0x28
        /*00ae*/ 	.short	(.L_43 - .L_42)


	//   ....[0]....
.L_42:
        /*00b0*/ 	.word	0x00000080


	//   ....[1]....
        /*00b4*/ 	.word	0x000004f0


	//   ....[2]....
        /*00b8*/ 	.word	0x00000680


	//   ....[3]....
        /*00bc*/ 	.word	0x00000820


	//   ....[4]....
        /*00c0*/ 	.word	0x00000920


	//   ....[5]....
        /*00c4*/ 	.word	0x00000a90


	//   ....[6]....
        /*00c8*/ 	.word	0x00000bf0


	//   ....[7]....
        /*00cc*/ 	.word	0x00000da0


	//   ....[8]....
        /*00d0*/ 	.word	0x00001fe0


	//   ....[9]....
        /*00d4*/ 	.word	0x00002e40


	//   ....[10]....
        /*00d8*/ 	.word	0x00003050


	//   ....[11]....
        /*00dc*/ 	.word	0x00003080


	//   ....[12]....
        /*00e0*/ 	.word	0x000039b0


	//   ....[13]....
        /*00e4*/ 	.word	0x00003be0


	//----- nvinfo : EIATTR_VRC_CTA_INIT_COUNT
	.align		4
.L_43:
        /*00e8*/ 	.byte	0x02, 0x4a
        /*00ea*/ 	.byte	0x80
	.zero		1


	//----- nvinfo : EIATTR_SYSCALL_OFFSETS
	.align		4
        /*00ec*/ 	.byte	0x04, 0x46
        /*00ee*/ 	.short	(.L_45 - .L_44)


	//   ....[0]....
.L_44:
        /*00f0*/ 	.word	0x000057e0


	//   ....[1]....
        /*00f4*/ 	.word	0x000058d0


	//   ....[2]....
        /*00f8*/ 	.word	0x00006270


	//   ....[3]....
        /*00fc*/ 	.word	0x00007730


	//   ....[4]....
        /*0100*/ 	.word	0x00008b60


	//   ....[5]....
        /*0104*/ 	.word	0x00009f70


	//----- nvinfo : EIATTR_MBARRIER_INSTR_OFFSETS
	.align		4
.L_45:
        /*0108*/ 	.byte	0x04, 0x39
        /*010a*/ 	.short	(.L_47 - .L_46)


	//   ....[0]....
.L_46:
        /*010c*/ 	.word	0x00000610
        /*0110*/ 	.word	0x000000ff
        /*0114*/ 	.word	0x00000000
        /*0118*/ 	.short	0x0100
        /*011a*/ 	.byte	0x04
	.zero		1


	//   ....[1]....
        /*011c*/ 	.word	0x00000620
        /*0120*/ 	.word	0x000000ff
        /*0124*/ 	.word	0x00000018
        /*0128*/ 	.short	0x0100
        /*012a*/ 	.byte	0x04
	.zero		1


	//   ....[2]....
        /*012c*/ 	.word	0x00000630
        /*0130*/ 	.word	0x000000ff
        /*0134*/ 	.word	0x00000008
        /*0138*/ 	.short	0x0100
        /*013a*/ 	.byte	0x04
	.zero		1


	//   ....[3]....
        /*013c*/ 	.word	0x00000640
        /*0140*/ 	.word	0x000000ff
        /*0144*/ 	.word	0x00000020
        /*0148*/ 	.short	0x0100
        /*014a*/ 	.byte	0x04
	.zero		1


	//   ....[4]....
        /*014c*/ 	.word	0x00000650
        /*0150*/ 	.word	0x000000ff
        /*0154*/ 	.word	0x00000010
        /*0158*/ 	.short	0x0100
        /*015a*/ 	.byte	0x04
	.zero		1


	//   ....[5]....
        /*015c*/ 	.word	0x00000660
        /*0160*/ 	.word	0x000000ff
        /*0164*/ 	.word	0x00000028
        /*0168*/ 	.short	0x0100
        /*016a*/ 	.byte	0x04
	.zero		1


	//   ....[6]....
        /*016c*/ 	.word	0x00000790
        /*0170*/ 	.word	0x000000ff
        /*0174*/ 	.word	0x00000030
        /*0178*/ 	.short	0x0100
        /*017a*/ 	.byte	0x04
	.zero		1


	//   ....[7]....
        /*017c*/ 	.word	0x000007a0
        /*0180*/ 	.word	0x000000ff
        /*0184*/ 	.word	0x00000050
        /*0188*/ 	.short	0x0100
        /*018a*/ 	.byte	0x04
	.zero		1


	//   ....[8]....
        /*018c*/ 	.word	0x000007b0
        /*0190*/ 	.word	0x000000ff
        /*0194*/ 	.word	0x00000038
        /*0198*/ 	.short	0x0100
        /*019a*/ 	.byte	0x04
	.zero		1


	//   ....[9]....
        /*019c*/ 	.word	0x000007c0
        /*01a0*/ 	.word	0x000000ff
        /*01a4*/ 	.word	0x00000058
        /*01a8*/ 	.short	0x0100
        /*01aa*/ 	.byte	0x04
	.zero		1


	//   ....[10]....
        /*01ac*/ 	.word	0x000007d0
        /*01b0*/ 	.word	0x000000ff
        /*01b4*/ 	.word	0x00000040
        /*01b8*/ 	.short	0x0100
        /*01ba*/ 	.byte	0x04
	.zero		1


	//   ....[11]....
        /*01bc*/ 	.word	0x000007e0
        /*01c0*/ 	.word	0x000000ff
        /*01c4*/ 	.word	0x00000060
        /*01c8*/ 	.short	0x0100
        /*01ca*/ 	.byte	0x04
	.zero		1


	//   ....[12]....
        /*01cc*/ 	.word	0x000007f0
        /*01d0*/ 	.word	0x000000ff
        /*01d4*/ 	.word	0x00000048
        /*01d8*/ 	.short	0x0100
        /*01da*/ 	.byte	0x04
	.zero		1


	//   ....[13]....
        /*01dc*/ 	.word	0x00000800
        /*01e0*/ 	.word	0x000000ff
        /*01e4*/ 	.word	0x00000068
        /*01e8*/ 	.short	0x0100
        /*01ea*/ 	.byte	0x04
	.zero		1


	//   ....[14]....
        /*01ec*/ 	.word	0x000008f0
        /*01f0*/ 	.word	0x000000ff
        /*01f4*/ 	.word	0x00000070
        /*01f8*/ 	.short	0x0100
        /*01fa*/ 	.byte	0x06
	.zero		1


	//   ....[15]....
        /*01fc*/ 	.word	0x00000900
        /*0200*/ 	.word	0x000000ff
        /*0204*/ 	.word	0x00000078
        /*0208*/ 	.short	0x0100
        /*020a*/ 	.byte	0x06
	.zero		1


	//   ....[16]....
        /*020c*/ 	.word	0x00000a40
        /*0210*/ 	.word	0x000000ff
        /*0214*/ 	.word	0x00000080
        /*0218*/ 	.short	0x0100
        /*021a*/ 	.byte	0x06
	.zero		1


	//   ....[17]....
        /*021c*/ 	.word	0x00000a50
        /*0220*/ 	.word	0x000000ff
        /*0224*/ 	.word	0x00000090
        /*0228*/ 	.short	0x0100
        /*022a*/ 	.byte	0x06
	.zero		1


	//   ....[18]....
        /*022c*/ 	.word	0x00000a60
        /*0230*/ 	.word	0x000000ff
        /*0234*/ 	.word	0x00000088
        /*0238*/ 	.short	0x0100
        /*023a*/ 	.byte	0x06
	.zero		1


	//   ....[19]....
        /*023c*/ 	.word	0x00000a70
        /*0240*/ 	.word	0x000000ff
        /*0244*/ 	.word	0x00000098
        /*0248*/ 	.short	0x0100
        /*024a*/ 	.byte	0x06
	.zero		1


	//   ....[20]....
        /*024c*/ 	.word	0x00000ba0
        /*0250*/ 	.word	0x000000ff
        /*0254*/ 	.word	0x000000a0
        /*0258*/ 	.short	0x0100
        /*025a*/ 	.byte	0x04
	.zero		1


	//   ....[21]....
        /*025c*/ 	.word	0x00000bb0
        /*0260*/ 	.word	0x000000ff
        /*0264*/ 	.word	0x000000b0
        /*0268*/ 	.short	0x0100
        /*026a*/ 	.byte	0x04
	.zero		1


	//   ....[22]....
        /*026c*/ 	.word	0x00000bc0
        /*0270*/ 	.word	0x000000ff
        /*0274*/ 	.word	0x000000a8
        /*0278*/ 	.short	0x0100
        /*027a*/ 	.byte	0x04
	.zero		1


	//   ....[23]....
        /*027c*/ 	.word	0x00000bd0
        /*0280*/ 	.word	0x000000ff
        /*0284*/ 	.word	0x000000b8
        /*0288*/ 	.short	0x0100
        /*028a*/ 	.byte	0x04
	.zero		1


	//   ....[24]....
        /*028c*/ 	.word	0x00000cc0
        /*0290*/ 	.word	0x000000ff
        /*0294*/ 	.word	0x000000c0
        /*0298*/ 	.short	0x0100
        /*029a*/ 	.byte	0x04
	.zero		1


	//   ....[25]....
        /*029c*/ 	.word	0x00000cd0
        /*02a0*/ 	.word	0x000000ff
        /*02a4*/ 	.word	0x000000d0
        /*02a8*/ 	.short	0x0100
        /*02aa*/ 	.byte	0x04
	.zero		1


	//   ....[26]....
        /*02ac*/ 	.word	0x00000ce0
        /*02b0*/ 	.word	0x000000ff
        /*02b4*/ 	.word	0x000000c8
        /*02b8*/ 	.short	0x0100
        /*02ba*/ 	.byte	0x04
	.zero		1


	//   ....[27]....
        /*02bc*/ 	.word	0x00000cf0
        /*02c0*/ 	.word	0x000000ff
        /*02c4*/ 	.word	0x000000d8
        /*02c8*/ 	.short	0x0100
        /*02ca*/ 	.byte	0x04
	.zero		1


	//   ....[28]....
        /*02cc*/ 	.word	0x00001880
        /*02d0*/ 	.word	0x00000000
        /*02d4*/ 	.word	0x000000d0
        /*02d8*/ 	.short	0x010a
        /*02da*/ 	.byte	0xff
	.zero		1


	//   ....[29]....
        /*02dc*/ 	.word	0x000018b0
        /*02e0*/ 	.word	0x00000000
        /*02e4*/ 	.word	0x000000c0
        /*02e8*/ 	.short	0x0101
        /*02ea*/ 	.byte	0xff
	.zero		1


	//   ....[30]....
        /*02ec*/ 	.word	0x00001960
        /*02f0*/ 	.word	0x000000ff
        /*02f4*/ 	.word	0x00000018
        /*02f8*/ 	.short	0x010a
        /*02fa*/ 	.byte	0x04
	.zero		1


	//   ....[31]....
        /*02fc*/ 	.word	0x000019e0
        /*0300*/ 	.word	0x000000ff
        /*0304*/ 	.word	0x00000018
        /*0308*/ 	.short	0x010a
        /*030a*/ 	.byte	0x21
	.zero		1


	//   ....[32]....
        /*030c*/ 	.word	0x00001b70
        /*0310*/ 	.word	0x000000ff
        /*0314*/ 	.word	0x00000018
        /*0318*/ 	.short	0x010a
        /*031a*/ 	.byte	0x08
	.zero		1


	//   ....[33]....
        /*031c*/ 	.word	0x00001ca0
        /*0320*/ 	.word	0x000000ff
        /*0324*/ 	.word	0x00000078
        /*0328*/ 	.short	0x0101
        /*032a*/ 	.byte	0x07
	.zero		1


	//   ....[34]....
        /*032c*/ 	.word	0x00001cc0
        /*0330*/ 	.word	0x000000ff
        /*0334*/ 	.word	0x00000018
        /*0338*/ 	.short	0x010a
        /*033a*/ 	.byte	0x04
	.zero		1


	//   ....[35]....
        /*033c*/ 	.word	0x00001d40
        /*0340*/ 	.word	0x000000ff
        /*0344*/ 	.word	0x00000018
        /*0348*/ 	.short	0x010a
        /*034a*/ 	.byte	0x11
	.zero		1


	//   ....[36]....
        /*034c*/ 	.word	0x00001ed0
        /*0350*/ 	.word	0x000000ff
        /*0354*/ 	.word	0x00000018
        /*0358*/ 	.short	0x010a
        /*035a*/ 	.byte	0x06
	.zero		1


	//   ....[37]....
        /*035c*/ 	.word	0x00002010
        /*0360*/ 	.word	0x00000003
        /*0364*/ 	.word	0x00000080
        /*0368*/ 	.short	0x010a
        /*036a*/ 	.byte	0xff
	.zero		1


	//   ....[38]....
        /*036c*/ 	.word	0x00002160
        /*0370*/ 	.word	0x00000000
        /*0374*/ 	.word	0x00000000
        /*0378*/ 	.short	0x0101
        /*037a*/ 	.byte	0xff
	.zero		1


	//   ....[39]....
        /*037c*/ 	.word	0x00002720
        /*0380*/ 	.word	0x000000ff
        /*0384*/ 	.word	0x00000000
        /*0388*/ 	.short	0x010a
        /*038a*/ 	.byte	0x04
	.zero		1


	//   ....[40]....
        /*038c*/ 	.word	0x000027b0
        /*0390*/ 	.word	0x000000ff
        /*0394*/ 	.word	0x00000000
        /*0398*/ 	.short	0x010a
        /*039a*/ 	.byte	0x05
	.zero		1


	//   ....[41]....
        /*039c*/ 	.word	0x00002850
        /*03a0*/ 	.word	0x00000000
        /*03a4*/ 	.word	0x00000000
        /*03a8*/ 	.short	0x010a
        /*03aa*/ 	.byte	0xff
	.zero		1


	//   ....[42]....
        /*03ac*/ 	.word	0x00002990
        /*03b0*/ 	.word	0x00000002
        /*03b4*/ 	.word	0x000000c0
        /*03b8*/ 	.short	0x010a
        /*03ba*/ 	.byte	0xff
	.zero		1


	//   ....[43]....
        /*03bc*/ 	.word	0x00002a00
        /*03c0*/ 	.word	0x00000002
        /*03c4*/ 	.word	0x00000000
        /*03c8*/ 	.short	0x0101
        /*03ca*/ 	.byte	0xff
	.zero		1


	//   ....[44]....
        /*03cc*/ 	.word	0x00002a20
        /*03d0*/ 	.word	0x000000ff
        /*03d4*/ 	.word	0x00000090
        /*03d8*/ 	.short	0x010a
        /*03da*/ 	.byte	0x04
	.zero		1


	//   ....[45]....
        /*03dc*/ 	.word	0x00002b40
        /*03e0*/ 	.word	0x00000002
        /*03e4*/ 	.word	0x00000080
        /*03e8*/ 	.short	0x010a
        /*03ea*/ 	.byte	0xff
	.zero		1


	//   ....[46]....
        /*03ec*/ 	.word	0x00002c40
        /*03f0*/ 	.word	0x00000002
        /*03f4*/ 	.word	0x00000000
        /*03f8*/ 	.short	0x0101
        /*03fa*/ 	.byte	0xff
	.zero		1


	//   ....[47]....
        /*03fc*/ 	.word	0x00002cd0
        /*0400*/ 	.word	0x000000ff
        /*0404*/ 	.word	0x00000090
        /*0408*/ 	.short	0x0106
        /*040a*/ 	.byte	0x04
	.zero		1


	//   ....[48]....
        /*040c*/ 	.word	0x00002cf0
        /*0410*/ 	.word	0x000000ff
        /*0414*/ 	.word	0x00000090
        /*0418*/ 	.short	0x010a
        /*041a*/ 	.byte	0x04
	.zero		1


	//   ....[49]....
        /*041c*/ 	.word	0x00002d80
        /*0420*/ 	.word	0x000000ff
        /*0424*/ 	.word	0x00000090
        /*0428*/ 	.short	0x0106
        /*042a*/ 	.byte	0x07
	.zero		1


	//   ....[50]....
        /*042c*/ 	.word	0x00002dc0
        /*0430*/ 	.word	0x00000000
        /*0434*/ 	.word	0x00000090
        /*0438*/ 	.short	0x010a
        /*043a*/ 	.byte	0xff
	.zero		1


	//   ....[51]....
        /*043c*/ 	.word	0x00003320
        /*0440*/ 	.word	0x00000000
        /*0444*/ 	.word	0x00000080
        /*0448*/ 	.short	0x010a
        /*044a*/ 	.byte	0xff
	.zero		1


	//   ....[52]....
        /*044c*/ 	.word	0x00003430
        /*0450*/ 	.word	0x00000003
        /*0454*/ 	.word	0x00000000
        /*0458*/ 	.short	0x0101
        /*045a*/ 	.byte	0xff
	.zero		1


	//   ....[53]....
        /*045c*/ 	.word	0x00003440
        /*0460*/ 	.word	0x000000ff
        /*0464*/ 	.word	0x00000000
        /*0468*/ 	.short	0x010a
        /*046a*/ 	.byte	0x04
	.zero		1


	//   ....[54]....
        /*046c*/ 	.word	0x00003460
        /*0470*/ 	.word	0x000000ff
        /*0474*/ 	.word	0x000000b0
        /*0478*/ 	.short	0x010a
        /*047a*/ 	.byte	0x1e
	.zero		1


	//   ....[55]....
        /*047c*/ 	.word	0x00003530
        /*0480*/ 	.word	0x000000ff
        /*0484*/ 	.word	0x00000000
        /*0488*/ 	.short	0x010a
        /*048a*/ 	.byte	0x05
	.zero		1


	//   ....[56]....
        /*048c*/ 	.word	0x00003670
        /*0490*/ 	.word	0x000000ff
        /*0494*/ 	.word	0x00000000
        /*0498*/ 	.short	0x010a
        /*049a*/ 	.byte	0x04
	.zero		1


	//   ....[57]....
        /*049c*/ 	.word	0x00003900
        /*04a0*/ 	.word	0x000000ff
        /*04a4*/ 	.word	0x00000000
        /*04a8*/ 	.short	0x010a
        /*04aa*/ 	.byte	0x04
	.zero		1


	//   ....[58]....
        /*04ac*/ 	.word	0x00003990
        /*04b0*/ 	.word	0x000000ff
        /*04b4*/ 	.word	0x00000000
        /*04b8*/ 	.short	0x010a
        /*04ba*/ 	.byte	0x04
	.zero		1


	//   ....[59]....
        /*04bc*/ 	.word	0x00003ea0
        /*04c0*/ 	.word	0x0000000c
        /*04c4*/ 	.word	0x00000080
        /*04c8*/ 	.short	0x010a
        /*04ca*/ 	.byte	0xff
	.zero		1


	//   ....[60]....
        /*04cc*/ 	.word	0x00004010
        /*04d0*/ 	.word	0x00000000
        /*04d4*/ 	.word	0x00000000
        /*04d8*/ 	.short	0x0101
        /*04da*/ 	.byte	0xff
	.zero		1


	//   ....[61]....
        /*04dc*/ 	.word	0x000044a0
        /*04e0*/ 	.word	0x000000ff
        /*04e4*/ 	.word	0x00000078
        /*04e8*/ 	.short	0x010a
        /*04ea*/ 	.byte	0x15
	.zero		1


	//   ....[62]....
        /*04ec*/ 	.word	0x00004620
        /*04f0*/ 	.word	0x000000ff
        /*04f4*/ 	.word	0x00000050
        /*04f8*/ 	.short	0x010a
        /*04fa*/ 	.byte	0x15
	.zero		1


	//   ....[63]....
        /*04fc*/ 	.word	0x00004790
        /*0500*/ 	.word	0x000000ff
        /*0504*/ 	.word	0x00000030
        /*0508*/ 	.short	0x010b
        /*050a*/ 	.byte	0x15
	.zero		1


	//   ....[64]....
        /*050c*/ 	.word	0x000047a0
        /*0510*/ 	.word	0x000000ff
        /*0514*/ 	.word	0x00000000
        /*0518*/ 	.short	0x0101
        /*051a*/ 	.byte	0x28
	.zero		1


	//   ....[65]....
        /*051c*/ 	.word	0x000047b0
        /*0520*/ 	.word	0x000000ff
        /*0524*/ 	.word	0x00000058
        /*0528*/ 	.short	0x010a
        /*052a*/ 	.byte	0x15
	.zero		1


	//   ....[66]....
        /*052c*/ 	.word	0x00004900
        /*0530*/ 	.word	0x000000ff
        /*0534*/ 	.word	0x00000038
        /*0538*/ 	.short	0x010b
        /*053a*/ 	.byte	0x15
	.zero		1


	//   ....[67]....
        /*053c*/ 	.word	0x00004910
        /*0540*/ 	.word	0x000000ff
        /*0544*/ 	.word	0x00000000
        /*0548*/ 	.short	0x0101
        /*054a*/ 	.byte	0x27
	.zero		1


	//   ....[68]....
        /*054c*/ 	.word	0x00004920
        /*0550*/ 	.word	0x000000ff
        /*0554*/ 	.word	0x00000060
        /*0558*/ 	.short	0x010a
        /*055a*/ 	.byte	0x15
	.zero		1


	//   ....[69]....
        /*055c*/ 	.word	0x00004a60
        /*0560*/ 	.word	0x000000ff
        /*0564*/ 	.word	0x00000040
        /*0568*/ 	.short	0x010b
        /*056a*/ 	.byte	0x15
	.zero		1


	//   ....[70]....
        /*056c*/ 	.word	0x00004a70
        /*0570*/ 	.word	0x000000ff
        /*0574*/ 	.word	0x00000000
        /*0578*/ 	.short	0x0101
        /*057a*/ 	.byte	0x26
	.zero		1


	//   ....[71]....
        /*057c*/ 	.word	0x00004a80
        /*0580*/ 	.word	0x000000ff
        /*0584*/ 	.word	0x00000068
        /*0588*/ 	.short	0x010a
        /*058a*/ 	.byte	0x15
	.zero		1


	//   ....[72]....
        /*058c*/ 	.word	0x00004c80
        /*0590*/ 	.word	0x000000ff
        /*0594*/ 	.word	0x00000048
        /*0598*/ 	.short	0x010b
        /*059a*/ 	.byte	0x15
	.zero		1


	//   ....[73]....
        /*059c*/ 	.word	0x00004c90
        /*05a0*/ 	.word	0x000000ff
        /*05a4*/ 	.word	0x00000000
        /*05a8*/ 	.short	0x0101
        /*05aa*/ 	.byte	0x25
	.zero		1


	//   ....[74]....
        /*05ac*/ 	.word	0x00004cc0
        /*05b0*/ 	.word	0x000000ff
        /*05b4*/ 	.word	0x00000050
        /*05b8*/ 	.short	0x010a
        /*05ba*/ 	.byte	0x15
	.zero		1


	//   ....[75]....
        /*05bc*/ 	.word	0x00004ce0
        /*05c0*/ 	.word	0x000000ff
        /*05c4*/ 	.word	0x00000058
        /*05c8*/ 	.short	0x010a
        /*05ca*/ 	.byte	0x15
	.zero		1


	//   ....[76]....
        /*05cc*/ 	.word	0x00004d00
        /*05d0*/ 	.word	0x000000ff
        /*05d4*/ 	.word	0x00000060
        /*05d8*/ 	.short	0x010a
        /*05da*/ 	.byte	0x15
	.zero		1


	//   ....[77]....
        /*05dc*/ 	.word	0x00004d40
        /*05e0*/ 	.word	0x00000000
        /*05e4*/ 	.word	0x00000068
        /*05e8*/ 	.short	0x010a
        /*05ea*/ 	.byte	0xff
	.zero		1


	//   ....[78]....
        /*05ec*/ 	.word	0x00005070
        /*05f0*/ 	.word	0x00000003
        /*05f4*/ 	.word	0x00000080
        /*05f8*/ 	.short	0x010a
        /*05fa*/ 	.byte	0xff
	.zero		1


	//   ....[79]....
        /*05fc*/ 	.word	0x000051f0
        /*0600*/ 	.word	0x00000000
        /*0604*/ 	.word	0x00000000
        /*0608*/ 	.short	0x0101
        /*060a*/ 	.byte	0xff
	.zero		1


	//   ....[80]....
        /*060c*/ 	.word	0x00005d90
        /*0610*/ 	.word	0x000000ff
        /*0614*/ 	.word	0x00000030
        /*0618*/ 	.short	0x010a
        /*061a*/ 	.byte	0x2c
	.zero		1


	//   ....[81]....
        /*061c*/ 	.word	0x00005e50
        /*0620*/ 	.word	0x0000004a
        /*0624*/ 	.word	0x000000a0
        /*0628*/ 	.short	0x010a
        /*062a*/ 	.byte	0xff
	.zero		1


	//   ....[82]....
        /*062c*/ 	.word	0x00005f80
        /*0630*/ 	.word	0x000000ff
        /*0634*/ 	.word	0x00000030
        /*0638*/ 	.short	0x010a
        /*063a*/ 	.byte	0x2c
	.zero		1


	//   ....[83]....
        /*063c*/ 	.word	0x00006150
        /*0640*/ 	.word	0x0000004a
        /*0644*/ 	.word	0x000000a0
        /*0648*/ 	.short	0x010a
        /*064a*/ 	.byte	0xff
	.zero		1


	//   ....[84]....
        /*064c*/ 	.word	0x000073d0
        /*0650*/ 	.word	0x00000000
        /*0654*/ 	.word	0x00000000
        /*0658*/ 	.short	0x0101
        /*065a*/ 	.byte	0xff
	.zero		1


	//   ....[85]....
        /*065c*/ 	.word	0x000073e0
        /*0660*/ 	.word	0x00000002
        /*0664*/ 	.word	0x00000030
        /*0668*/ 	.short	0x010a
        /*066a*/ 	.byte	0xff
	.zero		1


	//   ....[86]....
        /*066c*/ 	.word	0x000074c0
        /*0670*/ 	.word	0x00000002
        /*0674*/ 	.word	0x00000030
        /*0678*/ 	.short	0x010a
        /*067a*/ 	.byte	0xff
	.zero		1


	//   ....[87]....
        /*067c*/ 	.word	0x00008800
        /*0680*/ 	.word	0x00000000
        /*0684*/ 	.word	0x00000000
        /*0688*/ 	.short	0x0101
        /*068a*/ 	.byte	0xff
	.zero		1


	//   ....[88]....
        /*068c*/ 	.word	0x00008820
        /*0690*/ 	.word	0x00000006
        /*0694*/ 	.word	0x00000030
        /*0698*/ 	.short	0x010a
        /*069a*/ 	.byte	0xff
	.zero		1


	//   ....[89]....
        /*069c*/ 	.word	0x000088f0
        /*06a0*/ 	.word	0x00000006
        /*06a4*/ 	.word	0x00000030
        /*06a8*/ 	.short	0x010a
        /*06aa*/ 	.byte	0xff
	.zero		1


	//   ....[90]....
        /*06ac*/ 	.word	0x00009c20
        /*06b0*/ 	.word	0x00000000
        /*06b4*/ 	.word	0x00000000
        /*06b8*/ 	.short	0x0101
        /*06ba*/ 	.byte	0xff
	.zero		1


	//   ....[91]....
        /*06bc*/ 	.word	0x00009c40
        /*06c0*/ 	.word	0x00000003
        /*06c4*/ 	.word	0x00000030
        /*06c8*/ 	.short	0x010a
        /*06ca*/ 	.byte	0xff
	.zero		1


	//   ....[92]....
        /*06cc*/ 	.word	0x00009d10
        /*06d0*/ 	.word	0x00000003
        /*06d4*/ 	.word	0x00000030
        /*06d8*/ 	.short	0x010a
        /*06da*/ 	.byte	0xff
	.zero		1


	//   ....[93]....
        /*06dc*/ 	.word	0x0000a1a0
        /*06e0*/ 	.word	0x000000ff
        /*06e4*/ 	.word	0x00000000
        /*06e8*/ 	.short	0x0101
        /*06ea*/ 	.byte	0x04
	.zero		1


	//   ....[94]....
        /*06ec*/ 	.word	0x0000b0a0
        /*06f0*/ 	.word	0x00000000
        /*06f4*/ 	.word	0x00000000
        /*06f8*/ 	.short	0x0101
        /*06fa*/ 	.byte	0xff
	.zero		1


	//   ....[95]....
        /*06fc*/ 	.word	0x0000b350
        /*0700*/ 	.word	0x000000ff
        /*0704*/ 	.word	0x00000000
        /*0708*/ 	.short	0x0101
        /*070a*/ 	.byte	0x04
	.zero		1


	//   ....[96]....
        /*070c*/ 	.word	0x0000b370
        /*0710*/ 	.word	0x00000000
        /*0714*/ 	.word	0x000000d0
        /*0718*/ 	.short	0x010a
        /*071a*/ 	.byte	0xff
	.zero		1


	//   ....[97]....
        /*071c*/ 	.word	0x0000b3d0
        /*0720*/ 	.word	0x00000000
        /*0724*/ 	.word	0x00000018
        /*0728*/ 	.short	0x010a
        /*072a*/ 	.byte	0xff
	.zero		1


	//   ....[98]....
        /*072c*/ 	.word	0x0000b430
        /*0730*/ 	.word	0x00000000
        /*0734*/ 	.word	0x00000018
        /*0738*/ 	.short	0x010a
        /*073a*/ 	.byte	0xff
	.zero		1


	//   ....[99]....
        /*073c*/ 	.word	0x0000b480
        /*0740*/ 	.word	0x00000003
        /*0744*/ 	.word	0x00000080
        /*0748*/ 	.short	0x010a
        /*074a*/ 	.byte	0xff
	.zero		1


	//   ....[100]....
        /*074c*/ 	.word	0x0000b4e0
        /*0750*/ 	.word	0x00000000
        /*0754*/ 	.word	0x00000000
        /*0758*/ 	.short	0x010a
        /*075a*/ 	.byte	0xff
	.zero		1


	//   ....[101]....
        /*075c*/ 	.word	0x0000b540
        /*0760*/ 	.word	0x00000000
        /*0764*/ 	.word	0x00000000
        /*0768*/ 	.short	0x010a
        /*076a*/ 	.byte	0xff
	.zero		1


	//   ....[102]....
        /*076c*/ 	.word	0x0000b590
        /*0770*/ 	.word	0x00000002
        /*0774*/ 	.word	0x000000c0
        /*0778*/ 	.short	0x010a
        /*077a*/ 	.byte	0xff
	.zero		1


	//   ....[103]....
        /*077c*/ 	.word	0x0000b5f0
        /*0780*/ 	.word	0x00000002
        /*0784*/ 	.word	0x00000090
        /*0788*/ 	.short	0x010a
        /*078a*/ 	.byte	0xff
	.zero		1


	//   ....[104]....
        /*078c*/ 	.word	0x0000b640
        /*0790*/ 	.word	0x00000002
        /*0794*/ 	.word	0x00000080
        /*0798*/ 	.short	0x010a
        /*079a*/ 	.byte	0xff
	.zero		1


	//   ....[105]....
        /*079c*/ 	.word	0x0000b6a0
        /*07a0*/ 	.word	0x00000000
        /*07a4*/ 	.word	0x00000090
        /*07a8*/ 	.short	0x010a
        /*07aa*/ 	.byte	0xff
	.zero		1


	//   ....[106]....
        /*07ac*/ 	.word	0x0000b6f0
        /*07b0*/ 	.word	0x00000000
        /*07b4*/ 	.word	0x00000080
        /*07b8*/ 	.short	0x010a
        /*07ba*/ 	.byte	0xff
	.zero		1


	//   ....[107]....
        /*07bc*/ 	.word	0x0000b750
        /*07c0*/ 	.word	0x00000002
        /*07c4*/ 	.word	0x000000b0
        /*07c8*/ 	.short	0x010a
        /*07ca*/ 	.byte	0xff
	.zero		1


	//   ....[108]....
        /*07cc*/ 	.word	0x0000b7b0
        /*07d0*/ 	.word	0x00000000
        /*07d4*/ 	.word	0x00000000
        /*07d8*/ 	.short	0x010a
        /*07da*/ 	.byte	0xff
	.zero		1


	//   ....[109]....
        /*07dc*/ 	.word	0x0000b810
        /*07e0*/ 	.word	0x00000000
        /*07e4*/ 	.word	0x00000000
        /*07e8*/ 	.short	0x010a
        /*07ea*/ 	.byte	0xff
	.zero		1


	//   ....[110]....
        /*07ec*/ 	.word	0x0000b870
        /*07f0*/ 	.word	0x00000000
        /*07f4*/ 	.word	0x00000000
        /*07f8*/ 	.short	0x010a
        /*07fa*/ 	.byte	0xff
	.zero		1


	//   ....[111]....
        /*07fc*/ 	.word	0x0000b8c0
        /*0800*/ 	.word	0x0000000c
        /*0804*/ 	.word	0x00000080
        /*0808*/ 	.short	0x010a
        /*080a*/ 	.byte	0xff
	.zero		1


	//   ....[112]....
        /*080c*/ 	.word	0x0000b920
        /*0810*/ 	.word	0x00000000
        /*0814*/ 	.word	0x00000078
        /*0818*/ 	.short	0x010a
        /*081a*/ 	.byte	0xff
	.zero		1


	//   ....[113]....
        /*081c*/ 	.word	0x0000b980
        /*0820*/ 	.word	0x00000000
        /*0824*/ 	.word	0x00000050
        /*0828*/ 	.short	0x010a
        /*082a*/ 	.byte	0xff
	.zero		1


	//   ....[114]....
        /*082c*/ 	.word	0x0000b9e0
        /*0830*/ 	.word	0x00000000
        /*0834*/ 	.word	0x00000058
        /*0838*/ 	.short	0x010a
        /*083a*/ 	.byte	0xff
	.zero		1


	//   ....[115]....
        /*083c*/ 	.word	0x0000ba40
        /*0840*/ 	.word	0x00000000
        /*0844*/ 	.word	0x00000060
        /*0848*/ 	.short	0x010a
        /*084a*/ 	.byte	0xff
	.zero		1


	//   ....[116]....
        /*084c*/ 	.word	0x0000baa0
        /*0850*/ 	.word	0x00000000
        /*0854*/ 	.word	0x00000068
        /*0858*/ 	.short	0x010a
        /*085a*/ 	.byte	0xff
	.zero		1


	//   ....[117]....
        /*085c*/ 	.word	0x0000bb00
        /*0860*/ 	.word	0x00000000
        /*0864*/ 	.word	0x00000050
        /*0868*/ 	.short	0x010a
        /*086a*/ 	.byte	0xff
	.zero		1


	//   ....[118]....
        /*086c*/ 	.word	0x0000bb60
        /*0870*/ 	.word	0x00000000
        /*0874*/ 	.word	0x00000058
        /*0878*/ 	.short	0x010a
        /*087a*/ 	.byte	0xff
	.zero		1


	//   ....[119]....
        /*087c*/ 	.word	0x0000bbc0
        /*0880*/ 	.word	0x00000000
        /*0884*/ 	.word	0x00000060
        /*0888*/ 	.short	0x010a
        /*088a*/ 	.byte	0xff
	.zero		1


	//   ....[120]....
        /*088c*/ 	.word	0x0000bc10
        /*0890*/ 	.word	0x00000003
        /*0894*/ 	.word	0x00000080
        /*0898*/ 	.short	0x010a
        /*089a*/ 	.byte	0xff
	.zero		1


	//   ....[121]....
        /*089c*/ 	.word	0x0000bc70
        /*08a0*/ 	.word	0x00000003
        /*08a4*/ 	.word	0x00000030
        /*08a8*/ 	.short	0x010a
        /*08aa*/ 	.byte	0xff
	.zero		1


	//   ....[122]....
        /*08ac*/ 	.word	0x0000bcc0
        /*08b0*/ 	.word	0x0000004a
        /*08b4*/ 	.word	0x000000a0
        /*08b8*/ 	.short	0x010a
        /*08ba*/ 	.byte	0xff
	.zero		1


	//   ....[123]....
        /*08bc*/ 	.word	0x0000bd10
        /*08c0*/ 	.word	0x00000002
        /*08c4*/ 	.word	0x00000030
        /*08c8*/ 	.short	0x010a
        /*08ca*/ 	.byte	0xff
	.zero		1


	//   ....[124]....
        /*08cc*/ 	.word	0x0000bd60
        /*08d0*/ 	.word	0x00000006
        /*08d4*/ 	.word	0x00000030
        /*08d8*/ 	.short	0x010a
        /*08da*/ 	.byte	0xff
	.zero		1


	//   ....[125]....
        /*08dc*/ 	.word	0x0000bdb0
        /*08e0*/ 	.word	0x00000003
        /*08e4*/ 	.word	0x00000030
        /*08e8*/ 	.short	0x010a
        /*08ea*/ 	.byte	0xff
	.zero		1


	//----- nvinfo : EIATTR_NUM_MBARRIERS
	.align		4
.L_47:
        /*08ec*/ 	.byte	0x03, 0x38
        /*08ee*/ 	.short	0x001c


	//----- nvinfo : EIATTR_EXIT_INSTR_OFFSETS
	.align		4
        /*08f0*/ 	.byte	0x04, 0x1c
        /*08f2*/ 	.short	(.L_49 - .L_48)


	//   ....[0]....
.L_48:
        /*08f4*/ 	.word	0x00002880


	//   ....[1]....
        /*08f8*/ 	.word	0x00002d90


	//   ....[2]....
        /*08fc*/ 	.word	0x00002df0


	//   ....[3]....
        /*0900*/ 	.word	0x00003bf0


	//   ....[4]....
        /*0904*/ 	.word	0x00004d70


	//   ....[5]....
        /*0908*/ 	.word	0x00004db0


	//   ....[6]....
        /*090c*/ 	.word	0x0000b230


	//   ....[7]....
        /*0910*/ 	.word	0x0000b2b0


	//   ....[8]....
        /*0914*/ 	.word	0x0000b2e0


	//   ....[9]....
        /*0918*/ 	.word	0x0000b360


	//----- nvinfo : EIATTR_MAX_THREADS
	.align		4
.L_49:
        /*091c*/ 	.byte	0x04, 0x05
        /*091e*/ 	.short	(.L_51 - .L_50)
.L_50:
        /*0920*/ 	.word	0x00000100
        /*0924*/ 	.word	0x00000001
        /*0928*/ 	.word	0x00000001


	//----- nvinfo : EIATTR_CRS_STACK_SIZE
	.align		4
.L_51:
        /*092c*/ 	.byte	0x04, 0x1e
        /*092e*/ 	.short	(.L_53 - .L_52)
.L_52:
        /*0930*/ 	.word	0x00000000


	//----- nvinfo : EIATTR_CBANK_PARAM_SIZE
	.align		4
.L_53:
        /*0934*/ 	.byte	0x03, 0x19
        /*0936*/ 	.short	0x0800


	//----- nvinfo : EIATTR_PARAM_CBANK
	.align		4
        /*0938*/ 	.byte	0x04, 0x0a
        /*093a*/ 	.short	(.L_55 - .L_54)
	.align		4
.L_54:
        /*093c*/ 	.word	index@(.nv.constant0._ZN7cutlass13device_kernelINS_4gemm6kernel13GemmUniversalIN4cute5tupleIJiiiiEEENS1_10collective13CollectiveMmaINS1_35MainloopSm100TmaUmmaWarpSpecializedILi3ELi2ELi2ENS5_IJNS4_1CILi1EEENSA_ILi2EEESB_EEEEENS5_IJNSA_ILi128EEENSA_ILi256EEENSA_ILi64EEEEEENS_6half_tENS5_IJlSB_lEEESJ_SK_NS4_8TiledMMAINS4_8MMA_AtomIJNS4_20SM100_MMA_F16BF16_SSISJ_SJ_fLi128ELi256ELNS4_4UMMA5MajorE0ELSP_0ELNSO_7ScaleInE0ELSQ_0EEEEEENS4_6LayoutINS5_IJSB_SB_SB_EEENS5_IJNSA_ILi0EEESV_SV_EEEEENS5_IJNS4_10UnderscoreESY_SY_EEEEENS4_23SM90_TMA_LOAD_MULTICASTENS4_14ComposedLayoutINS4_7SwizzleILi3ELi4ELi3EEENS4_18smem_ptr_flag_bitsILi16EEENST_INS5_IJNSA_ILi8EEESH_EEENS5_IJSH_SB_EEEEEEEvNS4_8identityENS4_13SM90_TMA_LOADES1B_vS1C_EENS_8epilogue10collective18CollectiveEpilogueINS1F_23Sm100TmaWarpSpecializedILi4ELi2ELi64ELb1ELb0EEEJSI_NS5_IJNST_ISF_SB_EENST_ISH_SB_EEEEESJ_SK_SJ_SK_NS1F_6fusion15FusionCallbacksIS1J_NS1N_17LinearCombinationISJ_fSJ_fLNS_15FloatRoundStyleE2EEESI_S1M_JEEENS4_5SM1004TMEM4LOAD26SM100_TMEM_LOAD_32dp32b64xES1D_S1B_NS4_39AutoVectorizingCopyWithAssumedAlignmentILi128EEENS4_14SM90_TMA_STOREES1B_S1Y_S1Y_EEEvvEEEEvNT_6ParamsE)
        /*0940*/ 	.short	0x0380
        /*0942*/ 	.short	0x0800


	//----- nvinfo : EIATTR_SW_WAR
	.align		4
.L_55:
        /*0944*/ 	.byte	0x04, 0x36
        /*0946*/ 	.short	(.L_57 - .L_56)
.L_56:
        /*0948*/ 	.word	0x00000008
.L_57:


//--------------------- .nv.callgraph             --------------------------
	.section	.nv.callgraph,"",@"SHT_CUDA_CALLGRAPH"
	.align	4
	.sectionentsize	8
	.align		4
        /*0000*/ 	.word	0x00000000
	.align		4
        /*0004*/ 	.word	0xffffffff
	.align		4
        /*0008*/ 	.word	index@(_ZN7cutlass13device_kernelINS_4gemm6kernel13GemmUniversalIN4cute5tupleIJiiiiEEENS1_10collective13CollectiveMmaINS1_35MainloopSm100TmaUmmaWarpSpecializedILi3ELi2ELi2ENS5_IJNS4_1CILi1EEENSA_ILi2EEESB_EEEEENS5_IJNSA_ILi128EEENSA_ILi256EEENSA_ILi64EEEEEENS_6half_tENS5_IJlSB_lEEESJ_SK_NS4_8TiledMMAINS4_8MMA_AtomIJNS4_20SM100_MMA_F16BF16_SSISJ_SJ_fLi128ELi256ELNS4_4UMMA5MajorE0ELSP_0ELNSO_7ScaleInE0ELSQ_0EEEEEENS4_6LayoutINS5_IJSB_SB_SB_EEENS5_IJNSA_ILi0EEESV_SV_EEEEENS5_IJNS4_10UnderscoreESY_SY_EEEEENS4_23SM90_TMA_LOAD_MULTICASTENS4_14ComposedLayoutINS4_7SwizzleILi3ELi4ELi3EEENS4_18smem_ptr_flag_bitsILi16EEENST_INS5_IJNSA_ILi8EEESH_EEENS5_IJSH_SB_EEEEEEEvNS4_8identityENS4_13SM90_TMA_LOADES1B_vS1C_EENS_8epilogue10collective18CollectiveEpilogueINS1F_23Sm100TmaWarpSpecializedILi4ELi2ELi64ELb1ELb0EEEJSI_NS5_IJNST_ISF_SB_EENST_ISH_SB_EEEEESJ_SK_SJ_SK_NS1F_6fusion15FusionCallbacksIS1J_NS1N_17LinearCombinationISJ_fSJ_fLNS_15FloatRoundStyleE2EEESI_S1M_JEEENS4_5SM1004TMEM4LOAD26SM100_TMEM_LOAD_32dp32b64xES1D_S1B_NS4_39AutoVectorizingCopyWithAssumedAlignmentILi128EEENS4_14SM90_TMA_STOREES1B_S1Y_S1Y_EEEvvEEEEvNT_6ParamsE)
	.align		4
        /*000c*/ 	.word	index@(__assertfail)
	.align		4
        /*0010*/ 	.word	0x00000000
	.align		4
        /*0014*/ 	.word	0xfffffffe
	.align		4
        /*0018*/ 	.word	0x00000000
	.align		4
        /*001c*/ 	.word	0xfffffffd
	.align		4
        /*0020*/ 	.word	0x00000000
	.align		4
        /*0024*/ 	.word	0xfffffffc


//--------------------- .nv.constant4             --------------------------
	.section	.nv.constant4,"a",@progbits
	.align	8
	.align		8
.nv.constant4:
        /*0000*/ 	.dword	__assertfail
	.align		8
        /*0008*/ 	.dword	__unnamed_1
	.align		8
        /*0010*/ 	.dword	__unnamed_2
	.align		8
        /*0018*/ 	.dword	_ZN39_INTERNAL_83edc55e_4_k_cu_0eadc4b3_62244cuda3std3__45__cpo5beginE
	.align		8
        /*0020*/ 	.dword	_ZN39_INTERNAL_83edc55e_4_k_cu_0eadc4b3_62244cuda3std3__45__cpo3endE
	.align		8
        /*0028*/ 	.dword	_ZN39_INTERNAL_83edc55e_4_k_cu_0eadc4b3_62244cuda3std3__45__cpo6cbeginE
	.align		8
        /*0030*/ 	.dword	_ZN39_INTERNAL_83edc55e_4_k_cu_0eadc4b3_62244cuda3std3__45__cpo4cendE
	.align		8
        /*0038*/ 	.dword	_ZN39_INTERNAL_83edc55e_4_k_cu_0eadc4b3_62244cuda3std3__441_GLOBAL__N__83edc55e_4_k_cu_0eadc4b3_62246ignoreE
	.align		8
        /*0040*/ 	.dword	_ZN39_INTERNAL_83edc55e_4_k_cu_0eadc4b3_62244cuda3std3__419piecewise_constructE
	.align		8
        /*0048*/ 	.dword	_ZN39_INTERNAL_83edc55e_4_k_cu_0eadc4b3_62244cuda3std3__48in_placeE
	.align		8
        /*0050*/ 	.dword	_ZN39_INTERNAL_83edc55e_4_k_cu_0eadc4b3_62244cuda3std6ranges3__45__cpo4swapE
	.align		8
        /*0058*/ 	.dword	_ZN39_INTERNAL_83edc55e_4_k_cu_0eadc4b3_62244cuda3std6ranges3__45__cpo9iter_moveE
	.align		8
        /*0060*/ 	.dword	_ZN39_INTERNAL_83edc55e_4_k_cu_0eadc4b3_62244cute7productE
	.align		8
        /*0068*/ 	.dword	_ZN39_INTERNAL_83edc55e_4_k_cu_0eadc4b3_62244cute1_E
	.align		8
        /*0070*/ 	.dword	$str$25
	.align		8
        /*0078*/ 	.dword	$str$26
	.align		8
        /*0080*/ 	.dword	$str$27
	.align		8
        /*0088*/ 	.dword	$str$28


//--------------------- .text._ZN7cutlass13device_kernelINS_4gemm6kernel13GemmUniversalIN4cute5tupleIJiiiiEEENS1_10collective13CollectiveMmaINS1_35MainloopSm100TmaUmmaWarpSpecializedILi3ELi2ELi2ENS5_IJNS4_1CILi1EEENSA_ILi2EEESB_EEEEENS5_IJNSA_ILi128EEENSA_ILi256EEENSA_ILi64EEEEEENS_6half_tENS5_IJlSB_lEEESJ_SK_NS4_8TiledMMAINS4_8MMA_AtomIJNS4_20SM100_MMA_F16BF16_SSISJ_SJ_fLi128ELi256ELNS4_4UMMA5MajorE0ELSP_0ELNSO_7ScaleInE0ELSQ_0EEEEEENS4_6LayoutINS5_IJSB_SB_SB_EEENS5_IJNSA_ILi0EEESV_SV_EEEEENS5_IJNS4_10UnderscoreESY_SY_EEEEENS4_23SM90_TMA_LOAD_MULTICASTENS4_14ComposedLayoutINS4_7SwizzleILi3ELi4ELi3EEENS4_18smem_ptr_flag_bitsILi16EEENST_INS5_IJNSA_ILi8EEESH_EEENS5_IJSH_SB_EEEEEEEvNS4_8identityENS4_13SM90_TMA_LOADES1B_vS1C_EENS_8epilogue10collective18CollectiveEpilogueINS1F_23Sm100TmaWarpSpecializedILi4ELi2ELi64ELb1ELb0EEEJSI_NS5_IJNST_ISF_SB_EENST_ISH_SB_EEEEESJ_SK_SJ_SK_NS1F_6fusion15FusionCallbacksIS1J_NS1N_17LinearCombinationISJ_fSJ_fLNS_15FloatRoundStyleE2EEESI_S1M_JEEENS4_5SM1004TMEM4LOAD26SM100_TMEM_LOAD_32dp32b64xES1D_S1B_NS4_39AutoVectorizingCopyWithAssumedAlignmentILi128EEENS4_14SM90_TMA_STOREES1B_S1Y_S1Y_EEEvvEEEEvNT_6ParamsE --------------------------
	.section	.text._ZN7cutlass13device_kernelINS_4gemm6kernel13GemmUniversalIN4cute5tupleIJiiiiEEENS1_10collective13CollectiveMmaINS1_35MainloopSm100TmaUmmaWarpSpecializedILi3ELi2ELi2ENS5_IJNS4_1CILi1EEENSA_ILi2EEESB_EEEEENS5_IJNSA_ILi128EEENSA_ILi256EEENSA_ILi64EEEEEENS_6half_tENS5_IJlSB_lEEESJ_SK_NS4_8TiledMMAINS4_8MMA_AtomIJNS4_20SM100_MMA_F16BF16_SSISJ_SJ_fLi128ELi256ELNS4_4UMMA5MajorE0ELSP_0ELNSO_7ScaleInE0ELSQ_0EEEEEENS4_6LayoutINS5_IJSB_SB_SB_EEENS5_IJNSA_ILi0EEESV_SV_EEEEENS5_IJNS4_10UnderscoreESY_SY_EEEEENS4_23SM90_TMA_LOAD_MULTICASTENS4_14ComposedLayoutINS4_7SwizzleILi3ELi4ELi3EEENS4_18smem_ptr_flag_bitsILi16EEENST_INS5_IJNSA_ILi8EEESH_EEENS5_IJSH_SB_EEEEEEEvNS4_8identityENS4_13SM90_TMA_LOADES1B_vS1C_EENS_8epilogue10collective18CollectiveEpilogueINS1F_23Sm100TmaWarpSpecializedILi4ELi2ELi64ELb1ELb0EEEJSI_NS5_IJNST_ISF_SB_EENST_ISH_SB_EEEEESJ_SK_SJ_SK_NS1F_6fusion15FusionCallbacksIS1J_NS1N_17LinearCombinationISJ_fSJ_fLNS_15FloatRoundStyleE2EEESI_S1M_JEEENS4_5SM1004TMEM4LOAD26SM100_TMEM_LOAD_32dp32b64xES1D_S1B_NS4_39AutoVectorizingCopyWithAssumedAlignmentILi128EEENS4_14SM90_TMA_STOREES1B_S1Y_S1Y_EEEvvEEEEvNT_6ParamsE,"ax",@progbits
	.align	128
.text._ZN7cutlass13device_kernelINS_4gemm6kernel13GemmUniversalIN4cute5tupleIJiiiiEEENS1_10collective13CollectiveMmaINS1_35MainloopSm100TmaUmmaWarpSpecializedILi3ELi2ELi2ENS5_IJNS4_1CILi1EEENSA_ILi2EEESB_EEEEENS5_IJNSA_ILi128EEENSA_ILi256EEENSA_ILi64EEEEEENS_6half_tENS5_IJlSB_lEEESJ_SK_NS4_8TiledMMAINS4_8MMA_AtomIJNS4_20SM100_MMA_F16BF16_SSISJ_SJ_fLi128ELi256ELNS4_4UMMA5MajorE0ELSP_0ELNSO_7ScaleInE0ELSQ_0EEEEEENS4_6LayoutINS5_IJSB_SB_SB_EEENS5_IJNSA_ILi0EEESV_SV_EEEEENS5_IJNS4_10UnderscoreESY_SY_EEEEENS4_23SM90_TMA_LOAD_MULTICASTENS4_14ComposedLayoutINS4_7SwizzleILi3ELi4ELi3EEENS4_18smem_ptr_flag_bitsILi16EEENST_INS5_IJNSA_ILi8EEESH_EEENS5_IJSH_SB_EEEEEEEvNS4_8identityENS4_13SM90_TMA_LOADES1B_vS1C_EENS_8epilogue10collective18CollectiveEpilogueINS1F_23Sm100TmaWarpSpecializedILi4ELi2ELi64ELb1ELb0EEEJSI_NS5_IJNST_ISF_SB_EENST_ISH_SB_EEEEESJ_SK_SJ_SK_NS1F_6fusion15FusionCallbacksIS1J_NS1N_17LinearCombinationISJ_fSJ_fLNS_15FloatRoundStyleE2EEESI_S1M_JEEENS4_5SM1004TMEM4LOAD26SM100_TMEM_LOAD_32dp32b64xES1D_S1B_NS4_39AutoVectorizingCopyWithAssumedAlignmentILi128EEENS4_14SM90_TMA_STOREES1B_S1Y_S1Y_EEEvvEEEEvNT_6ParamsE:
        .type           _ZN7cutlass13device_kernelINS_4gemm6kernel13GemmUniversalIN4cute5tupleIJiiiiEEENS1_10collective13CollectiveMmaINS1_35MainloopSm100TmaUmmaWarpSpecializedILi3ELi2ELi2ENS5_IJNS4_1CILi1EEENSA_ILi2EEESB_EEEEENS5_IJNSA_ILi128EEENSA_ILi256EEENSA_ILi64EEEEEENS_6half_tENS5_IJlSB_lEEESJ_SK_NS4_8TiledMMAINS4_8MMA_AtomIJNS4_20SM100_MMA_F16BF16_SSISJ_SJ_fLi128ELi256ELNS4_4UMMA5MajorE0ELSP_0ELNSO_7ScaleInE0ELSQ_0EEEEEENS4_6LayoutINS5_IJSB_SB_SB_EEENS5_IJNSA_ILi0EEESV_SV_EEEEENS5_IJNS4_10UnderscoreESY_SY_EEEEENS4_23SM90_TMA_LOAD_MULTICASTENS4_14ComposedLayoutINS4_7SwizzleILi3ELi4ELi3EEENS4_18smem_ptr_flag_bitsILi16EEENST_INS5_IJNSA_ILi8EEESH_EEENS5_IJSH_SB_EEEEEEEvNS4_8identityENS4_13SM90_TMA_LOADES1B_vS1C_EENS_8epilogue10collective18CollectiveEpilogueINS1F_23Sm100TmaWarpSpecializedILi4ELi2ELi64ELb1ELb0EEEJSI_NS5_IJNST_ISF_SB_EENST_ISH_SB_EEEEESJ_SK_SJ_SK_NS1F_6fusion15FusionCallbacksIS1J_NS1N_17LinearCombinationISJ_fSJ_fLNS_15FloatRoundStyleE2EEESI_S1M_JEEENS4_5SM1004TMEM4LOAD26SM100_TMEM_LOAD_32dp32b64xES1D_S1B_NS4_39AutoVectorizingCopyWithAssumedAlignmentILi128EEENS4_14SM90_TMA_STOREES1B_S1Y_S1Y_EEEvvEEEEvNT_6ParamsE,@function
        .size           _ZN7cutlass13device_kernelINS_4gemm6kernel13GemmUniversalIN4cute5tupleIJiiiiEEENS1_10collective13CollectiveMmaINS1_35MainloopSm100TmaUmmaWarpSpecializedILi3ELi2ELi2ENS5_IJNS4_1CILi1EEENSA_ILi2EEESB_EEEEENS5_IJNSA_ILi128EEENSA_ILi256EEENSA_ILi64EEEEEENS_6half_tENS5_IJlSB_lEEESJ_SK_NS4_8TiledMMAINS4_8MMA_AtomIJNS4_20SM100_MMA_F16BF16_SSISJ_SJ_fLi128ELi256ELNS4_4UMMA5MajorE0ELSP_0ELNSO_7ScaleInE0ELSQ_0EEEEEENS4_6LayoutINS5_IJSB_SB_SB_EEENS5_IJNSA_ILi0EEESV_SV_EEEEENS5_IJNS4_10UnderscoreESY_SY_EEEEENS4_23SM90_TMA_LOAD_MULTICASTENS4_14ComposedLayoutINS4_7SwizzleILi3ELi4ELi3EEENS4_18smem_ptr_flag_bitsILi16EEENST_INS5_IJNSA_ILi8EEESH_EEENS5_IJSH_SB_EEEEEEEvNS4_8identityENS4_13SM90_TMA_LOADES1B_vS1C_EENS_8epilogue10collective18CollectiveEpilogueINS1F_23Sm100TmaWarpSpecializedILi4ELi2ELi64ELb1ELb0EEEJSI_NS5_IJNST_ISF_SB_EENST_ISH_SB_EEEEESJ_SK_SJ_SK_NS1F_6fusion15FusionCallbacksIS1J_NS1N_17LinearCombinationISJ_fSJ_fLNS_15FloatRoundStyleE2EEESI_S1M_JEEENS4_5SM1004TMEM4LOAD26SM100_TMEM_LOAD_32dp32b64xES1D_S1B_NS4_39AutoVectorizingCopyWithAssumedAlignmentILi128EEENS4_14SM90_TMA_STOREES1B_S1Y_S1Y_EEEvvEEEEvNT_6ParamsE,(.L_x_174 - _ZN7cutlass13device_kernelINS_4gemm6kernel13GemmUniversalIN4cute5tupleIJiiiiEEENS1_10collective13CollectiveMmaINS1_35MainloopSm100TmaUmmaWarpSpecializedILi3ELi2ELi2ENS5_IJNS4_1CILi1EEENSA_ILi2EEESB_EEEEENS5_IJNSA_ILi128EEENSA_ILi256EEENSA_ILi64EEEEEENS_6half_tENS5_IJlSB_lEEESJ_SK_NS4_8TiledMMAINS4_8MMA_AtomIJNS4_20SM100_MMA_F16BF16_SSISJ_SJ_fLi128ELi256ELNS4_4UMMA5MajorE0ELSP_0ELNSO_7ScaleInE0ELSQ_0EEEEEENS4_6LayoutINS5_IJSB_SB_SB_EEENS5_IJNSA_ILi0EEESV_SV_EEEEENS5_IJNS4_10UnderscoreESY_SY_EEEEENS4_23SM90_TMA_LOAD_MULTICASTENS4_14ComposedLayoutINS4_7SwizzleILi3ELi4ELi3EEENS4_18smem_ptr_flag_bitsILi16EEENST_INS5_IJNSA_ILi8EEESH_EEENS5_IJSH_SB_EEEEEEEvNS4_8identityENS4_13SM90_TMA_LOADES1B_vS1C_EENS_8epilogue10collective18CollectiveEpilogueINS1F_23Sm100TmaWarpSpecializedILi4ELi2ELi64ELb1ELb0EEEJSI_NS5_IJNST_ISF_SB_EENST_ISH_SB_EEEEESJ_SK_SJ_SK_NS1F_6fusion15FusionCallbacksIS1J_NS1N_17LinearCombinationISJ_fSJ_fLNS_15FloatRoundStyleE2EEESI_S1M_JEEENS4_5SM1004TMEM4LOAD26SM100_TMEM_LOAD_32dp32b64xES1D_S1B_NS4_39AutoVectorizingCopyWithAssumedAlignmentILi128EEENS4_14SM90_TMA_STOREES1B_S1Y_S1Y_EEEvvEEEEvNT_6ParamsE)
        .other          _ZN7cutlass13device_kernelINS_4gemm6kernel13GemmUniversalIN4cute5tupleIJiiiiEEENS1_10collective13CollectiveMmaINS1_35MainloopSm100TmaUmmaWarpSpecializedILi3ELi2ELi2ENS5_IJNS4_1CILi1EEENSA_ILi2EEESB_EEEEENS5_IJNSA_ILi128EEENSA_ILi256EEENSA_ILi64EEEEEENS_6half_tENS5_IJlSB_lEEESJ_SK_NS4_8TiledMMAINS4_8MMA_AtomIJNS4_20SM100_MMA_F16BF16_SSISJ_SJ_fLi128ELi256ELNS4_4UMMA5MajorE0ELSP_0ELNSO_7ScaleInE0ELSQ_0EEEEEENS4_6LayoutINS5_IJSB_SB_SB_EEENS5_IJNSA_ILi0EEESV_SV_EEEEENS5_IJNS4_10UnderscoreESY_SY_EEEEENS4_23SM90_TMA_LOAD_MULTICASTENS4_14ComposedLayoutINS4_7SwizzleILi3ELi4ELi3EEENS4_18smem_ptr_flag_bitsILi16EEENST_INS5_IJNSA_ILi8EEESH_EEENS5_IJSH_SB_EEEEEEEvNS4_8identityENS4_13SM90_TMA_LOADES1B_vS1C_EENS_8epilogue10collective18CollectiveEpilogueINS1F_23Sm100TmaWarpSpecializedILi4ELi2ELi64ELb1ELb0EEEJSI_NS5_IJNST_ISF_SB_EENST_ISH_SB_EEEEESJ_SK_SJ_SK_NS1F_6fusion15FusionCallbacksIS1J_NS1N_17LinearCombinationISJ_fSJ_fLNS_15FloatRoundStyleE2EEESI_S1M_JEEENS4_5SM1004TMEM4LOAD26SM100_TMEM_LOAD_32dp32b64xES1D_S1B_NS4_39AutoVectorizingCopyWithAssumedAlignmentILi128EEENS4_14SM90_TMA_STOREES1B_S1Y_S1Y_EEEvvEEEEvNT_6ParamsE,@"STO_CUDA_ENTRY STV_DEFAULT"
_ZN7cutlass13device_kernelINS_4gemm6kernel13GemmUniversalIN4cute5tupleIJiiiiEEENS1_10collective13CollectiveMmaINS1_35MainloopSm100TmaUmmaWarpSpecializedILi3ELi2ELi2ENS5_IJNS4_1CILi1EEENSA_ILi2EEESB_EEEEENS5_IJNSA_ILi128EEENSA_ILi256EEENSA_ILi64EEEEEENS_6half_tENS5_IJlSB_lEEESJ_SK_NS4_8TiledMMAINS4_8MMA_AtomIJNS4_20SM100_MMA_F16BF16_SSISJ_SJ_fLi128ELi256ELNS4_4UMMA5MajorE0ELSP_0ELNSO_7ScaleInE0ELSQ_0EEEEEENS4_6LayoutINS5_IJSB_SB_SB_EEENS5_IJNSA_ILi0EEESV_SV_EEEEENS5_IJNS4_10UnderscoreESY_SY_EEEEENS4_23SM90_TMA_LOAD_MULTICASTENS4_14ComposedLayoutINS4_7SwizzleILi3ELi4ELi3EEENS4_18smem_ptr_flag_bitsILi16EEENST_INS5_IJNSA_ILi8EEESH_EEENS5_IJSH_SB_EEEEEEEvNS4_8identityENS4_13SM90_TMA_LOADES1B_vS1C_EENS_8epilogue10collective18CollectiveEpilogueINS1F_23Sm100TmaWarpSpecializedILi4ELi2ELi64ELb1ELb0EEEJSI_NS5_IJNST_ISF_SB_EENST_ISH_SB_EEEEESJ_SK_SJ_SK_NS1F_6fusion15FusionCallbacksIS1J_NS1N_17LinearCombinationISJ_fSJ_fLNS_15FloatRoundStyleE2EEESI_S1M_JEEENS4_5SM1004TMEM4LOAD26SM100_TMEM_LOAD_32dp32b64xES1D_S1B_NS4_39AutoVectorizingCopyWithAssumedAlignmentILi128EEENS4_14SM90_TMA_STOREES1B_S1Y_S1Y_EEEvvEEEEvNT_6ParamsE:
[----:B------:R-:W1:Y:S01]  /*0000*/  LDC R1, c[0x0][0x37c] ;  /* 0x0000df00ff017b82 */ /* 0x000e620000000800 */
[----:B------:R-:W2:Y:S01]  /*0010*/  S2R R157, SR_TID.X ;  /* 0x00000000009d7919 */ /* 0x000ea20000002100 */
[----:B------:R-:W3:Y:S01]  /*0020*/  LDCU.64 UR8, c[0x0][0x890] ;  /* 0x00011200ff0877ac */ /* 0x000ee20008000a00 */
[----:B------:R-:W-:Y:S02]  /*0030*/  PRMT R142, RZ, 0x7610, R142 ;  /* 0x00007610ff8e7816 */ /* 0x000fe4000000008e */
[----:B------:R-:W-:Y:S01]  /*0040*/  ELECT P3, URZ, PT ;  /* 0x0000000000ff782f */ /* 0x000fe20003860000 */
[----:B---3--:R-:W-:-:S04]  /*0050*/  UISETP.NE.U32.AND UP0, UPT, UR8, URZ, UPT ;  /* 0x000000ff0800728c */ /* 0x008fc8000bf05070 */
[----:B------:R-:W-:Y:S01]  /*0060*/  UISETP.NE.AND.EX UP0, UPT, UR9, URZ, UPT, UP0 ;  /* 0x000000ff0900728c */ /* 0x000fe2000bf05300 */
[----:B--2---:R-:W-:-:S05]  /*0070*/  SHF.R.U32.HI R143, RZ, 0x5, R157 ;  /* 0x00000005ff8f7819 */ /* 0x004fca000001169d */
[----:B------:R-:W2:Y:S02]  /*0080*/  SHFL.IDX PT, R0, R143, RZ, 0x1f ;  /* 0x00001fff8f007589 */ /* 0x000ea400000e0000 */
[----:B--2---:R-:W-:Y:S01]  /*0090*/  R2UR UR17, R0 ;  /* 0x00000000001172ca */ /* 0x004fe200000e0000 */
[----:B-1----:R-:W-:-:S14]  /*00a0*/  BRA.U UP0, `(.L_x_0) ;  /* 0x0000000100307547 */ /* 0x002fdc000b800000 */
[----:B------:R-:W1:Y:S02]  /*00b0*/  LDCU.64 UR4, c[0x0][0x888] ;  /* 0x00011100ff0477ac */ /* 0x000e640008000a00 */
[----:B-1----:R-:W-:-:S04]  /*00c0*/  UISETP.NE.U32.AND UP0, UPT, UR4, URZ, UPT ;  /* 0x000000ff0400728c */ /* 0x002fc8000bf05070 */
[----:B------:R-:W-:-:S09]  /*00d0*/  UISETP.NE.AND.EX UP0, UPT, UR5, URZ, UPT, UP0 ;  /* 0x000000ff0500728c */ /* 0x000fd2000bf05300 */
[----:B------:R-:W-:Y:S05]  /*00e0*/  BRA.U !UP0, `(.L_x_1) ;  /* 0x0000000108147547 */ /* 0x000fea000b800000 */
[----:B------:R-:W1:Y:S01]  /*00f0*/  LDC.64 R2, c[0x0][0x888] ;  /* 0x00022200ff027b82 */ /* 0x000e620000000a00 */
[----:B------:R-:W1:Y:S02]  /*0100*/  LDCU.64 UR4, c[0x0][0x358] ;  /* 0x00006b00ff0477ac */ /* 0x000e640008000a00 */
[----:B-1----:R1:W5:Y:S01]  /*0110*/  LDG.E R73, desc[UR4][R2.64] ;  /* 0x0000000402497981 */ /* 0x002362000c1e1900 */
[----:B------:R-:W-:Y:S01]  /*0120*/  HFMA2 R142, -RZ, RZ, 0, 5.9604644775390625e-08 ;  /* 0x00000001ff8e7431 */ /* 0x000fe200000001ff */
[----:B------:R-:W-:Y:S05]  /*0130*/  BRA `(.L_x_0) ;  /* 0x00000000000c7947 */ /* 0x000fea0003800000 */
.L_x_1:
[----:B------:R-:W1:Y:S01]  /*0140*/  LDCU UR4, c[0x0][0x880] ;  /* 0x00011000ff0477ac */ /* 0x000e620008000800 */
[----:B------:R-:W-:Y:S01]  /*0150*/  HFMA2 R142, -RZ, RZ, 0, 5.9604644775390625e-08 ;  /* 0x00000001ff8e7431 */ /* 0x000fe200000001ff */
[----:B-1----:R-:W-:-:S07]  /*0160*/  MOV R73, UR4 ;  /* 0x0000000400497c02 */ /* 0x002fce0008000f00 */
.L_x_0:
[----:B------:R-:W2:Y:S02]  /*0170*/  LDCU.64 UR4, c[0x0][0x8b0] ;  /* 0x00011600ff0477ac */ /* 0x000ea40008000a00 */
[----:B--2---:R-:W-:-:S04]  /*0180*/  UISETP.NE.U32.AND UP0, UPT, UR4, URZ, UPT ;  /* 0x000000ff0400728c */ /* 0x004fc8000bf05070 */
[----:B------:R-:W-:-:S09]  /*0190*/  UISETP.NE.AND.EX UP0, UPT, UR5, URZ, UPT, UP0 ;  /* 0x000000ff0500728c */ /* 0x000fd2000bf05300 */
[----:B------:R-:W-:Y:S05]  /*01a0*/  BRA.U UP0, `(.L_x_2) ;  /* 0x0000000100287547 */ /* 0x000fea000b800000 */
[----:B------:R-:W2:Y:S02]  /*01b0*/  LDCU.64 UR4, c[0x0][0x8a8] ;  /* 0x00011500ff0477ac */ /* 0x000ea40008000a00 */
[----:B--2---:R-:W-:-:S04]  /*01c0*/  UISETP.NE.U32.AND UP0, UPT, UR4, URZ, UPT ;  /* 0x000000ff0400728c */ /* 0x004fc8000bf05070 */
[----:B------:R-:W-:-:S09]  /*01d0*/  UISETP.NE.AND.EX UP0, UPT, UR5, URZ, UPT, UP0 ;  /* 0x000000ff0500728c */ /* 0x000fd2000bf05300 */
[----:B------:R-:W-:Y:S05]  /*01e0*/  BRA.U !UP0, `(.L_x_3) ;  /* 0x0000000108107547 */ /* 0x000fea000b800000 */
[----:B------:R-:W2:Y:S01]  /*01f0*/  LDC.64 R70, c[0x0][0x8a8] ;  /* 0x00022a00ff467b82 */ /* 0x000ea20000000a00 */
[----:B------:R-:W2:Y:S02]  /*0200*/  LDCU.64 UR4, c[0x0][0x358] ;  /* 0x00006b00ff0477ac */ /* 0x000ea40008000a00 */
[----:B--2---:R2:W5:Y:S01]  /*0210*/  LDG.E R70, desc[UR4][R70.64] ;  /* 0x0000000446467981 */ /* 0x004562000c1e1900 */
[----:B------:R-:W-:Y:S05]  /*0220*/  BRA `(.L_x_2) ;  /* 0x0000000000087947 */ /* 0x000fea0003800000 */
.L_x_3:
[----:B------:R-:W2:Y:S02]  /*0230*/  LDCU UR4, c[0x0][0x8a0] ;  /* 0x00011400ff0477ac */ /* 0x000ea40008000800 */
[----:B--2---:R-:W-:Y:S02]  /*0240*/  MOV R70, UR4 ;  /* 0x0000000400467c02 */ /* 0x004fe40008000f00 */
.L_x_2:
[----:B------:R-:W-:Y:S01]  /*0250*/  IMAD.U32 R0, RZ, RZ, UR17 ;  /* 0x00000011ff007e24 */ /* 0x000fe2000f8e00ff */
[----:B------:R-:W-:Y:S04]  /*0260*/  BSSY.RECONVERGENT B0, `(.L_x_4) ;  /* 0x000000c000007945 */ /* 0x000fe80003800200 */
[C---:B------:R-:W-:Y:S02]  /*0270*/  ISETP.NE.OR P1, PT, R0.reuse, 0x1, !P3 ;  /* 0x000000010000780c */ /* 0x040fe40005f25670 */
[----:B------:R-:W-:-:S11]  /*0280*/  ISETP.NE.OR P0, PT, R0, 0x3, !P3 ;  /* 0x000000030000780c */ /* 0x000fd60005f05670 */
[----:B------:R-:W-:Y:S05]  /*0290*/  @P1 BRA `(.L_x_5) ;  /* 0x0000000000201947 */ /* 0x000fea0003800000 */
[----:B------:R-:W3:Y:S02]  /*02a0*/  LDCU.64 UR4, c[0x0][0x348] ;  /* 0x00006900ff0477ac */ /* 0x000ee40008000a00 */
[----:B---3--:R-:W-:Y:S02]  /*02b0*/  UIADD3 UR6, UP1, UPT, UR4, 0x80, URZ ;  /* 0x0000008004067890 */ /* 0x008fe4000ff3e0ff */
[----:B------:R-:W-:Y:S02]  /*02c0*/  UIADD3 UR4, UP0, UPT, UR4, 0x180, URZ ;  /* 0x0000018004047890 */ /* 0x000fe4000ff1e0ff */
[----:B------:R-:W-:Y:S02]  /*02d0*/  UIADD3.X UR7, UPT, UPT, URZ, UR5, URZ, UP1, !UPT ;  /* 0x00000005ff077290 */ /* 0x000fe40008ffe4ff */
[----:B------:R-:W-:-:S07]  /*02e0*/  UIADD3.X UR5, UPT, UPT, URZ, UR5, URZ, UP0, !UPT ;  /* 0x00000005ff057290 */ /* 0x000fce00087fe4ff */
[----:B------:R3:W-:Y:S02]  /*02f0*/  UTMACCTL.PF [UR6] ;  /* 0x00000000060079b9 */ /* 0x0007e40008040000 */
[----:B------:R3:W-:Y:S02]  /*0300*/  UTMACCTL.PF [UR4] ;  /* 0x00000000040079b9 */ /* 0x0007e40008040000 */
[----:B---3--:R-:W-:Y:S01]  /*0310*/  NOP ;  /* 0x0000000000007918 */ /* 0x008fe20000000000 */
.L_x_5:
[----:B------:R-:W-:Y:S05]  /*0320*/  BSYNC.RECONVERGENT B0 ;  /* 0x0000000000007941 */ /* 0x000fea0003800200 */
.L_x_4:
[----:B------:R-:W-:Y:S04]  /*0330*/  BSSY.RECONVERGENT B0, `(.L_x_6) ;  /* 0x000000a000007945 */ /* 0x000fe80003800200 */
        /* <DEDUP_REMOVED lines=9> */
.L_x_7:
[----:B------:R-:W-:Y:S05]  /*03d0*/  BSYNC.RECONVERGENT B0 ;  /* 0x0000000000007941 */ /* 0x000fea0003800200 */
.L_x_6:
[----:B------:R-:W3:Y:S01]  /*03e0*/  LDCU.64 UR4, c[0x0][0x888] ;  /* 0x00011100ff0477ac */ /* 0x000ee20008000a00 */
[----:B------:R-:W-:Y:S02]  /*03f0*/  UISETP.EQ.U32.AND UP1, UPT, UR8, URZ, UPT ;  /* 0x000000ff0800728c */ /* 0x000fe4000bf22070 */
[----:B------:R-:W-:Y:S02]  /*0400*/  UPLOP3.LUT UP3, UPT, UPT, UPT, UPT, 0x80, 0x8 ;  /* 0x000000000008789c */ /* 0x000fe40003f6f070 */
[----:B---3--:R-:W-:-:S04]  /*0410*/  UISETP.NE.U32.AND UP0, UPT, UR4, URZ, UPT ;  /* 0x000000ff0400728c */ /* 0x008fc8000bf05070 */
[----:B------:R-:W-:-:S04]  /*0420*/  UISETP.NE.AND.EX UP0, UPT, UR5, URZ, UPT, UP0 ;  /* 0x000000ff0500728c */ /* 0x000fc8000bf05300 */
[----:B------:R-:W-:-:S04]  /*0430*/  UISETP.EQ.OR.EX UP2, UPT, UR9, URZ, !UP0, UP1 ;  /* 0x000000ff0900728c */ /* 0x000fc8000c742710 */
[----:B------:R-:W-:-:S06]  /*0440*/  UP2UR UR4, UPR, URZ, 0x4 ;  /* 0x00000004ff047883 */ /* 0x000fcc0008000000 */
[----:B------:R-:W-:Y:S01]  /*0450*/  MOV R146, UR4 ;  /* 0x0000000400927c02 */ /* 0x000fe20008000f00 */
[----:B------:R-:W-:Y:S06]  /*0460*/  BRA.U !UP2, `(.L_x_8) ;  /* 0x000000010a207547 */ /* 0x000fec000b800000 */
[----:B------:R-:W-:Y:S01]  /*0470*/  UISETP.NE.U32.AND UP1, UPT, UR8, URZ, UPT ;  /* 0x000000ff0800728c */ /* 0x000fe2000bf25070 */
[----:B-----5:R-:W-:Y:S01]  /*0480*/  FSETP.NEU.AND P0, PT, R73, RZ, PT ;  /* 0x000000ff4900720b */ /* 0x020fe20003f0d000 */
[----:B------:R-:W-:Y:S02]  /*0490*/  USEL UR4, URZ, 0xffffffff, UP0 ;  /* 0xffffffffff047887 */ /* 0x000fe40008000000 */
[----:B------:R-:W-:-:S10]  /*04a0*/  UISETP.NE.AND.EX UP1, UPT, UR9, URZ, UPT, UP1 ;  /* 0x000000ff0900728c */ /* 0x000fd4000bf25310 */
[----:B------:R-:W-:Y:S01]  /*04b0*/  VOTEU.ANY UP0, P0 ;  /* 0x0000000000ff7886 */ /* 0x000fe20000000100 */
[----:B------:R-:W-:-:S04]  /*04c0*/  @!UP1 USEL UR4, URZ, 0xffffffff, UP0 ;  /* 0xffffffffff049887 */ /* 0x000fc80008000000 */
[----:B------:R-:W-:-:S04]  /*04d0*/  ULOP3.LUT UR4, UR4, 0x1, URZ, 0xc0, !UPT ;  /* 0x0000000104047892 */ /* 0x000fc8000f8ec0ff */
[----:B------:R-:W-:-:S11]  /*04e0*/  UISETP.NE.U32.AND UP3, UPT, UR4, 0x1, UPT ;  /* 0x000000010400788c */ /* 0x000fd6000bf65070 */
.L_x_8:
[----:B-1----:R-:W1:Y:S01]  /*04f0*/  SHFL.IDX PT, R2, R143, RZ, 0x1f ;  /* 0x00001fff8f027589 */ /* 0x002e6200000e0000 */
[----:B------:R-:W-:-:S04]  /*0500*/  UISETP.NE.AND UP0, UPT, UR17, 0x2, UPT ;  /* 0x000000021100788c */ /* 0x000fc8000bf05270 */
[----:B------:R-:W-:Y:S01]  /*0510*/  USEL UR48, URZ, 0x1, UP0 ;  /* 0x00000001ff307887 */ /* 0x000fe20008000000 */
[----:B-1----:R-:W-:-:S13]  /*0520*/  ISETP.NE.AND P0, PT, R2, RZ, PT ;  /* 0x000000ff0200720c */ /* 0x002fda0003f05270 */
[----:B------:R-:W-:Y:S05]  /*0530*/  @P0 BRA `(.L_x_9) ;  /* 0x0000000000500947 */ /* 0x000fea0003800000 */
[----:B------:R-:W1:Y:S01]  /*0540*/  S2UR UR4, SR_CgaCtaId ;  /* 0x00000000000479c3 */ /* 0x000e620000008800 */
[----:B------:R-:W-:Y:S01]  /*0550*/  UMOV UR5, 0x400 ;  /* 0x0000040000057882 */ /* 0x000fe20000000000 */
[----:B------:R-:W-:Y:S01]  /*0560*/  UMOV UR8, 0x1 ;  /* 0x0000000100087882 */ /* 0x000fe20000000000 */
[----:B------:R-:W-:Y:S01]  /*0570*/  UMOV UR6, 0x2 ;  /* 0x0000000200067882 */ /* 0x000fe20000000000 */
[----:B------:R-:W-:-:S04]  /*0580*/  UIADD3 UR8, UPT, UPT, -UR8, 0x100000, URZ ;  /* 0x0010000008087890 */ /* 0x000fc8000fffe1ff */
[----:B------:R-:W-:Y:S02]  /*0590*/  USHF.L.U32 UR9, UR8, 0xb, URZ ;  /* 0x0000000b08097899 */ /* 0x000fe400080006ff */
[----:B------:R-:W-:Y:S02]  /*05a0*/  USHF.L.U32 UR8, UR8, 0x1, URZ ;  /* 0x0000000108087899 */ /* 0x000fe400080006ff */
[----:B------:R-:W-:-:S04]  /*05b0*/  UIADD3 UR6, UPT, UPT, -UR6, 0x100000, URZ ;  /* 0x0010000006067890 */ /* 0x000fc8000fffe1ff */
[----:B------:R-:W-:Y:S02]  /*05c0*/  USHF.L.U32 UR7, UR6, 0xb, URZ ;  /* 0x0000000b06077899 */ /* 0x000fe400080006ff */
[----:B------:R-:W-:Y:S01]  /*05d0*/  USHF.L.U32 UR6, UR6, 0x1, URZ ;  /* 0x0000000106067899 */ /* 0x000fe200080006ff */
[----:B------:R-:W-:Y:S01]  /*05e0*/  ELECT P0, URZ, PT ;  /* 0x0000000000ff782f */ /* 0x000fe20003800000 */
[----:B-1----:R-:W-:Y:S01]  /*05f0*/  ULEA UR4, UR4, UR5, 0x18 ;  /* 0x0000000504047291 */ /* 0x002fe2000f8ec0ff */
[----:B------:R-:W1:Y:S11]  /*0600*/  FENCE.VIEW.ASYNC.S ;  /* 0x00000000000073c6 */ /* 0x000e760000000000 */
[----:B-1----:R1:W3:Y:S01]  /*0610*/  SYNCS.EXCH.64 URZ, [UR4], UR8 ;  /* 0x0000000804ff75b2 */ /* 0x0022e20008000100 */
[----:B------:R1:W4:Y:S01]  /*0620*/  SYNCS.EXCH.64 URZ, [UR4+0x18], UR6 ;  /* 0x0000180604ff75b2 */ /* 0x0003220008000100 */
[----:B------:R1:W1:Y:S01]  /*0630*/  SYNCS.EXCH.64 URZ, [UR4+0x8], UR8 ;  /* 0x0000080804ff75b2 */ /* 0x0002620008000100 */
[----:B------:R1:W1:Y:S01]  /*0640*/  SYNCS.EXCH.64 URZ, [UR4+0x20], UR6 ;  /* 0x0000200604ff75b2 */ /* 0x0002620008000100 */
[----:B------:R1:W1:Y:S01]  /*0650*/  SYNCS.EXCH.64 URZ, [UR4+0x10], UR8 ;  /* 0x0000100804ff75b2 */ /* 0x0002620008000100 */
[----:B------:R1:W1:Y:S01]  /*0660*/  SYNCS.EXCH.64 URZ, [UR4+0x28], UR6 ;  /* 0x0000280604ff75b2 */ /* 0x0002620008000100 */
[----:B------:R-:W-:Y:S01]  /*0670*/  NOP ;  /* 0x0000000000007918 */ /* 0x000fe20000000000 */
.L_x_9:
[----:B------:R-:W2:Y:S01]  /*0680*/  SHFL.IDX PT, R2, R143, RZ, 0x1f ;  /* 0x00001fff8f027589 */ /* 0x000ea200000e0000 */
[----:B------:R-:W-:Y:S01]  /*0690*/  NOP ;  /* 0x0000000000007918 */ /* 0x000fe20000000000 */
[----:B--2---:R-:W-:-:S13]  /*06a0*/  ISETP.NE.AND P0, PT, R2, 0x1, PT ;  /* 0x000000010200780c */ /* 0x004fda0003f05270 */
[----:B------:R-:W-:Y:S05]  /*06b0*/  @P0 BRA `(.L_x_10) ;  /* 0x0000000000580947 */ /* 0x000fea0003800000 */
[----:B-1----:R-:W1:Y:S01]  /*06c0*/  S2UR UR4, SR_CgaCtaId ;  /* 0x00000000000479c3 */ /* 0x002e620000008800 */
        /* <DEDUP_REMOVED lines=12> */
[----:B-1----:R2:W1:Y:S01]  /*0790*/  SYNCS.EXCH.64 URZ, [UR4+0x30], UR8 ;  /* 0x0000300804ff75b2 */ /* 0x0024620008000100 */
[----:B------:R2:W1:Y:S01]  /*07a0*/  SYNCS.EXCH.64 URZ, [UR4+0x50], UR6 ;  /* 0x0000500604ff75b2 */ /* 0x0004620008000100 */
[----:B------:R2:W1:Y:S01]  /*07b0*/  SYNCS.EXCH.64 URZ, [UR4+0x38], UR8 ;  /* 0x0000380804ff75b2 */ /* 0x0004620008000100 */
[----:B------:R2:W1:Y:S01]  /*07c0*/  SYNCS.EXCH.64 URZ, [UR4+0x58], UR6 ;  /* 0x0000580604ff75b2 */ /* 0x0004620008000100 */
[----:B------:R2:W1:Y:S01]  /*07d0*/  SYNCS.EXCH.64 URZ, [UR4+0x40], UR8 ;  /* 0x0000400804ff75b2 */ /* 0x0004620008000100 */
[----:B------:R2:W1:Y:S01]  /*07e0*/  SYNCS.EXCH.64 URZ, [UR4+0x60], UR6 ;  /* 0x0000600604ff75b2 */ /* 0x0004620008000100 */
[----:B------:R2:W1:Y:S01]  /*07f0*/  SYNCS.EXCH.64 URZ, [UR4+0x48], UR8 ;  /* 0x0000480804ff75b2 */ /* 0x0004620008000100 */
[----:B------:R2:W1:Y:S02]  /*0800*/  SYNCS.EXCH.64 URZ, [UR4+0x68], UR6 ;  /* 0x0000680604ff75b2 */ /* 0x0004640008000100 */
[----:B--2---:R-:W-:Y:S01]  /*0810*/  NOP ;  /* 0x0000000000007918 */ /* 0x004fe20000000000 */
.L_x_10:
[----:B------:R-:W2:Y:S01]  /*0820*/  SHFL.IDX PT, R2, R143, RZ, 0x1f ;  /* 0x00001fff8f027589 */ /* 0x000ea200000e0000 */
[----:B------:R-:W-:Y:S01]  /*0830*/  NOP ;  /* 0x0000000000007918 */ /* 0x000fe20000000000 */
[----:B--2---:R-:W-:-:S13]  /*0840*/  ISETP.NE.AND P0, PT, R2, 0x3, PT ;  /* 0x000000030200780c */ /* 0x004fda0003f05270 */
[----:B------:R-:W-:Y:S05]  /*0850*/  @P0 BRA `(.L_x_11) ;  /* 0x0000000000300947 */ /* 0x000fea0003800000 */
[----:B-1----:R-:W1:Y:S01]  /*0860*/  S2UR UR6, SR_CgaCtaId ;  /* 0x00000000000679c3 */ /* 0x002e620000008800 */
[----:B------:R-:W-:Y:S01]  /*0870*/  UMOV UR4, 0x400 ;  /* 0x0000040000047882 */ /* 0x000fe20000000000 */
[----:B------:R-:W-:Y:S01]  /*0880*/  UMOV UR5, 0x20 ;  /* 0x0000002000057882 */ /* 0x000fe20000000000 */
[----:B------:R-:W-:Y:S01]  /*0890*/  ELECT P0, URZ, PT ;  /* 0x0000000000ff782f */ /* 0x000fe20003800000 */
[----:B-1----:R-:W-:Y:S02]  /*08a0*/  ULEA UR6, UR6, UR4, 0x18 ;  /* 0x0000000406067291 */ /* 0x002fe4000f8ec0ff */
[----:B------:R-:W-:-:S04]  /*08b0*/  UIADD3 UR4, UPT, UPT, -UR5, 0x100000, URZ ;  /* 0x0010000005047890 */ /* 0x000fc8000fffe1ff */
[----:B------:R-:W-:Y:S02]  /*08c0*/  USHF.L.U32 UR5, UR4, 0xb, URZ ;  /* 0x0000000b04057899 */ /* 0x000fe400080006ff */
[----:B------:R-:W-:Y:S01]  /*08d0*/  USHF.L.U32 UR4, UR4, 0x1, URZ ;  /* 0x0000000104047899 */ /* 0x000fe200080006ff */
[----:B------:R-:W1:Y:S11]  /*08e0*/  FENCE.VIEW.ASYNC.S ;  /* 0x00000000000073c6 */ /* 0x000e760000000000 */
[----:B-1----:R2:W1:Y:S01]  /*08f0*/  SYNCS.EXCH.64 URZ, [UR6+0x70], UR4 ;  /* 0x0000700406ff75b2 */ /* 0x0024620008000100 */
[----:B------:R2:W1:Y:S02]  /*0900*/  SYNCS.EXCH.64 URZ, [UR6+0x78], UR4 ;  /* 0x0000780406ff75b2 */ /* 0x0004640008000100 */
[----:B--2---:R-:W-:Y:S01]  /*0910*/  NOP ;  /* 0x0000000000007918 */ /* 0x004fe20000000000 */
.L_x_11:
[----:B------:R-:W2:Y:S01]  /*0920*/  SHFL.IDX PT, R2, R143, RZ, 0x1f ;  /* 0x00001fff8f027589 */ /* 0x000ea200000e0000 */
[----:B------:R-:W-:Y:S01]  /*0930*/  NOP ;  /* 0x0000000000007918 */ /* 0x000fe20000000000 */
[----:B--2---:R-:W-:-:S13]  /*0940*/  ISETP.NE.AND P0, PT, R2, 0x4, PT ;  /* 0x000000040200780c */ /* 0x004fda0003f05270 */
[----:B------:R-:W-:Y:S05]  /*0950*/  @P0 BRA `(.L_x_12) ;  /* 0x00000000004c0947 */ /* 0x000fea0003800000 */
[----:B-1----:R-:W1:Y:S01]  /*0960*/  S2UR UR6, SR_CgaCtaId ;  /* 0x00000000000679c3 */ /* 0x002e620000008800 */
[----:B------:R-:W-:Y:S01]  /*0970*/  UMOV UR4, 0x1e0 ;  /* 0x000001e000047882 */ /* 0x000fe20000000000 */
[----:B------:R-:W-:Y:S01]  /*0980*/  UMOV UR5, 0x400 ;  /* 0x0000040000057882 */ /* 0x000fe20000000000 */
[----:B------:R-:W-:Y:S01]  /*0990*/  USEL UR4, UR4, 0x1a0, UP3 ;  /* 0x000001a004047887 */ /* 0x000fe20009800000 */
[----:B------:R-:W-:Y:S01]  /*09a0*/  UMOV UR8, 0x1 ;  /* 0x0000000100087882 */ /* 0x000fe20000000000 */
[----:B------:R-:W-:Y:S01]  /*09b0*/  ELECT P0, URZ, PT ;  /* 0x0000000000ff782f */ /* 0x000fe20003800000 */
[----:B------:R-:W-:-:S04]  /*09c0*/  UIADD3 UR8, UPT, UPT, -UR8, 0x100000, URZ ;  /* 0x0010000008087890 */ /* 0x000fc8000fffe1ff */
[----:B------:R-:W-:Y:S02]  /*09d0*/  USHF.L.U32 UR9, UR8, 0xb, URZ ;  /* 0x0000000b08097899 */ /* 0x000fe400080006ff */
[----:B------:R-:W-:Y:S02]  /*09e0*/  USHF.L.U32 UR8, UR8, 0x1, URZ ;  /* 0x0000000108087899 */ /* 0x000fe400080006ff */
[----:B-1----:R-:W-:Y:S02]  /*09f0*/  ULEA UR6, UR6, UR5, 0x18 ;  /* 0x0000000506067291 */ /* 0x002fe4000f8ec0ff */
[----:B------:R-:W-:-:S04]  /*0a00*/  UIADD3 UR4, UPT, UPT, -UR4, 0x100000, URZ ;  /* 0x0010000004047890 */ /* 0x000fc8000fffe1ff */
[----:B------:R-:W-:Y:S02]  /*0a10*/  USHF.L.U32 UR5, UR4, 0xb, URZ ;  /* 0x0000000b04057899 */ /* 0x000fe400080006ff */
[----:B------:R-:W-:Y:S01]  /*0a20*/  USHF.L.U32 UR4, UR4, 0x1, URZ ;  /* 0x0000000104047899 */ /* 0x000fe200080006ff */
[----:B------:R-:W1:Y:S03]  /*0a30*/  FENCE.VIEW.ASYNC.S ;  /* 0x00000000000073c6 */ /* 0x000e660000000000 */
[----:B-1----:R2:W1:Y:S08]  /*0a40*/  SYNCS.EXCH.64 URZ, [UR6+0x80], UR8 ;  /* 0x0000800806ff75b2 */ /* 0x0024700008000100 */
[----:B------:R2:W1:Y:S01]  /*0a50*/  SYNCS.EXCH.64 URZ, [UR6+0x90], UR4 ;  /* 0x0000900406ff75b2 */ /* 0x0004620008000100 */
[----:B------:R2:W1:Y:S01]  /*0a60*/  SYNCS.EXCH.64 URZ, [UR6+0x88], UR8 ;  /* 0x0000880806ff75b2 */ /* 0x0004620008000100 */
[----:B------:R2:W1:Y:S02]  /*0a70*/  SYNCS.EXCH.64 URZ, [UR6+0x98], UR4 ;  /* 0x0000980406ff75b2 */ /* 0x0004640008000100 */
[----:B--2---:R-:W-:Y:S01]  /*0a80*/  NOP ;  /* 0x0000000000007918 */ /* 0x004fe20000000000 */
.L_x_12:
        /* <DEDUP_REMOVED lines=20> */
[----:B------:R2:W1:Y:S02]  /*0bd0*/  SYNCS.EXCH.64 URZ, [UR4+0xb8], UR6 ;  /* 0x0000b80604ff75b2 */ /* 0x0004640008000100 */
[----:B--2---:R-:W-:Y:S01]  /*0be0*/  NOP ;  /* 0x0000000000007918 */ /* 0x004fe20000000000 */
.L_x_13:
[----:B------:R-:W2:Y:S01]  /*0bf0*/  SHFL.IDX PT, R2, R143, RZ, 0x1f ;  /* 0x00001fff8f027589 */ /* 0x000ea200000e0000 */
[----:B------:R-:W-:Y:S01]  /*0c00*/  NOP ;  /* 0x0000000000007918 */ /* 0x000fe20000000000 */
[----:B--2---:R-:W-:-:S13]  /*0c10*/  ISETP.NE.AND P0, PT, R2, 0x3, PT ;  /* 0x000000030200780c */ /* 0x004fda0003f05270 */
[----:B------:R-:W-:Y:S05]  /*0c20*/  @P0 BRA `(.L_x_14) ;  /* 0x0000000000380947 */ /* 0x000fea0003800000 */
[----:B------:R-:W2:Y:S01]  /*0c30*/  S2UR UR5, SR_CgaCtaId ;  /* 0x00000000000579c3 */ /* 0x000ea20000008800 */
[----:B-1----:R-:W-:Y:S01]  /*0c40*/  UMOV UR4, 0x400 ;  /* 0x0000040000047882 */ /* 0x002fe20000000000 */
[----:B------:R-:W-:Y:S01]  /*0c50*/  UMOV UR6, 0x20 ;  /* 0x0000002000067882 */ /* 0x000fe20000000000 */
[----:B------:R-:W-:Y:S01]  /*0c60*/  ELECT P0, URZ, PT ;  /* 0x0000000000ff782f */ /* 0x000fe20003800000 */
[----:B------:R-:W-:-:S04]  /*0c70*/  UIADD3 UR6, UPT, UPT, -UR6, 0x100000, URZ ;  /* 0x0010000006067890 */ /* 0x000fc8000fffe1ff */
[----:B------:R-:W-:Y:S02]  /*0c80*/  USHF.L.U32 UR7, UR6, 0xb, URZ ;  /* 0x0000000b06077899 */ /* 0x000fe400080006ff */
[----:B------:R-:W-:Y:S02]  /*0c90*/  USHF.L.U32 UR6, UR6, 0x1, URZ ;  /* 0x0000000106067899 */ /* 0x000fe400080006ff */
[----:B--2---:R-:W-:Y:S01]  /*0ca0*/  ULEA UR4, UR5, UR4, 0x18 ;  /* 0x0000000405047291 */ /* 0x004fe2000f8ec0ff */
[----:B------:R-:W1:Y:S11]  /*0cb0*/  FENCE.VIEW.ASYNC.S ;  /* 0x00000000000073c6 */ /* 0x000e760000000000 */
[----:B-1----:R2:W1:Y:S01]  /*0cc0*/  SYNCS.EXCH.64 URZ, [UR4+0xc0], UR6 ;  /* 0x0000c00604ff75b2 */ /* 0x0024620008000100 */
[----:B------:R2:W1:Y:S01]  /*0cd0*/  SYNCS.EXCH.64 URZ, [UR4+0xd0], UR6 ;  /* 0x0000d00604ff75b2 */ /* 0x0004620008000100 */
[----:B------:R2:W1:Y:S01]  /*0ce0*/  SYNCS.EXCH.64 URZ, [UR4+0xc8], UR6 ;  /* 0x0000c80604ff75b2 */ /* 0x0004620008000100 */
[----:B------:R2:W1:Y:S02]  /*0cf0*/  SYNCS.EXCH.64 URZ, [UR4+0xd8], UR6 ;  /* 0x0000d80604ff75b2 */ /* 0x0004640008000100 */
[----:B--2---:R-:W-:Y:S01]  /*0d00*/  NOP ;  /* 0x0000000000007918 */ /* 0x004fe20000000000 */
.L_x_14:
[----:B-1----:R-:W1:Y:S01]  /*0d10*/  LDCU UR4, c[0x0][0x36c] ;  /* 0x00006d80ff0477ac */ /* 0x002e620008000800 */
[----:B------:R-:W-:Y:S01]  /*0d20*/  ISETP.NE.OR P3, PT, R0, 0x2, !P3 ;  /* 0x000000020000780c */ /* 0x000fe20005f65670 */
[----:B------:R-:W-:Y:S01]  /*0d30*/  NOP ;  /* 0x0000000000007918 */ /* 0x000fe20000000000 */
[----:B------:R-:W-:Y:S01]  /*0d40*/  LOP3.LUT R0, R157, 0x1f, RZ, 0xc0, !PT ;  /* 0x0000001f9d007812 */ /* 0x000fe200078ec0ff */
[----:B------:R-:W-:Y:S02]  /*0d50*/  UISETP.NE.AND UP4, UPT, UR17, URZ, UPT ;  /* 0x000000ff1100728c */ /* 0x000fe4000bf85270 */
[----:B-1----:R-:W-:-:S09]  /*0d60*/  UISETP.EQ.U32.AND UP5, UPT, UR4, 0x1, UPT ;  /* 0x000000010400788c */ /* 0x002fd2000bfa2070 */
[----:B------:R-:W-:Y:S05]  /*0d70*/  BRA.U !UP5, `(.L_x_15) ;  /* 0x000000010d087547 */ /* 0x000fea000b800000 */
[----:B---34-:R-:W-:Y:S01]  /*0d80*/  UCGABAR_ARV ;  /* 0x00000000000079c7 */ /* 0x018fe20008000000 */
[----:B------:R-:W-:Y:S05]  /*0d90*/  BRA `(.L_x_16) ;  /* 0x0000000000047947 */ /* 0x000fea0003800000 */
.L_x_15:
[----:B---34-:R-:W-:Y:S01]  /*0da0*/  NOP ;  /* 0x0000000000007918 */ /* 0x018fe20000000000 */
.L_x_16:
[----:B------:R-:W1:Y:S01]  /*0db0*/  S2UR UR7, SR_CTAID.X ;  /* 0x00000000000779c3 */ /* 0x000e620000002500 */
[----:B------:R-:W-:-:S05]  /*0dc0*/  CS2R.32 R145, SR_CgaSize ;  /* 0x0000000000917805 */ /* 0x000fca0000008a00 */
[----:B------:R-:W-:-:S05]  /*0dd0*/  IMAD R145, R145, -0xa0, RZ ;  /* 0xffffff6091917824 */ /* 0x000fca00078e02ff */
[----:B------:R-:W-:-:S14]  /*0de0*/  R2UR UR5, R145 ;  /* 0x00000000910572ca */ /* 0x000fdc00000e0000 */
[----:B------:R-:W2:Y:S01]  /*0df0*/  LDCU UR5, c[0x0][UR5+0x2b0] ;  /* 0x00005600050577ac */ /* 0x000ea20008000800 */
[----:B------:R-:W-:-:S05]  /*0e00*/  CS2R.32 R145, SR_CgaSize ;  /* 0x0000000000917805 */ /* 0x000fca0000008a00 */
[----:B------:R-:W-:-:S05]  /*0e10*/  IMAD R145, R145, -0xa0, RZ ;  /* 0xffffff6091917824 */ /* 0x000fca00078e02ff */
[----:B------:R-:W-:-:S14]  /*0e20*/  R2UR UR4, R145 ;  /* 0x00000000910472ca */ /* 0x000fdc00000e0000 */
[----:B------:R-:W3:Y:S01]  /*0e30*/  LDCU UR4, c[0x0][UR4+0x2b4] ;  /* 0x00005680040477ac */ /* 0x000ee20008000800 */
[----:B------:R-:W4:Y:S01]  /*0e40*/  S2UR UR8, SR_CTAID.Y ;  /* 0x00000000000879c3 */ /* 0x000f220000002600 */
[----:B------:R-:W-:-:S05]  /*0e50*/  CS2R.32 R145, SR_CgaSize ;  /* 0x0000000000917805 */ /* 0x000fca0000008a00 */
[----:B------:R-:W-:-:S05]  /*0e60*/  IMAD R145, R145, -0xa0, RZ ;  /* 0xffffff6091917824 */ /* 0x000fca00078e02ff */
[----:B------:R-:W-:-:S14]  /*0e70*/  R2UR UR9, R145 ;  /* 0x00000000910972ca */ /* 0x000fdc00000e0000 */
[----:B------:R-:W3:Y:S01]  /*0e80*/  LDCU UR9, c[0x0][UR9+0x2a0] ;  /* 0x00005400090977ac */ /* 0x000ee20008000800 */
[----:B------:R-:W-:-:S05]  /*0e90*/  CS2R.32 R145, SR_CgaSize ;  /* 0x0000000000917805 */ /* 0x000fca0000008a00 */
[----:B------:R-:W-:-:S05]  /*0ea0*/  IMAD R145, R145, -0xa0, RZ ;  /* 0xffffff6091917824 */ /* 0x000fca00078e02ff */
[----:B------:R-:W-:-:S14]  /*0eb0*/  R2UR UR10, R145 ;  /* 0x00000000910a72ca */ /* 0x000fdc00000e0000 */
[----:B------:R-:W3:Y:S01]  /*0ec0*/  LDCU UR10, c[0x0][UR10+0x2a4] ;  /* 0x000054800a0a77ac */ /* 0x000ee20008000800 */
[----:B------:R-:W3:Y:S01]  /*0ed0*/  S2UR UR11, SR_CgaCtaId ;  /* 0x00000000000b79c3 */ /* 0x000ee20000008800 */
[----:B------:R-:W3:Y:S01]  /*0ee0*/  LDCU UR21, c[0x0][0xb24] ;  /* 0x00016480ff1577ac */ /* 0x000ee20008000800 */
[----:B------:R-:W3:Y:S01]  /*0ef0*/  LDCU UR42, c[0x0][0xb24] ;  /* 0x00016480ff2a77ac */ /* 0x000ee20008000800 */
[----:B-1----:R-:W-:-:S05]  /*0f00*/  I2FP.F32.U32 R3, UR7 ;  /* 0x0000000700037c45 */ /* 0x002fca0008201000 */
[----:B------:R-:W1:Y:S01]  /*0f10*/  S2UR UR36, SR_CTAID.Z ;  /* 0x00000000002479c3 */ /* 0x000e620000002700 */
[----:B------:R-:W1:Y:S01]  /*0f20*/  LDCU UR27, c[0x0][0xb30] ;  /* 0x00016600ff1b77ac */ /* 0x000e620008000800 */
[----:B--2---:R-:W-:Y:S01]  /*0f30*/  FMUL R3, R3, UR5 ;  /* 0x0000000503037c20 */ /* 0x004fe20008400000 */
[----:B------:R-:W-:Y:S01]  /*0f40*/  UMOV UR16, UR7 ;  /* 0x0000000700107c82 */ /* 0x000fe20008000000 */
[----:B----4-:R-:W-:Y:S01]  /*0f50*/  I2FP.F32.U32 R2, UR8 ;  /* 0x0000000800027c45 */ /* 0x010fe20008201000 */
[----:B------:R-:W-:-:S03]  /*0f60*/  UMOV UR20, UR8 ;  /* 0x0000000800147c82 */ /* 0x000fc60008000000 */
[----:B------:R-:W2:Y:S01]  /*0f70*/  F2I.U32.TRUNC.NTZ R3, R3 ;  /* 0x0000000300037305 */ /* 0x000ea2000020f000 */
[----:B---3--:R-:W-:Y:S01]  /*0f80*/  UISETP.GE.AND UP2, UPT, UR21, 0x1, UPT ;  /* 0x000000011500788c */ /* 0x008fe2000bf46270 */
[----:B------:R-:W-:Y:S01]  /*0f90*/  FMUL R2, R2, UR4 ;  /* 0x0000000402027c20 */ /* 0x000fe20008400000 */
[----:B------:R-:W-:-:S05]  /*0fa0*/  USHF.L.U32 UR28, UR11, 0xc, URZ ;  /* 0x0000000c0b1c7899 */ /* 0x000fca00080006ff */
[----:B------:R-:W3:Y:S01]  /*0fb0*/  F2I.U32.TRUNC.NTZ R2, R2 ;  /* 0x0000000200027305 */ /* 0x000ee2000020f000 */
[----:B--2---:R-:W-:Y:S02]  /*0fc0*/  R2UR UR4, R3 ;  /* 0x00000000030472ca */ /* 0x004fe400000e0000 */
[----:B---3--:R-:W-:Y:S02]  /*0fd0*/  R2UR UR6, R2 ;  /* 0x00000000020672ca */ /* 0x008fe400000e0000 */
[----:B------:R-:W-:-:S09]  /*0fe0*/  PRMT R2, RZ, 0x7610, R2 ;  /* 0x00007610ff027816 */ /* 0x000fd20000000002 */
[----:B------:R-:W-:-:S04]  /*0ff0*/  UIADD3 UR5, UPT, UPT, -UR4, URZ, URZ ;  /* 0x000000ff04057290 */ /* 0x000fc8000fffe1ff */
[----:B------:R-:W-:Y:S02]  /*1000*/  UIMAD UR5, UR9, UR5, UR7 ;  /* 0x00000005090572a4 */ /* 0x000fe4000f8e0207 */
[----:B------:R-:W-:-:S04]  /*1010*/  UIADD3 UR4, UPT, UPT, -UR6, URZ, URZ ;  /* 0x000000ff06047290 */ /* 0x000fc8000fffe1ff */
[----:B------:R-:W-:Y:S01]  /*1020*/  IMAD.U32 R145, RZ, RZ, UR5 ;  /* 0x00000005ff917e24 */ /* 0x000fe2000f8e00ff */
[----:B------:R-:W-:-:S06]  /*1030*/  UIMAD UR4, UR10, UR4, UR8 ;  /* 0x000000040a0472a4 */ /* 0x000fcc000f8e0208 */
[----:B------:R-:W-:Y:S01]  /*1040*/  IMAD.U32 R144, RZ, RZ, UR4 ;  /* 0x00000004ff907e24 */ /* 0x000fe2000f8e00ff */
[----:B-1----:R-:W-:Y:S06]  /*1050*/  BRA.U UP4, `(.L_x_17) ;  /* 0x00000001042c7547 */ /* 0x002fec000b800000 */
[----:B------:R-:W-:Y:S02]  /*1060*/  R2UR UR5, R144 ;  /* 0x00000000900572ca */ /* 0x000fe400000e0000 */
[----:B------:R-:W-:-:S11]  /*1070*/  R2UR UR4, R145 ;  /* 0x00000000910472ca */ /* 0x000fd600000e0000 */
[----:B------:R-:W-:Y:S02]  /*1080*/  UISETP.NE.AND UP0, UPT, UR5, URZ, UPT ;  /* 0x000000ff0500728c */ /* 0x000fe4000bf05270 */
[----:B------:R-:W-:Y:S02]  /*1090*/  UISETP.NE.AND UP1, UPT, UR5, 0x1, UPT ;  /* 0x000000010500788c */ /* 0x000fe4000bf25270 */
[----:B------:R-:W-:-:S04]  /*10a0*/  UISETP.EQ.OR UP0, UPT, UR4, URZ, !UP0 ;  /* 0x000000ff0400728c */ /* 0x000fc8000c702670 */
[----:B------:R-:W-:Y:S02]  /*10b0*/  USEL UR5, URZ, 0x1, !UP0 ;  /* 0x00000001ff057887 */ /* 0x000fe4000c000000 */
[----:B------:R-:W-:Y:S02]  /*10c0*/  UISETP.NE.AND UP0, UPT, UR4, URZ, UPT ;  /* 0x000000ff0400728c */ /* 0x000fe4000bf05270 */
[----:B------:R-:W-:-:S04]  /*10d0*/  USEL UR4, URZ, 0x2, UP1 ;  /* 0x00000002ff047887 */ /* 0x000fc80008800000 */
[----:B------:R-:W-:-:S04]  /*10e0*/  USEL UR4, UR4, 0x2, UP0 ;  /* 0x0000000204047887 */ /* 0x000fc80008000000 */
[----:B------:R-:W-:-:S06]  /*10f0*/  UIADD3 UR4, UPT, UPT, UR5, UR4, URZ ;  /* 0x0000000405047290 */ /* 0x000fcc000fffe0ff */
[----:B------:R-:W-:Y:S02]  /*1100*/  IMAD.U32 R2, RZ, RZ, UR4 ;  /* 0x00000004ff027e24 */ /* 0x000fe4000f8e00ff */
.L_x_17:
[----:B------:R-:W-:Y:S05]  /*1110*/  BRA.U !UP2, `(.L_x_18) ;  /* 0x000000010ad47547 */ /* 0x000fea000b800000 */
[----:B------:R-:W1:Y:S01]  /*1120*/  LDCU.128 UR12, c[0x0][0xb10] ;  /* 0x00016200ff0c77ac */ /* 0x000e620008000c00 */
[----:B------:R-:W2:Y:S01]  /*1130*/  LDCU UR6, c[0x0][0x370] ;  /* 0x00006e00ff0677ac */ /* 0x000ea20008000800 */
[----:B------:R-:W3:Y:S01]  /*1140*/  LDCU UR5, c[0x0][0x374] ;  /* 0x00006e80ff0577ac */ /* 0x000ee20008000800 */
[----:B------:R-:W4:Y:S01]  /*1150*/  LDCU UR26, c[0x0][0xb0c] ;  /* 0x00016180ff1a77ac */ /* 0x000f220008000800 */
[----:B------:R-:W4:Y:S01]  /*1160*/  LDCU UR4, c[0x0][0xb20] ;  /* 0x00016400ff0477ac */ /* 0x000f220008000800 */
[----:B------:R-:W4:Y:S01]  /*1170*/  LDCU.64 UR8, c[0x0][0xb28] ;  /* 0x00016500ff0877ac */ /* 0x000f220008000a00 */
[----:B-1----:R-:W-:Y:S02]  /*1180*/  UISETP.NE.AND UP0, UPT, UR14, 0x1, UPT ;  /* 0x000000010e00788c */ /* 0x002fe4000bf05270 */
[----:B---3--:R-:W-:Y:S02]  /*1190*/  UIMAD.WIDE.U32 UR10, UR5, UR15, URZ ;  /* 0x0000000f050a72a5 */ /* 0x008fe4000f8e00ff */
[----:B--2---:R-:W-:-:S02]  /*11a0*/  UIMAD.WIDE.U32 UR22, UR6, UR12, URZ ;  /* 0x0000000c061672a5 */ /* 0x004fc4000f8e00ff */
[----:B----4-:R-:W-:Y:S02]  /*11b0*/  UISETP.NE.AND UP1, UPT, UR26, 0x1, UPT ;  /* 0x000000011a00788c */ /* 0x010fe4000bf25270 */
[----:B------:R-:W-:Y:S01]  /*11c0*/  UISETP.NE.AND UP2, UPT, UR21, 0x1, UPT ;  /* 0x000000011500788c */ /* 0x000fe2000bf45270 */
[----:B------:R-:W-:Y:S02]  /*11d0*/  UMOV UR10, UR11 ;  /* 0x0000000b000a7c82 */ /* 0x000fe40008000000 */
[----:B------:R-:W-:Y:S01]  /*11e0*/  UMOV UR22, UR23 ;  /* 0x0000001700167c82 */ /* 0x000fe20008000000 */
[----:B------:R-:W-:Y:S02]  /*11f0*/  @UP0 USHF.R.U32.HI UR5, URZ, UR4, UR10 ;  /* 0x00000004ff050299 */ /* 0x000fe4000801160a */
[----:B------:R-:W-:Y:S02]  /*1200*/  UIMAD.WIDE.U32 UR24, UR20, UR15, URZ ;  /* 0x0000000f141872a5 */ /* 0x000fe4000f8e00ff */
[----:B------:R-:W-:-:S02]  /*1210*/  UIMAD.WIDE.U32 UR10, UR5, UR8, URZ ;  /* 0x00000008050a72a5 */ /* 0x000fc4000f8e00ff */
[----:B------:R-:W-:Y:S02]  /*1220*/  @UP1 USHF.R.U32.HI UR6, URZ, UR13, UR22 ;  /* 0x0000000dff061299 */ /* 0x000fe40008011616 */
[----:B------:R-:W-:Y:S02]  /*1230*/  UIMAD.WIDE.U32 UR18, UR16, UR12, URZ ;  /* 0x0000000c101272a5 */ /* 0x000fe4000f8e00ff */
[----:B------:R-:W-:Y:S01]  /*1240*/  UIMAD.WIDE.U32 UR22, UR6, UR8, URZ ;  /* 0x00000008061672a5 */ /* 0x000fe2000f8e00ff */
[----:B------:R-:W-:Y:S01]  /*1250*/  UMOV UR24, UR25 ;  /* 0x0000001900187c82 */ /* 0x000fe20008000000 */
[----:B------:R-:W-:Y:S01]  /*1260*/  UMOV UR10, UR11 ;  /* 0x0000000b000a7c82 */ /* 0x000fe20008000000 */
[----:B------:R-:W-:Y:S02]  /*1270*/  USHF.R.U32.HI UR24, URZ, UR4, UR24 ;  /* 0x00000004ff187299 */ /* 0x000fe40008011618 */
[----:B------:R-:W-:Y:S02]  /*1280*/  @UP2 USHF.R.U32.HI UR5, URZ, UR9, UR10 ;  /* 0x00000009ff052299 */ /* 0x000fe4000801160a */
[----:B------:R-:W-:Y:S01]  /*1290*/  UMOV UR7, UR23 ;  /* 0x0000001700077c82 */ /* 0x000fe20008000000 */
[----:B------:R-:W-:Y:S01]  /*12a0*/  UMOV UR18, UR19 ;  /* 0x0000001300127c82 */ /* 0x000fe20008000000 */
[----:B------:R-:W-:-:S02]  /*12b0*/  @UP2 USHF.R.U32.HI UR6, URZ, UR9, UR7 ;  /* 0x00000009ff062299 */ /* 0x000fc40008011607 */
[----:B------:R-:W-:Y:S02]  /*12c0*/  USHF.R.U32.HI UR18, URZ, UR13, UR18 ;  /* 0x0000000dff127299 */ /* 0x000fe40008011612 */
[----:B------:R-:W-:Y:S02]  /*12d0*/  USEL UR4, UR20, UR24, !UP0 ;  /* 0x0000001814047287 */ /* 0x000fe4000c000000 */
[----:B------:R-:W-:Y:S02]  /*12e0*/  UIMAD UR7, UR5, UR21, URZ ;  /* 0x00000015050772a4 */ /* 0x000fe4000f8e02ff */
[----:B------:R-:W-:Y:S02]  /*12f0*/  USEL UR5, UR16, UR18, !UP1 ;  /* 0x0000001210057287 */ /* 0x000fe4000c800000 */
[----:B------:R-:W-:Y:S02]  /*1300*/  UIMAD UR12, UR6, UR21, URZ ;  /* 0x00000015060c72a4 */ /* 0x000fe4000f8e02ff */
[----:B------:R-:W-:-:S02]  /*1310*/  UISETP.GE.AND UP0, UPT, UR4, UR7, UPT ;  /* 0x000000070400728c */ /* 0x000fc4000bf06270 */
[----:B------:R-:W-:Y:S02]  /*1320*/  UIMAD.WIDE.U32 UR10, UR4, UR8, URZ ;  /* 0x00000008040a72a5 */ /* 0x000fe4000f8e00ff */
[----:B------:R-:W-:Y:S02]  /*1330*/  UISETP.GE.OR UP0, UPT, UR5, UR12, UP0 ;  /* 0x0000000c0500728c */ /* 0x000fe40008706670 */
[----:B------:R-:W-:Y:S02]  /*1340*/  UIMAD.WIDE.U32 UR12, UR5, UR8, URZ ;  /* 0x00000008050c72a5 */ /* 0x000fe4000f8e00ff */
[----:B------:R-:W-:Y:S01]  /*1350*/  UIADD3 UR10, UPT, UPT, -UR4, URZ, URZ ;  /* 0x000000ff040a7290 */ /* 0x000fe2000fffe1ff */
[----:B------:R-:W-:Y:S01]  /*1360*/  UMOV UR8, UR11 ;  /* 0x0000000b00087c82 */ /* 0x000fe20008000000 */
[----:B------:R-:W-:Y:S02]  /*1370*/  UIADD3 UR11, UPT, UPT, -UR5, URZ, URZ ;  /* 0x000000ff050b7290 */ /* 0x000fe4000fffe1ff */
[----:B------:R-:W-:-:S03]  /*1380*/  USHF.R.U32.HI UR8, URZ, UR9, UR8 ;  /* 0x00000009ff087299 */ /* 0x000fc60008011608 */
[----:B------:R-:W-:Y:S01]  /*1390*/  @!UP0 UMOV UR7, UR13 ;  /* 0x0000000d00078c82 */ /* 0x000fe20008000000 */
[----:B------:R-:W-:Y:S02]  /*13a0*/  UIMAD UR20, UR14, UR10, UR20 ;  /* 0x0000000a0e1472a4 */ /* 0x000fe4000f8e0214 */
[----:B------:R-:W-:Y:S02]  /*13b0*/  USEL UR8, UR4, UR8, !UP2 ;  /* 0x0000000804087287 */ /* 0x000fe4000d000000 */
[----:B------:R-:W-:Y:S02]  /*13c0*/  @!UP0 USHF.R.U32.HI UR7, URZ, UR9, UR7 ;  /* 0x00000009ff078299 */ /* 0x000fe40008011607 */
[----:B------:R-:W-:Y:S02]  /*13d0*/  UIADD3 UR9, UPT, UPT, -UR8, URZ, URZ ;  /* 0x000000ff08097290 */ /* 0x000fe4000fffe1ff */
[----:B------:R-:W-:Y:S02]  /*13e0*/  @!UP0 USEL UR7, UR5, UR7, !UP2 ;  /* 0x0000000705078287 */ /* 0x000fe4000d000000 */
[----:B------:R-:W-:-:S02]  /*13f0*/  UIMAD UR9, UR21, UR9, UR4 ;  /* 0x00000009150972a4 */ /* 0x000fc4000f8e0204 */
[----:B------:R-:W-:Y:S02]  /*1400*/  @!UP0 UIADD3 UR8, UPT, UPT, UR8, -UR7, URZ ;  /* 0x8000000708088290 */ /* 0x000fe4000fffe0ff */
[----:B------:R-:W-:Y:S02]  /*1410*/  @!UP0 UIMAD UR6, UR9, UR6, UR7 ;  /* 0x00000006090682a4 */ /* 0x000fe4000f8e0207 */
[----:B------:R-:W-:Y:S02]  /*1420*/  @!UP0 UIMAD UR4, UR8, UR21, UR5 ;  /* 0x00000015080482a4 */ /* 0x000fe4000f8e0205 */
[----:B------:R-:W-:Y:S02]  /*1430*/  UIMAD UR16, UR26, UR11, UR16 ;  /* 0x0000000b1a1072a4 */ /* 0x000fe4000f8e0210 */
[----:B------:R-:W-:Y:S01]  /*1440*/  UIMAD UR20, UR4, UR14, UR20 ;  /* 0x0000000e041472a4 */ /* 0x000fe2000f8e0214 */
[----:B------:R-:W-:Y:S02]  /*1450*/  @!UP0 UMOV UR5, UR6 ;  /* 0x0000000600058c82 */ /* 0x000fe40008000000 */
[----:B------:R-:W-:-:S12]  /*1460*/  UIMAD UR16, UR5, UR26, UR16 ;  /* 0x0000001a051072a4 */ /* 0x000fd8000f8e0210 */
.L_x_18:
[----:B------:R-:W-:Y:S02]  /*1470*/  UISETP.NE.AND UP1, UPT, UR27, 0x1, UPT ;  /* 0x000000011b00788c */ /* 0x000fe4000bf25270 */
[----:B------:R-:W-:Y:S02]  /*1480*/  UISETP.NE.AND UP0, UPT, UR17, 0x2, UPT ;  /* 0x000000021100788c */ /* 0x000fe4000bf05270 */
[----:B------:R-:W-:-:S05]  /*1490*/  ULOP3.LUT UR28, UR28, 0x1000, URZ, 0xc0, !UPT ;  /* 0x000010001c1c7892 */ /* 0x000fca000f8ec0ff */
[----:B------:R-:W-:Y:S07]  /*14a0*/  BRA.U UP1, `(.L_x_19) ;  /* 0x0000000101447547 */ /* 0x000fee000b800000 */
[----:B------:R-:W1:Y:S01]  /*14b0*/  LDCU.128 UR8, c[0x0][0xb10] ;  /* 0x00016200ff0877ac */ /* 0x000e620008000c00 */
[----:B------:R-:W2:Y:S01]  /*14c0*/  LDCU UR12, c[0x0][0xb0c] ;  /* 0x00016180ff0c77ac */ /* 0x000ea20008000800 */
[----:B------:R-:W3:Y:S01]  /*14d0*/  LDCU UR13, c[0x0][0xb20] ;  /* 0x00016400ff0d77ac */ /* 0x000ee20008000800 */
[----:B-1----:R-:W-:Y:S02]  /*14e0*/  UIMAD.WIDE.U32 UR6, UR16, UR8, URZ ;  /* 0x00000008100672a5 */ /* 0x002fe4000f8e00ff */
[----:B------:R-:W-:Y:S02]  /*14f0*/  UIMAD.WIDE.U32 UR4, UR20, UR11, URZ ;  /* 0x0000000b140472a5 */ /* 0x000fe4000f8e00ff */
[----:B--2---:R-:W-:Y:S02]  /*1500*/  UISETP.NE.AND UP2, UPT, UR12, 0x1, UPT ;  /* 0x000000010c00788c */ /* 0x004fe4000bf45270 */
[----:B------:R-:W-:Y:S01]  /*1510*/  UISETP.NE.AND UP1, UPT, UR10, 0x1, UPT ;  /* 0x000000010a00788c */ /* 0x000fe2000bf25270 */
[----:B------:R-:W-:-:S02]  /*1520*/  UMOV UR6, UR7 ;  /* 0x0000000700067c82 */ /* 0x000fc40008000000 */
[----:B------:R-:W-:Y:S01]  /*1530*/  UMOV UR4, UR5 ;  /* 0x0000000500047c82 */ /* 0x000fe20008000000 */
[----:B------:R-:W-:Y:S02]  /*1540*/  USHF.R.U32.HI UR6, URZ, UR9, UR6 ;  /* 0x00000009ff067299 */ /* 0x000fe40008011606 */
[----:B---3--:R-:W-:Y:S02]  /*1550*/  USHF.R.U32.HI UR4, URZ, UR13, UR4 ;  /* 0x0000000dff047299 */ /* 0x008fe40008011604 */
[----:B------:R-:W-:Y:S02]  /*1560*/  USEL UR5, UR16, UR6, !UP2 ;  /* 0x0000000610057287 */ /* 0x000fe4000d000000 */
[----:B------:R-:W-:-:S04]  /*1570*/  USEL UR4, UR20, UR4, !UP1 ;  /* 0x0000000414047287 */ /* 0x000fc8000c800000 */
[----:B------:R-:W-:Y:S02]  /*1580*/  UIADD3 UR6, UPT, UPT, UR5, -UR4, URZ ;  /* 0x8000000405067290 */ /* 0x000fe4000fffe0ff */
[----:B------:R-:W-:Y:S02]  /*1590*/  UIADD3 UR4, UPT, UPT, -UR5, UR4, URZ ;  /* 0x0000000405047290 */ /* 0x000fe4000fffe1ff */
[----:B------:R-:W-:Y:S02]  /*15a0*/  UIMAD UR20, UR6, UR10, UR20 ;  /* 0x0000000a061472a4 */ /* 0x000fe4000f8e0214 */
[----:B------:R-:W-:-:S12]  /*15b0*/  UIMAD UR16, UR4, UR12, UR16 ;  /* 0x0000000c041072a4 */ /* 0x000fd8000f8e0210 */
.L_x_19:
[----:B------:R-:W-:Y:S05]  /*15c0*/  BRA.U !UP5, `(.L_x_20) ;  /* 0x000000010d0c7547 */ /* 0x000fea000b800000 */
[----:B------:R-:W-:Y:S01]  /*15d0*/  UCGABAR_WAIT ;  /* 0x0000000000007dc7 */ /* 0x000fe20008000000 */
[----:B------:R-:W-:Y:S01]  /*15e0*/  CCTL.IVALL ;  /* 0x00000000ff00798f */ /* 0x000fe20002000000 */
[----:B------:R-:W-:Y:S05]  /*15f0*/  BRA `(.L_x_21) ;  /* 0x0000000000047947 */ /* 0x000fea0003800000 */
.L_x_20:
[----:B------:R-:W-:Y:S06]  /*1600*/  BAR.SYNC.DEFER_BLOCKING 0x0 ;  /* 0x0000000000007b1d */ /* 0x000fec0000010000 */
.L_x_21:
[----:B------:R-:W-:Y:S05]  /*1610*/  BRA.U UP0, `(.L_x_22) ;  /* 0x0000001100a07547 */ /* 0x000fea000b800000 */
[----:B------:R-:W1:Y:S01]  /*1620*/  LDCU UR6, c[0x0][0x38c] ;  /* 0x00007180ff0677ac */ /* 0x000e620008000800 */
[----:B------:R-:W2:Y:S01]  /*1630*/  S2UR UR8, SR_CgaCtaId ;  /* 0x00000000000879c3 */ /* 0x000ea20000008800 */
[----:B------:R-:W-:Y:S01]  /*1640*/  PLOP3.LUT P1, PT, PT, PT, UP3, 0x80, 0x8 ;  /* 0x000000000008781c */ /* 0x000fe20003f2f038 */
[----:B------:R-:W-:Y:S01]  /*1650*/  IMAD.MOV.U32 R12, RZ, RZ, 0x1 ;  /* 0x00000001ff0c7424 */ /* 0x000fe200078e00ff */
[----:B------:R-:W-:Y:S01]  /*1660*/  UMOV UR7, 0x400 ;  /* 0x0000040000077882 */ /* 0x000fe20000000000 */
[----:B------:R-:W-:Y:S01]  /*1670*/  UISETP.NE.AND UP1, UPT, UR17, URZ, UPT ;  /* 0x000000ff1100728c */ /* 0x000fe2000bf25270 */
[----:B------:R-:W-:Y:S02]  /*1680*/  ISETP.EQ.OR P2, PT, R0, RZ, P3 ;  /* 0x000000ff0000720c */ /* 0x000fe40001f42670 */
[----:B------:R-:W-:Y:S02]  /*1690*/  CS2R R10, SRZ ;  /* 0x00000000000a7805 */ /* 0x000fe4000001ff00 */
[----:B------:R-:W-:Y:S01]  /*16a0*/  PLOP3.LUT P1, PT, P1, PT, PT, 0x8, 0x80 ;  /* 0x000000000080781c */ /* 0x000fe20000f2e170 */
[----:B------:R-:W-:Y:S01]  /*16b0*/  IMAD.MOV.U32 R9, RZ, RZ, RZ ;  /* 0x000000ffff097224 */ /* 0x000fe200078e00ff */
[----:B------:R-:W3:Y:S01]  /*16c0*/  LDCU UR40, c[0x0][0x370] ;  /* 0x00006e00ff2877ac */ /* 0x000ee20008000800 */
[----:B------:R-:W-:Y:S01]  /*16d0*/  IMAD.MOV.U32 R8, RZ, RZ, 0x1 ;  /* 0x00000001ff087424 */ /* 0x000fe200078e00ff */
[----:B------:R-:W4:Y:S01]  /*16e0*/  LDCU.64 UR26, c[0x0][0x348] ;  /* 0x00006900ff1a77ac */ /* 0x000f220008000a00 */
[----:B-1----:R-:W-:-:S02]  /*16f0*/  UIADD3 UR5, UPT, UPT, UR6, 0x3f, URZ ;  /* 0x0000003f06057890 */ /* 0x002fc4000fffe0ff */
[----:B------:R-:W-:Y:S02]  /*1700*/  USHF.R.U32.HI UR45, URZ, 0x6, UR28 ;  /* 0x00000006ff2d7899 */ /* 0x000fe4000801161c */
[----:B------:R-:W-:Y:S02]  /*1710*/  USHF.R.S32.HI UR4, URZ, 0x1f, UR5 ;  /* 0x0000001fff047899 */ /* 0x000fe40008011405 */
[----:B------:R-:W-:Y:S02]  /*1720*/  UIADD3 UR46, UPT, UPT, UR6, 0x7e, URZ ;  /* 0x0000007e062e7890 */ /* 0x000fe4000fffe0ff */
[----:B------:R-:W-:Y:S02]  /*1730*/  ULEA.HI UR4, UR4, UR5, URZ, 0x6 ;  /* 0x0000000504047291 */ /* 0x000fe4000f8f30ff */
[----:B------:R-:W-:Y:S02]  /*1740*/  UIADD3 UR5, UPT, UPT, UR6, -0x1, URZ ;  /* 0xffffffff06057890 */ /* 0x000fe4000fffe0ff */
[----:B------:R-:W-:-:S02]  /*1750*/  USHF.R.S32.HI UR43, URZ, 0x6, UR4 ;  /* 0x00000006ff2b7899 */ /* 0x000fc40008011404 */
[----:B------:R-:W-:Y:S02]  /*1760*/  UISETP.GE.U32.AND UP2, UPT, UR5, -0x7f, UPT ;  /* 0xffffff810500788c */ /* 0x000fe4000bf46070 */
[----:B------:R-:W-:Y:S02]  /*1770*/  UISETP.LT.U32.AND UP0, UPT, UR43, 0x3, UPT ;  /* 0x000000032b00788c */ /* 0x000fe4000bf01070 */
[----:B--2---:R-:W-:Y:S02]  /*1780*/  ULEA UR7, UR8, UR7, 0x18 ;  /* 0x0000000708077291 */ /* 0x004fe4000f8ec0ff */
[----:B------:R-:W-:Y:S02]  /*1790*/  USEL UR41, UR43, 0x3, UP0 ;  /* 0x000000032b297887 */ /* 0x000fe40008000000 */
[----:B------:R-:W-:Y:S02]  /*17a0*/  ULEA UR29, UR28, UR7, 0x1 ;  /* 0x000000071c1d7291 */ /* 0x000fe4000f8e08ff */
[----:B------:R-:W-:-:S02]  /*17b0*/  UIADD3 UR21, UPT, UPT, UR41, -0x1, URZ ;  /* 0xffffffff29157890 */ /* 0x000fc4000fffe0ff */
[----:B------:R-:W-:Y:S01]  /*17c0*/  @UP2 UIADD3 UR21, UPT, UPT, UR41, URZ, URZ ;  /* 0x000000ff29152290 */ /* 0x000fe2000fffe0ff */
[----:B------:R-:W1:Y:S01]  /*17d0*/  LDCU UR39, c[0x0][0x374] ;  /* 0x00006e80ff2777ac */ /* 0x000e620008000800 */
[----:B------:R-:W-:Y:S02]  /*17e0*/  USEL UR24, UR48, 0x2, UP1 ;  /* 0x0000000230187887 */ /* 0x000fe40008800000 */
[----:B------:R-:W-:Y:S02]  /*17f0*/  UIADD3 UR29, UPT, UPT, UR29, 0x10800, URZ ;  /* 0x000108001d1d7890 */ /* 0x000fe4000fffe0ff */
[----:B------:R-:W-:Y:S02]  /*1800*/  UIADD3 UR44, UPT, UPT, UR43, -UR41, URZ ;  /* 0x800000292b2c7290 */ /* 0x000fe4000fffe0ff */
[----:B------:R-:W-:Y:S01]  /*1810*/  UIADD3 UR21, UPT, UPT, UR21, 0x1, URZ ;  /* 0x0000000115157890 */ /* 0x000fe2000fffe0ff */
[----:B---34-:R-:W-:-:S11]  /*1820*/  UMOV UR5, URZ ;  /* 0x000000ff00057c82 */ /* 0x018fd60008000000 */
.L_x_42:
[----:B------:R-:W2:Y:S02]  /*1830*/  S2UR UR4, SR_CgaCtaId ;  /* 0x00000000000479c3 */ /* 0x000ea40000008800 */
[----:B--2---:R-:W-:-:S09]  /*1840*/  UISETP.NE.AND UP0, UPT, UR4, URZ, UPT ;  /* 0x000000ff0400728c */ /* 0x004fd2000bf05270 */
[----:B------:R-:W-:Y:S05]  /*1850*/  BRA.U UP0, `(.L_x_23) ;  /* 0x0000000100287547 */ /* 0x000fea000b800000 */
[----:B------:R-:W-:Y:S02]  /*1860*/  LEA R0, R9, UR7, 0x3 ;  /* 0x0000000709007c11 */ /* 0x000fe4000f8e18ff */
[----:B------:R-:W-:-:S04]  /*1870*/  SHF.L.U32 R2, R8, 0x1f, RZ ;  /* 0x0000001f08027819 */ /* 0x000fc800000006ff */
[----:B------:R-:W2:Y:S02]  /*1880*/  SYNCS.PHASECHK.TRANS64.TRYWAIT P0, [R0+URZ+0xd0], R2 ;  /* 0x0000d002000075a7 */ /* 0x000ea400080011ff */
[----:B--2---:R-:W-:Y:S05]  /*1890*/  @!P0 BRA `(.L_x_24) ;  /* 0x0000009800b48947 */ /* 0x004fea0003800000 */
.L_x_135:
[----:B------:R-:W-:Y:S01]  /*18a0*/  VIADD R9, R9, 0x1 ;  /* 0x0000000109097836 */ /* 0x000fe20000000000 */
[----:B------:R2:W-:Y:S04]  /*18b0*/  SYNCS.ARRIVE.TRANS64.A1T0 RZ, [R0+URZ+0xc0], RZ ;  /* 0x0000c0ff00ff79a7 */ /* 0x0005e800081000ff */
[----:B------:R-:W-:-:S04]  /*18c0*/  ISETP.NE.AND P0, PT, R9, 0x2, PT ;  /* 0x000000020900780c */ /* 0x000fc80003f05270 */
[----:B------:R-:W-:Y:S02]  /*18d0*/  SEL R9, R9, RZ, P0 ;  /* 0x000000ff09097207 */ /* 0x000fe40000000000 */
[----:B--2---:R-:W-:-:S04]  /*18e0*/  SEL R0, RZ, 0x1, P0 ;  /* 0x00000001ff007807 */ /* 0x004fc80000000000 */
[----:B------:R-:W-:-:S07]  /*18f0*/  LOP3.LUT R8, R8, R0, RZ, 0x3c, !PT ;  /* 0x0000000008087212 */ /* 0x000fce00078e3cff */
.L_x_23:
[----:B------:R-:W-:Y:S01]  /*1900*/  ULEA UR4, UR5, UR7, 0x3 ;  /* 0x0000000705047291 */ /* 0x000fe2000f8e18ff */
[----:B------:R-:W-:Y:S01]  /*1910*/  SHF.L.U32 R0, R12, 0x1f, RZ ;  /* 0x0000001f0c007819 */ /* 0x000fe200000006ff */
[----:B------:R-:W-:Y:S02]  /*1920*/  UISETP.GE.U32.AND UP0, UPT, UR46, 0x7f, UPT ;  /* 0x0000007f2e00788c */ /* 0x000fe4000bf06070 */
[----:B------:R-:W-:Y:S02]  /*1930*/  USHF.L.U32 UR11, UR20, 0x8, URZ ;  /* 0x00000008140b7899 */ /* 0x000fe400080006ff */
[----:B------:R-:W-:Y:S01]  /*1940*/  ULEA UR35, UR16, UR45, 0x7 ;  /* 0x0000002d10237291 */ /* 0x000fe2000f8e38ff */
[----:B------:R-:W-:Y:S02]  /*1950*/  UMOV UR13, URZ ;  /* 0x000000ff000d7c82 */ /* 0x000fe40008000000 */
[----:B------:R2:W3:Y:S02]  /*1960*/  SYNCS.PHASECHK.TRANS64.TRYWAIT P0, [UR4+0x18], R0 ;  /* 0x00001800ff0075a7 */ /* 0x0004e40008001104 */
[----:B------:R-:W-:Y:S07]  /*1970*/  BRA.U !UP0, `(.L_x_25) ;  /* 0x0000000108c07547 */ /* 0x000fee000b800000 */
[----:B------:R-:W-:Y:S01]  /*1980*/  UMOV UR6, URZ ;  /* 0x000000ff00067c82 */ /* 0x000fe20008000000 */
[----:B------:R-:W-:-:S05]  /*1990*/  UMOV UR4, UR5 ;  /* 0x0000000500047c82 */ /* 0x000fca0008000000 */
.L_x_31:
[----:B------:R-:W-:Y:S01]  /*19a0*/  ULEA UR33, UR4, UR7, 0x3 ;  /* 0x0000000704217291 */ /* 0x000fe2000f8e18ff */
[----:B---3--:R-:W-:Y:S01]  /*19b0*/  @!P3 MOV R2, 0xc000 ;  /* 0x0000c0000002b802 */ /* 0x008fe20000000f00 */
[----:B-1-3--:R-:W-:Y:S10]  /*19c0*/  @P0 BRA `(.L_x_26) ;  /* 0x00000000000c0947 */ /* 0x00aff40003800000 */
[----:B------:R-:W-:-:S04]  /*19d0*/  SHF.L.U32 R3, R12, 0x1f, RZ ;  /* 0x0000001f0c037819 */ /* 0x000fc800000006ff */
[----:B------:R-:W3:Y:S02]  /*19e0*/  SYNCS.PHASECHK.TRANS64.TRYWAIT P0, [UR33+0x18], R3 ;  /* 0x00001803ff0075a7 */ /* 0x000ee40008001121 */
[----:B---3--:R-:W-:Y:S05]  /*19f0*/  @!P0 BRA `(.L_x_27) ;  /* 0x0000009800708947 */ /* 0x008fea0003800000 */
.L_x_26:
[----:B------:R3:W-:Y:S01]  /*1a00*/  @!P3 SYNCS.ARRIVE.TRANS64 RZ, [UR33], R2 ;  /* 0x00000002ffffb9a7 */ /* 0x0007e20008000021 */
[----:B------:R-:W-:-:S04]  /*1a10*/  ULOP3.LUT UR5, UR24, 0x2, URZ, 0xfc, !UPT ;  /* 0x0000000218057892 */ /* 0x000fc8000f8efcff */
[----:B------:R-:W-:-:S09]  /*1a20*/  UISETP.NE.AND UP0, UPT, UR5, 0x2, UPT ;  /* 0x000000020500788c */ /* 0x000fd2000bf05270 */
[----:B------:R-:W-:Y:S05]  /*1a30*/  BRA.U UP0, `(.L_x_28) ;  /* 0x0000000100047547 */ /* 0x000fea000b800000 */
[----:B-1----:R-:W-:Y:S05]  /*1a40*/  BPT.TRAP 0x1 ;  /* 0x000000040000795c */ /* 0x002fea0000300000 */
.L_x_28:
[----:B------:R-:W-:Y:S04]  /*1a50*/  BSSY.RECONVERGENT B0, `(.L_x_29) ;  /* 0x0000003000007945 */ /* 0x000fe80003800200 */
[----:B------:R-:W-:Y:S05]  /*1a60*/  @P2 BRA `(.L_x_30) ;  /* 0x0000000000042947 */ /* 0x000fea0003800000 */
[----:B-1----:R-:W-:Y:S05]  /*1a70*/  BPT.TRAP 0x1 ;  /* 0x000000040000795c */ /* 0x002fea0000300000 */
.L_x_30:
[----:B-1----:R-:W-:Y:S05]  /*1a80*/  BSYNC.RECONVERGENT B0 ;  /* 0x0000000000007941 */ /* 0x002fea0003800200 */
.L_x_29:
[----:B------:R-:W-:Y:S02]  /*1a90*/  UIADD3 UR5, UPT, UPT, UR4, 0x1, URZ ;  /* 0x0000000104057890 */ /* 0x000fe4000fffe0ff */
[----:B------:R-:W-:Y:S02]  /*1aa0*/  UIADD3 UR16, UP1, UPT, UR26, 0x80, URZ ;  /* 0x000000801a107890 */ /* 0x000fe4000ff3e0ff */
[----:B------:R-:W-:Y:S02]  /*1ab0*/  UISETP.NE.AND UP0, UPT, UR5, 0x3, UPT ;  /* 0x000000030500788c */ /* 0x000fe4000bf05270 */
[----:B------:R-:W-:Y:S02]  /*1ac0*/  USHF.L.U32 UR34, UR6, 0x6, URZ ;  /* 0x0000000606227899 */ /* 0x000fe400080006ff */
[----:B------:R-:W-:Y:S02]  /*1ad0*/  USEL UR9, URZ, 0x1, UP0 ;  /* 0x00000001ff097887 */ /* 0x000fe40008000000 */
[----:B------:R-:W-:-:S02]  /*1ae0*/  USEL UR5, UR5, URZ, UP0 ;  /* 0x000000ff05057287 */ /* 0x000fc40008000000 */
[----:B------:R-:W-:Y:S02]  /*1af0*/  UIADD3 UR14, UP0, UPT, UR26, 0x180, URZ ;  /* 0x000001801a0e7890 */ /* 0x000fe4000ff1e0ff */
[----:B------:R-:W-:Y:S01]  /*1b00*/  ULEA UR8, UR5, UR7, 0x3 ;  /* 0x0000000705087291 */ /* 0x000fe2000f8e18ff */
[----:B------:R-:W-:Y:S01]  /*1b10*/  LOP3.LUT R12, R12, UR9, RZ, 0x3c, !PT ;  /* 0x000000090c0c7c12 */ /* 0x000fe2000f8e3cff */
[----:B------:R-:W-:Y:S02]  /*1b20*/  ULEA UR9, UR4, UR28, 0xd ;  /* 0x0000001c04097291 */ /* 0x000fe4000f8e68ff */
[----:B------:R-:W-:Y:S01]  /*1b30*/  UIADD3.X UR17, UPT, UPT, URZ, UR27, URZ, UP1, !UPT ;  /* 0x0000001bff117290 */ /* 0x000fe20008ffe4ff */
[----:B--2---:R-:W-:Y:S01]  /*1b40*/  SHF.L.U32 R0, R12, 0x1f, RZ ;  /* 0x0000001f0c007819 */ /* 0x004fe200000006ff */
[----:B------:R-:W-:Y:S02]  /*1b50*/  ULEA UR9, UR9, UR7, 0x1 ;  /* 0x0000000709097291 */ /* 0x000fe4000f8e08ff */
[----:B------:R-:W-:Y:S01]  /*1b60*/  UIADD3.X UR15, UPT, UPT, URZ, UR27, URZ, UP0, !UPT ;  /* 0x0000001bff0f7290 */ /* 0x000fe200087fe4ff */
[----:B------:R4:W1:Y:S01]  /*1b70*/  SYNCS.PHASECHK.TRANS64.TRYWAIT P0, [UR8+0x18], R0 ;  /* 0x00001800ff0075a7 */ /* 0x0008620008001108 */
[----:B------:R-:W-:-:S02]  /*1b80*/  ULEA UR8, UR4, UR7, 0xf ;  /* 0x0000000704087291 */ /* 0x000fc4000f8e78ff */
[----:B------:R-:W-:Y:S02]  /*1b90*/  UIADD3 UR32, UPT, UPT, UR9, 0x10800, URZ ;  /* 0x0001080009207890 */ /* 0x000fe4000fffe0ff */
[----:B------:R-:W-:Y:S01]  /*1ba0*/  UIADD3 UR8, UPT, UPT, UR8, 0x1c800, URZ ;  /* 0x0001c80008087890 */ /* 0x000fe2000fffe0ff */
[----:B------:R-:W-:Y:S01]  /*1bb0*/  UMOV UR13, 0x30000 ;  /* 0x00030000000d7882 */ /* 0x000fe20000000000 */
[----:B------:R-:W-:Y:S01]  /*1bc0*/  UMOV UR18, 0x0 ;  /* 0x0000000000127882 */ /* 0x000fe20000000000 */
[----:B------:R-:W-:Y:S01]  /*1bd0*/  UMOV UR19, 0x10000000 ;  /* 0x1000000000137882 */ /* 0x000fe20000000000 */
[----:B------:R-:W-:Y:S01]  /*1be0*/  UMOV UR12, UR36 ;  /* 0x00000024000c7c82 */ /* 0x000fe20008000000 */
[----:B------:R-:W-:Y:S01]  /*1bf0*/  UMOV UR9, UR33 ;  /* 0x0000002100097c82 */ /* 0x000fe20008000000 */
[----:B------:R-:W-:Y:S01]  /*1c00*/  UMOV UR10, UR34 ;  /* 0x00000022000a7c82 */ /* 0x000fe20008000000 */
[----:B------:R2:W-:Y:S01]  /*1c10*/  UTMALDG.3D.MULTICAST [UR32], [UR16], UR13, desc[UR18] ;  /* 0x00001220100073b4 */ /* 0x0005e2000801180d */
[----:B------:R-:W-:Y:S01]  /*1c20*/  UIADD3 UR6, UPT, UPT, UR6, 0x1, URZ ;  /* 0x0000000106067890 */ /* 0x000fe2000fffe0ff */
[----:B------:R-:W-:-:S03]  /*1c30*/  UMOV UR4, UR5 ;  /* 0x0000000500047c82 */ /* 0x000fc60008000000 */
[----:B------:R-:W-:Y:S01]  /*1c40*/  UISETP.NE.AND UP0, UPT, UR6, UR21, UPT ;  /* 0x000000150600728c */ /* 0x000fe2000bf05270 */
[----:B------:R4:W-:Y:S01]  /*1c50*/  UTMALDG.3D [UR8], [UR14], desc[UR18] ;  /* 0x000012080e0075b4 */ /* 0x0009e20008011000 */
[----:B--2---:R-:W-:-:S07]  /*1c60*/  UMOV UR13, UR21 ;  /* 0x00000015000d7c82 */ /* 0x004fce0008000000 */
[----:B----4-:R-:W-:Y:S05]  /*1c70*/  BRA.U UP0, `(.L_x_31) ;  /* 0xfffffffd00487547 */ /* 0x010fea000b83ffff */
.L_x_25:
[----:B------:R-:W-:Y:S01]  /*1c80*/  ULEA UR4, UR5, UR7, 0x3 ;  /* 0x0000000705047291 */ /* 0x000fe2000f8e18ff */
[----:B--2---:R-:W-:Y:S01]  /*1c90*/  SHF.L.U32 R0, R12, 0x1f, RZ ;  /* 0x0000001f0c007819 */ /* 0x004fe200000006ff */
[----:B------:R-:W-:Y:S01]  /*1ca0*/  @!P1 SYNCS.ARRIVE.TRANS64.A1T0 RZ, [UR7+0x78], RZ ;  /* 0x000078ffffff99a7 */ /* 0x000fe20008100007 */
[----:B------:R-:W-:-:S06]  /*1cb0*/  UISETP.GT.AND UP0, UPT, UR43, UR41, UPT ;  /* 0x000000292b00728c */ /* 0x000fcc000bf04270 */
[----:B-1-3--:R1:W2:Y:S03]  /*1cc0*/  SYNCS.PHASECHK.TRANS64.TRYWAIT P0, [UR4+0x18], R0 ;  /* 0x00001800ff0075a7 */ /* 0x00a2a60008001104 */
[----:B------:R-:W-:Y:S05]  /*1cd0*/  BRA.U !UP0, `(.L_x_32) ;  /* 0x0000000108bc7547 */ /* 0x000fea000b800000 */
[----:B------:R-:W-:Y:S01]  /*1ce0*/  UIADD3 UR25, UPT, UPT, UR44, UR13, URZ ;  /* 0x0000000d2c197290 */ /* 0x000fe2000fffe0ff */
[----:B------:R-:W-:-:S11]  /*1cf0*/  UMOV UR4, UR5 ;  /* 0x0000000500047c82 */ /* 0x000fd60008000000 */
.L_x_38:
[----:B------:R-:W-:Y:S01]  /*1d00*/  ULEA UR17, UR4, UR7, 0x3 ;  /* 0x0000000704117291 */ /* 0x000fe2000f8e18ff */
[----:B--2---:R-:W-:Y:S01]  /*1d10*/  @!P3 MOV R2, 0xc000 ;  /* 0x0000c0000002b802 */ /* 0x004fe20000000f00 */
[----:B--2-4-:R-:W-:Y:S10]  /*1d20*/  @P0 BRA `(.L_x_33) ;  /* 0x00000000000c0947 */ /* 0x014ff40003800000 */
[----:B------:R-:W-:-:S04]  /*1d30*/  SHF.L.U32 R3, R12, 0x1f, RZ ;  /* 0x0000001f0c037819 */ /* 0x000fc800000006ff */
[----:B------:R-:W2:Y:S02]  /*1d40*/  SYNCS.PHASECHK.TRANS64.TRYWAIT P0, [UR17+0x18], R3 ;  /* 0x00001803ff0075a7 */ /* 0x000ea40008001111 */
[----:B--2---:R-:W-:Y:S05]  /*1d50*/  @!P0 BRA `(.L_x_34) ;  /* 0x0000009400b08947 */ /* 0x004fea0003800000 */
.L_x_33:
[----:B------:R2:W-:Y:S01]  /*1d60*/  @!P3 SYNCS.ARRIVE.TRANS64 RZ, [UR17], R2 ;  /* 0x00000002ffffb9a7 */ /* 0x0005e20008000011 */
[----:B------:R-:W-:-:S04]  /*1d70*/  ULOP3.LUT UR5, UR24, 0x2, URZ, 0xfc, !UPT ;  /* 0x0000000218057892 */ /* 0x000fc8000f8efcff */
[----:B------:R-:W-:-:S09]  /*1d80*/  UISETP.NE.AND UP0, UPT, UR5, 0x2, UPT ;  /* 0x000000020500788c */ /* 0x000fd2000bf05270 */
[----:B------:R-:W-:Y:S05]  /*1d90*/  BRA.U UP0, `(.L_x_35) ;  /* 0x0000000100047547 */ /* 0x000fea000b800000 */
[----:B------:R-:W-:Y:S05]  /*1da0*/  BPT.TRAP 0x1 ;  /* 0x000000040000795c */ /* 0x000fea0000300000 */
.L_x_35:
[----:B------:R-:W-:Y:S04]  /*1db0*/  BSSY.RECONVERGENT B0, `(.L_x_36) ;  /* 0x0000003000007945 */ /* 0x000fe80003800200 */
[----:B------:R-:W-:Y:S05]  /*1dc0*/  @P2 BRA `(.L_x_37) ;  /* 0x0000000000042947 */ /* 0x000fea0003800000 */
[----:B------:R-:W-:Y:S05]  /*1dd0*/  BPT.TRAP 0x1 ;  /* 0x000000040000795c */ /* 0x000fea0000300000 */
.L_x_37:
[----:B------:R-:W-:Y:S05]  /*1de0*/  BSYNC.RECONVERGENT B0 ;  /* 0x0000000000007941 */ /* 0x000fea0003800200 */
.L_x_36:
[----:B------:R-:W-:Y:S02]  /*1df0*/  UIADD3 UR5, UPT, UPT, UR4, 0x1, URZ ;  /* 0x0000000104057890 */ /* 0x000fe4000fffe0ff */
[----:B------:R-:W-:Y:S02]  /*1e00*/  UIADD3 UR14, UP1, UPT, UR26, 0x80, URZ ;  /* 0x000000801a0e7890 */ /* 0x000fe4000ff3e0ff */
[----:B------:R-:W-:Y:S02]  /*1e10*/  UISETP.NE.AND UP0, UPT, UR5, 0x3, UPT ;  /* 0x000000030500788c */ /* 0x000fe4000bf05270 */
[----:B------:R-:W-:Y:S02]  /*1e20*/  USHF.L.U32 UR18, UR13, 0x6, URZ ;  /* 0x000000060d127899 */ /* 0x000fe400080006ff */
[----:B------:R-:W-:Y:S02]  /*1e30*/  USEL UR8, URZ, 0x1, UP0 ;  /* 0x00000001ff087887 */ /* 0x000fe40008000000 */
[----:B------:R-:W-:-:S02]  /*1e40*/  USEL UR5, UR5, URZ, UP0 ;  /* 0x000000ff05057287 */ /* 0x000fc40008000000 */
[----:B------:R-:W-:Y:S02]  /*1e50*/  UIADD3 UR22, UP0, UPT, UR26, 0x180, URZ ;  /* 0x000001801a167890 */ /* 0x000fe4000ff1e0ff */
[----:B------:R-:W-:Y:S01]  /*1e60*/  LOP3.LUT R12, R12, UR8, RZ, 0x3c, !PT ;  /* 0x000000080c0c7c12 */ /* 0x000fe2000f8e3cff */
[----:B------:R-:W-:Y:S02]  /*1e70*/  ULEA UR6, UR5, UR7, 0x3 ;  /* 0x0000000705067291 */ /* 0x000fe4000f8e18ff */
[----:B------:R-:W-:Y:S01]  /*1e80*/  ULEA UR8, UR4, UR7, 0xf ;  /* 0x0000000704087291 */ /* 0x000fe2000f8e78ff */
[----:B-1----:R-:W-:Y:S01]  /*1e90*/  SHF.L.U32 R0, R12, 0x1f, RZ ;  /* 0x0000001f0c007819 */ /* 0x002fe200000006ff */
[----:B------:R-:W-:Y:S02]  /*1ea0*/  ULEA UR16, UR4, UR29, 0xe ;  /* 0x0000001d04107291 */ /* 0x000fe4000f8e70ff */
[----:B------:R-:W-:Y:S02]  /*1eb0*/  UIADD3.X UR15, UPT, UPT, URZ, UR27, URZ, UP1, !UPT ;  /* 0x0000001bff0f7290 */ /* 0x000fe40008ffe4ff */
[----:B------:R-:W-:Y:S01]  /*1ec0*/  UIADD3 UR8, UPT, UPT, UR8, 0x1c800, URZ ;  /* 0x0001c80008087890 */ /* 0x000fe2000fffe0ff */
[----:B------:R3:W4:Y:S01]  /*1ed0*/  SYNCS.PHASECHK.TRANS64.TRYWAIT P0, [UR6+0x18], R0 ;  /* 0x00001800ff0075a7 */ /* 0x0007220008001106 */
[----:B------:R-:W-:Y:S01]  /*1ee0*/  UIADD3.X UR23, UPT, UPT, URZ, UR27, URZ, UP0, !UPT ;  /* 0x0000001bff177290 */ /* 0x000fe200087fe4ff */
[----:B------:R-:W-:Y:S01]  /*1ef0*/  UMOV UR6, 0x30000 ;  /* 0x0003000000067882 */ /* 0x000fe20000000000 */
[----:B------:R-:W-:Y:S01]  /*1f00*/  UMOV UR30, 0x0 ;  /* 0x00000000001e7882 */ /* 0x000fe20000000000 */
[----:B------:R-:W-:Y:S01]  /*1f10*/  UMOV UR31, 0x10000000 ;  /* 0x10000000001f7882 */ /* 0x000fe20000000000 */
[----:B------:R-:W-:Y:S01]  /*1f20*/  UMOV UR19, UR35 ;  /* 0x0000002300137c82 */ /* 0x000fe20008000000 */
[----:B------:R-:W-:Y:S01]  /*1f30*/  UMOV UR20, UR36 ;  /* 0x0000002400147c82 */ /* 0x000fe20008000000 */
[----:B------:R-:W-:Y:S01]  /*1f40*/  UMOV UR12, UR36 ;  /* 0x00000024000c7c82 */ /* 0x000fe20008000000 */
[----:B------:R-:W-:Y:S01]  /*1f50*/  UMOV UR9, UR17 ;  /* 0x0000001100097c82 */ /* 0x000fe20008000000 */
[----:B------:R-:W-:Y:S01]  /*1f60*/  UMOV UR10, UR18 ;  /* 0x00000012000a7c82 */ /* 0x000fe20008000000 */
[----:B------:R3:W-:Y:S01]  /*1f70*/  UTMALDG.3D.MULTICAST [UR16], [UR14], UR6, desc[UR30] ;  /* 0x00001e100e0073b4 */ /* 0x0007e20008011806 */
[----:B------:R-:W-:Y:S01]  /*1f80*/  UIADD3 UR13, UPT, UPT, UR13, 0x1, URZ ;  /* 0x000000010d0d7890 */ /* 0x000fe2000fffe0ff */
[----:B------:R-:W-:-:S03]  /*1f90*/  UMOV UR4, UR5 ;  /* 0x0000000500047c82 */ /* 0x000fc60008000000 */
[----:B------:R-:W-:Y:S01]  /*1fa0*/  UISETP.NE.AND UP0, UPT, UR13, UR25, UPT ;  /* 0x000000190d00728c */ /* 0x000fe2000bf05270 */
[----:B------:R3:W-:Y:S08]  /*1fb0*/  UTMALDG.3D [UR8], [UR22], desc[UR30] ;  /* 0x00001e08160075b4 */ /* 0x0007f00008011000 */
[----:B---3--:R-:W-:Y:S05]  /*1fc0*/  BRA.U UP0, `(.L_x_38) ;  /* 0xfffffffd004c7547 */ /* 0x008fea000b83ffff */
.L_x_32:
[C---:B------:R-:W-:Y:S01]  /*1fd0*/  LEA R3, R11.reuse, UR7, 0x3 ;  /* 0x000000070b037c11 */ /* 0x040fe2000f8e18ff */
[----:B------:R-:W-:Y:S01]  /*1fe0*/  NOP ;  /* 0x0000000000007918 */ /* 0x000fe20000000000 */
[----:B-1----:R-:W-:Y:S02]  /*1ff0*/  SHF.L.U32 R0, R10, 0x1f, RZ ;  /* 0x0000001f0a007819 */ /* 0x002fe400000006ff */
[----:B------:R-:W-:Y:S02]  /*2000*/  LEA R4, R11, UR7, 0x4 ;  /* 0x000000070b047c11 */ /* 0x000fe4000f8e20ff */
[----:B--2-4-:R-:W1:Y:S02]  /*2010*/  SYNCS.PHASECHK.TRANS64.TRYWAIT P0, [R3+URZ+0x80], R0 ;  /* 0x00008000030075a7 */ /* 0x014e6400080011ff */
[----:B-1----:R-:W-:Y:S05]  /*2020*/  @!P0 BRA `(.L_x_39) ;  /* 0x0000009400148947 */ /* 0x002fea0003800000 */
.L_x_138:
[----:B------:R-:W2:Y:S01]  /*2030*/  LDS.128 R4, [R4+0xf0] ;  /* 0x0000f00004047984 */ /* 0x000ea20000000c00 */
[----:B------:R-:W-:Y:S01]  /*2040*/  UISETP.GE.AND UP0, UPT, UR42, 0x1, UPT ;  /* 0x000000012a00788c */ /* 0x000fe2000bf06270 */
[----:B------:R-:W-:Y:S01]  /*2050*/  @!PT LDS RZ, [RZ] ;  /* 0x00000000fffff984 */ /* 0x000fe20000000800 */
[----:B------:R-:W-:Y:S01]  /*2060*/  @!PT LDS RZ, [RZ] ;  /* 0x00000000fffff984 */ /* 0x000fe20000000800 */
[----:B------:R-:W-:Y:S01]  /*2070*/  @!PT LDS RZ, [RZ] ;  /* 0x00000000fffff984 */ /* 0x000fe20000000800 */
[----:B------:R-:W-:Y:S01]  /*2080*/  @!PT LDS RZ, [RZ] ;  /* 0x00000000fffff984 */ /* 0x000fe20000000800 */
[----:B------:R3:W-:Y:S06]  /*2090*/  MEMBAR.ALL.CTA ;  /* 0x0000000000007992 */ /* 0x0007ec0000008000 */
[----:B---3--:R-:W3:Y:S01]  /*20a0*/  FENCE.VIEW.ASYNC.S ;  /* 0x00000000000073c6 */ /* 0x008ee20000000000 */
[----:B--2---:R-:W-:-:S13]  /*20b0*/  LOP3.LUT P0, RZ, R6, 0x1, RZ, 0xc0, !PT ;  /* 0x0000000106ff7812 */ /* 0x004fda000780c0ff */
[----:B---3--:R-:W-:Y:S01]  /*20c0*/  VOTEU.ANY UP1, P0 ;  /* 0x0000000000ff7886 */ /* 0x008fe20000020100 */
[----:B------:R-:W-:-:S13]  /*20d0*/  PLOP3.LUT P0, PT, PT, PT, UP1, 0x80, 0x8 ;  /* 0x000000000008781c */ /* 0x000fda0003f0f018 */
[----:B-1----:R-:W-:Y:S02]  /*20e0*/  @P0 LOP3.LUT R0, R5, 0xffff, RZ, 0xc0, !PT ;  /* 0x0000ffff05000812 */ /* 0x002fe400078ec0ff */
[----:B------:R-:W-:Y:S02]  /*20f0*/  @P0 MOV R2, R4 ;  /* 0x0000000400020202 */ /* 0x000fe40000000f00 */
[----:B------:R-:W-:Y:S01]  /*2100*/  @P0 R2UR UR6, R0 ;  /* 0x00000000000602ca */ /* 0x000fe200000e0000 */
[----:B------:R-:W-:Y:S01]  /*2110*/  VIADD R0, R3, 0x90 ;  /* 0x0000009003007836 */ /* 0x000fe20000000000 */
[----:B------:R-:W-:Y:S02]  /*2120*/  @P0 SHF.R.U32.HI R4, RZ, 0x10, R5 ;  /* 0x00000010ff040819 */ /* 0x000fe40000011605 */
[----:B------:R-:W-:Y:S02]  /*2130*/  @P0 R2UR UR8, R2 ;  /* 0x00000000020802ca */ /* 0x000fe400000e0000 */
[----:B------:R-:W-:-:S02]  /*2140*/  PRMT R0, RZ, 0x654, R0 ;  /* 0x00000654ff007816 */ /* 0x000fc40000000000 */
[----:B------:R-:W-:Y:S02]  /*2150*/  @P0 R2UR UR4, R4 ;  /* 0x00000000040402ca */ /* 0x000fe400000e0000 */
[----:B------:R1:W-:Y:S03]  /*2160*/  SYNCS.ARRIVE.TRANS64.RED.A1T0 RZ, [R0+URZ], RZ ;  /* 0x000000ff00ff79a7 */ /* 0x0003e600081004ff */
[----:B------:R-:W-:-:S04]  /*2170*/  @UP1 UMOV UR37, UR6 ;  /* 0x0000000600251c82 */ /* 0x000fc80008000000 */
[----:B------:R-:W-:-:S04]  /*2180*/  @UP1 UMOV UR38, UR8 ;  /* 0x0000000800261c82 */ /* 0x000fc80008000000 */
[----:B------:R-:W-:Y:S01]  /*2190*/  @UP1 UMOV UR36, UR4 ;  /* 0x0000000400241c82 */ /* 0x000fe20008000000 */
[----:B------:R-:W-:Y:S05]  /*21a0*/  BRA.U !UP0, `(.L_x_40) ;  /* 0x0000000108d47547 */ /* 0x000fea000b800000 */
[----:B------:R-:W2:Y:S01]  /*21b0*/  LDCU.128 UR12, c[0x0][0xb10] ;  /* 0x00016200ff0c77ac */ /* 0x000ea20008000c00 */
[----:B------:R-:W3:Y:S01]  /*21c0*/  LDCU UR25, c[0x0][0xb20] ;  /* 0x00016400ff1977ac */ /* 0x000ee20008000800 */
[----:B------:R-:W4:Y:S01]  /*21d0*/  LDCU UR20, c[0x0][0xb0c] ;  /* 0x00016180ff1477ac */ /* 0x000f220008000800 */
[----:B------:R-:W1:Y:S01]  /*21e0*/  LDCU.64 UR10, c[0x0][0xb28] ;  /* 0x00016500ff0a77ac */ /* 0x000e620008000a00 */
[----:B------:R-:W-:Y:S02]  /*21f0*/  UISETP.NE.AND UP3, UPT, UR42, 0x1, UPT ;  /* 0x000000012a00788c */ /* 0x000fe4000bf65270 */
[----:B--2---:R-:W-:Y:S02]  /*2200*/  UIMAD.WIDE.U32 UR16, UR39, UR15, URZ ;  /* 0x0000000f271072a5 */ /* 0x004fe4000f8e00ff */
[----:B------:R-:W-:Y:S02]  /*2210*/  UIMAD.WIDE.U32 UR8, UR40, UR12, URZ ;  /* 0x0000000c280872a5 */ /* 0x000fe4000f8e00ff */
[----:B------:R-:W-:-:S02]  /*2220*/  UISETP.NE.AND UP0, UPT, UR14, 0x1, UPT ;  /* 0x000000010e00788c */ /* 0x000fc4000bf05270 */
[----:B------:R-:W-:Y:S01]  /*2230*/  UIMAD.WIDE.U32 UR22, UR37, UR15, URZ ;  /* 0x0000000f251672a5 */ /* 0x000fe2000f8e00ff */
[----:B------:R-:W-:Y:S02]  /*2240*/  UMOV UR16, UR17 ;  /* 0x0000001100107c82 */ /* 0x000fe40008000000 */
[----:B------:R-:W-:Y:S01]  /*2250*/  UMOV UR8, UR9 ;  /* 0x0000000900087c82 */ /* 0x000fe20008000000 */
[----:B---3--:R-:W-:Y:S02]  /*2260*/  USHF.R.U32.HI UR16, URZ, UR25, UR16 ;  /* 0x00000019ff107299 */ /* 0x008fe40008011610 */
[----:B----4-:R-:W-:Y:S02]  /*2270*/  UISETP.NE.AND UP2, UPT, UR20, 0x1, UPT ;  /* 0x000000011400788c */ /* 0x010fe4000bf45270 */
[----:B------:R-:W-:Y:S02]  /*2280*/  USHF.R.U32.HI UR8, URZ, UR13, UR8 ;  /* 0x0000000dff087299 */ /* 0x000fe40008011608 */
[----:B------:R-:W-:-:S02]  /*2290*/  USEL UR6, UR39, UR16, !UP0 ;  /* 0x0000001027067287 */ /* 0x000fc4000c000000 */
[----:B------:R-:W-:Y:S02]  /*22a0*/  USEL UR8, UR40, UR8, !UP2 ;  /* 0x0000000828087287 */ /* 0x000fe4000d000000 */
[----:B-1----:R-:W-:Y:S01]  /*22b0*/  UIMAD.WIDE.U32 UR16, UR6, UR10, URZ ;  /* 0x0000000a061072a5 */ /* 0x002fe2000f8e00ff */
[----:B------:R-:W-:Y:S01]  /*22c0*/  UMOV UR4, UR23 ;  /* 0x0000001700047c82 */ /* 0x000fe20008000000 */
[----:B------:R-:W-:Y:S02]  /*22d0*/  UIMAD.WIDE.U32 UR18, UR38, UR12, URZ ;  /* 0x0000000c261272a5 */ /* 0x000fe4000f8e00ff */
[----:B------:R-:W-:-:S03]  /*22e0*/  UIMAD.WIDE.U32 UR22, UR8, UR10, URZ ;  /* 0x0000000a081672a5 */ /* 0x000fc6000f8e00ff */
[----:B------:R-:W-:Y:S01]  /*22f0*/  UMOV UR16, UR17 ;  /* 0x0000001100107c82 */ /* 0x000fe20008000000 */
[----:B------:R-:W-:Y:S02]  /*2300*/  USHF.R.U32.HI UR4, URZ, UR25, UR4 ;  /* 0x00000019ff047299 */ /* 0x000fe40008011604 */
[----:B------:R-:W-:Y:S01]  /*2310*/  @UP3 USHF.R.U32.HI UR6, URZ, UR11, UR16 ;  /* 0x0000000bff063299 */ /* 0x000fe20008011610 */
[----:B------:R-:W-:Y:S01]  /*2320*/  UMOV UR18, UR19 ;  /* 0x0000001300127c82 */ /* 0x000fe20008000000 */
[----:B------:R-:W-:Y:S01]  /*2330*/  UMOV UR22, UR23 ;  /* 0x0000001700167c82 */ /* 0x000fe20008000000 */
[----:B------:R-:W-:Y:S02]  /*2340*/  USHF.R.U32.HI UR13, URZ, UR13, UR18 ;  /* 0x0000000dff0d7299 */ /* 0x000fe40008011612 */
[----:B------:R-:W-:Y:S02]  /*2350*/  USEL UR4, UR37, UR4, !UP0 ;  /* 0x0000000425047287 */ /* 0x000fe4000c000000 */
[----:B------:R-:W-:-:S02]  /*2360*/  @UP3 USHF.R.U32.HI UR8, URZ, UR11, UR22 ;  /* 0x0000000bff083299 */ /* 0x000fc40008011616 */
[----:B------:R-:W-:Y:S02]  /*2370*/  UIMAD UR9, UR42, UR6, URZ ;  /* 0x000000062a0972a4 */ /* 0x000fe4000f8e02ff */
[----:B------:R-:W-:Y:S02]  /*2380*/  USEL UR6, UR38, UR13, !UP2 ;  /* 0x0000000d26067287 */ /* 0x000fe4000d000000 */
[----:B------:R-:W-:Y:S02]  /*2390*/  UIMAD UR12, UR42, UR8, URZ ;  /* 0x000000082a0c72a4 */ /* 0x000fe4000f8e02ff */
[----:B------:R-:W-:Y:S02]  /*23a0*/  UISETP.GE.AND UP0, UPT, UR4, UR9, UPT ;  /* 0x000000090400728c */ /* 0x000fe4000bf06270 */
[----:B------:R-:W-:Y:S02]  /*23b0*/  UIMAD.WIDE.U32 UR16, UR4, UR10, URZ ;  /* 0x0000000a041072a5 */ /* 0x000fe4000f8e00ff */
[----:B------:R-:W-:-:S02]  /*23c0*/  UISETP.GE.OR UP0, UPT, UR6, UR12, UP0 ;  /* 0x0000000c0600728c */ /* 0x000fc40008706670 */
        /* <DEDUP_REMOVED lines=19> */
.L_x_40:
[----:B------:R-:W2:Y:S02]  /*2500*/  LDCU UR4, c[0x0][0xb30] ;  /* 0x00016600ff0477ac */ /* 0x000ea40008000800 */
[----:B--2---:R-:W-:-:S09]  /*2510*/  UISETP.NE.AND UP0, UPT, UR4, 0x1, UPT ;  /* 0x000000010400788c */ /* 0x004fd2000bf05270 */
[----:B------:R-:W-:Y:S05]  /*2520*/  BRA.U UP0, `(.L_x_41) ;  /* 0x0000000100447547 */ /* 0x000fea000b800000 */
[----:B------:R-:W2:Y:S01]  /*2530*/  LDCU.128 UR12, c[0x0][0xb10] ;  /* 0x00016200ff0c77ac */ /* 0x000ea20008000c00 */
[----:B------:R-:W3:Y:S01]  /*2540*/  LDCU UR16, c[0x0][0xb0c] ;  /* 0x00016180ff1077ac */ /* 0x000ee20008000800 */
[----:B------:R-:W4:Y:S01]  /*2550*/  LDCU UR17, c[0x0][0xb20] ;  /* 0x00016400ff1177ac */ /* 0x000f220008000800 */
[----:B--2---:R-:W-:Y:S02]  /*2560*/  UIMAD.WIDE.U32 UR10, UR38, UR12, URZ ;  /* 0x0000000c260a72a5 */ /* 0x004fe4000f8e00ff */
[----:B------:R-:W-:Y:S02]  /*2570*/  UIMAD.WIDE.U32 UR8, UR37, UR15, URZ ;  /* 0x0000000f250872a5 */ /* 0x000fe4000f8e00ff */
[----:B---3--:R-:W-:Y:S02]  /*2580*/  UISETP.NE.AND UP2, UPT, UR16, 0x1, UPT ;  /* 0x000000011000788c */ /* 0x008fe4000bf45270 */
[----:B------:R-:W-:Y:S01]  /*2590*/  UISETP.NE.AND UP0, UPT, UR14, 0x1, UPT ;  /* 0x000000010e00788c */ /* 0x000fe2000bf05270 */
[----:B------:R-:W-:-:S02]  /*25a0*/  UMOV UR6, UR11 ;  /* 0x0000000b00067c82 */ /* 0x000fc40008000000 */
[----:B------:R-:W-:Y:S01]  /*25b0*/  UMOV UR4, UR9 ;  /* 0x0000000900047c82 */ /* 0x000fe20008000000 */
[----:B------:R-:W-:Y:S02]  /*25c0*/  USHF.R.U32.HI UR6, URZ, UR13, UR6 ;  /* 0x0000000dff067299 */ /* 0x000fe40008011606 */
[----:B----4-:R-:W-:Y:S02]  /*25d0*/  USHF.R.U32.HI UR4, URZ, UR17, UR4 ;  /* 0x00000011ff047299 */ /* 0x010fe40008011604 */
[----:B------:R-:W-:Y:S02]  /*25e0*/  USEL UR6, UR38, UR6, !UP2 ;  /* 0x0000000626067287 */ /* 0x000fe4000d000000 */
[----:B------:R-:W-:-:S04]  /*25f0*/  USEL UR4, UR37, UR4, !UP0 ;  /* 0x0000000425047287 */ /* 0x000fc8000c000000 */
[----:B------:R-:W-:Y:S02]  /*2600*/  UIADD3 UR8, UPT, UPT, UR6, -UR4, URZ ;  /* 0x8000000406087290 */ /* 0x000fe4000fffe0ff */
[----:B------:R-:W-:Y:S02]  /*2610*/  UIADD3 UR4, UPT, UPT, -UR6, UR4, URZ ;  /* 0x0000000406047290 */ /* 0x000fe4000fffe1ff */
[----:B------:R-:W-:Y:S02]  /*2620*/  UIMAD UR37, UR8, UR14, UR37 ;  /* 0x0000000e082572a4 */ /* 0x000fe4000f8e0225 */
[----:B------:R-:W-:-:S12]  /*2630*/  UIMAD UR38, UR4, UR16, UR38 ;  /* 0x00000010042672a4 */ /* 0x000fd8000f8e0226 */
.L_x_41:
[----:B------:R-:W-:Y:S01]  /*2640*/  VIADD R11, R11, 0x1 ;  /* 0x000000010b0b7836 */ /* 0x000fe20000000000 */
[----:B------:R-:W-:Y:S02]  /*2650*/  R2UR UR6, R145 ;  /* 0x00000000910672ca */ /* 0x000fe400000e0000 */
[----:B------:R-:W-:Y:S02]  /*2660*/  R2UR UR4, R144 ;  /* 0x00000000900472ca */ /* 0x000fe400000e0000 */
[C---:B------:R-:W-:Y:S02]  /*2670*/  ISETP.NE.AND P0, PT, R11.reuse, 0x2, PT ;  /* 0x000000020b00780c */ /* 0x040fe40003f05270 */
[----:B------:R-:W-:Y:S02]  /*2680*/  PLOP3.LUT P1, PT, PT, PT, PT, 0x80, 0x8 ;  /* 0x000000000008781c */ /* 0x000fe40003f2f070 */
[----:B-1----:R-:W-:Y:S02]  /*2690*/  SEL R0, RZ, 0x1, P0 ;  /* 0x00000001ff007807 */ /* 0x002fe40000000000 */
[----:B------:R-:W-:-:S02]  /*26a0*/  SEL R11, R11, RZ, P0 ;  /* 0x000000ff0b0b7207 */ /* 0x000fc40000000000 */
[----:B------:R-:W-:Y:S01]  /*26b0*/  LOP3.LUT R10, R10, R0, RZ, 0x3c, !PT ;  /* 0x000000000a0a7212 */ /* 0x000fe200078e3cff */
[----:B------:R-:W-:Y:S02]  /*26c0*/  UIADD3 UR16, UPT, UPT, UR38, UR6, URZ ;  /* 0x0000000626107290 */ /* 0x000fe4000fffe0ff */
[----:B------:R-:W-:Y:S01]  /*26d0*/  UIADD3 UR20, UPT, UPT, UR37, UR4, URZ ;  /* 0x0000000425147290 */ /* 0x000fe2000fffe0ff */
[----:B------:R-:W-:Y:S11]  /*26e0*/  BRA.U UP1, `(.L_x_42) ;  /* 0xfffffff101507547 */ /* 0x000ff6000b83ffff */
[----:B------:R-:W-:Y:S01]  /*26f0*/  UIADD3 UR7, UPT, UPT, UR7, 0x18, URZ ;  /* 0x0000001807077890 */ /* 0x000fe2000fffe0ff */
[----:B------:R-:W-:-:S03]  /*2700*/  SHF.L.U32 R2, R12, 0x1f, RZ ;  /* 0x0000001f0c027819 */ /* 0x000fc600000006ff */
[----:B------:R-:W-:-:S09]  /*2710*/  ULEA UR4, UR5, UR7, 0x3 ;  /* 0x0000000705047291 */ /* 0x000fd2000f8e18ff */
[----:B------:R-:W1:Y:S02]  /*2720*/  SYNCS.PHASECHK.TRANS64.TRYWAIT P0, [UR4], R2 ;  /* 0x00000002ff0075a7 */ /* 0x000e640008001104 */
[----:B-1----:R-:W-:Y:S05]  /*2730*/  @!P0 BRA `(.L_x_43) ;  /* 0x0000008c00648947 */ /* 0x002fea0003800000 */
.L_x_140:
[----:B------:R-:W-:-:S04]  /*2740*/  UIADD3 UR4, UPT, UPT, UR5, 0x1, URZ ;  /* 0x0000000105047890 */ /* 0x000fc8000fffe0ff */
[----:B------:R-:W-:-:S04]  /*2750*/  UISETP.NE.AND UP0, UPT, UR4, 0x3, UPT ;  /* 0x000000030400788c */ /* 0x000fc8000bf05270 */
[----:B------:R-:W-:Y:S02]  /*2760*/  USEL UR6, URZ, 0x1, UP0 ;  /* 0x00000001ff067887 */ /* 0x000fe40008000000 */
[----:B------:R-:W-:-:S04]  /*2770*/  USEL UR4, UR4, URZ, UP0 ;  /* 0x000000ff04047287 */ /* 0x000fc80008000000 */
[----:B------:R-:W-:Y:S01]  /*2780*/  ULEA UR5, UR4, UR7, 0x3 ;  /* 0x0000000704057291 */ /* 0x000fe2000f8e18ff */
[----:B------:R-:W-:-:S04]  /*2790*/  LOP3.LUT R12, R12, UR6, RZ, 0x3c, !PT ;  /* 0x000000060c0c7c12 */ /* 0x000fc8000f8e3cff */
[----:B-1----:R-:W-:-:S04]  /*27a0*/  SHF.L.U32 R2, R12, 0x1f, RZ ;  /* 0x0000001f0c027819 */ /* 0x002fc800000006ff */
[----:B------:R-:W1:Y:S02]  /*27b0*/  SYNCS.PHASECHK.TRANS64.TRYWAIT P0, [UR5], R2 ;  /* 0x00000002ff0075a7 */ /* 0x000e640008001105 */
[----:B-1----:R-:W-:Y:S05]  /*27c0*/  @!P0 BRA `(.L_x_44) ;  /* 0x0000008c00588947 */ /* 0x002fea0003800000 */
.L_x_142:
[----:B------:R-:W-:-:S04]  /*27d0*/  UIADD3 UR4, UPT, UPT, UR4, 0x1, URZ ;  /* 0x0000000104047890 */ /* 0x000fc8000fffe0ff */
[----:B------:R-:W-:-:S04]  /*27e0*/  UISETP.NE.AND UP0, UPT, UR4, 0x3, UPT ;  /* 0x000000030400788c */ /* 0x000fc8000bf05270 */
[----:B------:R-:W-:Y:S02]  /*27f0*/  USEL UR5, URZ, 0x1, UP0 ;  /* 0x00000001ff057887 */ /* 0x000fe40008000000 */
[----:B------:R-:W-:-:S04]  /*2800*/  USEL UR4, UR4, URZ, UP0 ;  /* 0x000000ff04047287 */ /* 0x000fc80008000000 */
[----:B------:R-:W-:Y:S01]  /*2810*/  ULEA UR4, UR4, UR7, 0x3 ;  /* 0x0000000704047291 */ /* 0x000fe2000f8e18ff */
[----:B-1----:R-:W-:-:S04]  /*2820*/  LOP3.LUT R2, R12, UR5, RZ, 0x3c, !PT ;  /* 0x000000050c027c12 */ /* 0x002fc8000f8e3cff */
[----:B------:R-:W-:Y:S01]  /*2830*/  SHF.L.U32 R2, R2, 0x1f, RZ ;  /* 0x0000001f02027819 */ /* 0x000fe200000006ff */
[----:B------:R-:W-:-:S07]  /*2840*/  IMAD.U32 R0, RZ, RZ, UR4 ;  /* 0x00000004ff007e24 */ /* 0x000fce000f8e00ff */
.L_x_45:
[----:B-1----:R1:W2:Y:S02]  /*2850*/  SYNCS.PHASECHK.TRANS64.TRYWAIT P0, [R0+URZ], R2 ;  /* 0x00000002000075a7 */ /* 0x0022a400080011ff */
[----:B--2---:R-:W-:Y:S05]  /*2860*/  @!P0 NANOSLEEP.SYNCS 0x989680 ;  /* 0x009896800000895d */ /* 0x004fea0003900000 */
[----:B------:R-:W2:Y:S02]  /*2870*/  @!P0 SYNCS.PHASECHK.TRANS64 P0, [R0+URZ], R2 ;  /* 0x00000002000085a7 */ /* 0x000ea400080010ff */
[----:B--2---:R-:W-:Y:S05]  /*2880*/  @P0 EXIT ;  /* 0x000000000000094d */ /* 0x004fea0003800000 */
[----:B------:R-:W-:Y:S05]  /*2890*/  BRA `(.L_x_45) ;  /* 0xfffffffc00ec7947 */ /* 0x000fea000383ffff */
.L_x_22:
[----:B------:R-:W1:Y:S02]  /*28a0*/  S2UR UR4, SR_CgaCtaId ;  /* 0x00000000000479c3 */ /* 0x000e640000008800 */
[----:B-1----:R-:W-:-:S04]  /*28b0*/  UISETP.NE.AND UP0, UPT, UR4, URZ, UPT ;  /* 0x000000ff0400728c */ /* 0x002fc8000bf05270 */
[----:B------:R-:W-:-:S09]  /*28c0*/  UISETP.NE.OR UP0, UPT, UR17, 0x1, UP0 ;  /* 0x000000011100788c */ /* 0x000fd20008705670 */
[----:B------:R-:W-:Y:S05]  /*28d0*/  BRA.U UP0, `(.L_x_46) ;  /* 0x00000005004c7547 */ /* 0x000fea000b800000 */
[----:B------:R-:W1:Y:S01]  /*28e0*/  S2UR UR5, SR_CgaCtaId ;  /* 0x00000000000579c3 */ /* 0x000e620000008800 */
[----:B------:R-:W-:Y:S01]  /*28f0*/  UMOV UR4, 0x400 ;  /* 0x0000040000047882 */ /* 0x000fe20000000000 */
[----:B------:R-:W-:Y:S01]  /*2900*/  ISETP.GE.U32.AND P2, PT, R0, 0x2, PT ;  /* 0x000000020000780c */ /* 0x000fe20003f46070 */
[----:B------:R-:W-:Y:S01]  /*2910*/  IMAD.MOV.U32 R12, RZ, RZ, 0x1 ;  /* 0x00000001ff0c7424 */ /* 0x000fe200078e00ff */
[----:B------:R-:W-:Y:S02]  /*2920*/  CS2R R10, SRZ ;  /* 0x00000000000a7805 */ /* 0x000fe4000001ff00 */
[----:B------:R-:W-:Y:S01]  /*2930*/  CS2R R8, SRZ ;  /* 0x0000000000087805 */ /* 0x000fe2000001ff00 */
[----:B-1----:R-:W-:-:S03]  /*2940*/  ULEA UR6, UR5, UR4, 0x18 ;  /* 0x0000000405067291 */ /* 0x002fc6000f8ec0ff */
[----:B------:R-:W-:-:S09]  /*2950*/  UMOV UR5, URZ ;  /* 0x000000ff00057c82 */ /* 0x000fd20008000000 */
.L_x_50:
[----:B------:R-:W-:Y:S02]  /*2960*/  LEA R2, R8, UR6, 0x3 ;  /* 0x0000000608027c11 */ /* 0x000fe4000f8e18ff */
[----:B------:R-:W-:-:S03]  /*2970*/  SHF.L.U32 R4, R9, 0x1f, RZ ;  /* 0x0000001f09047819 */ /* 0x000fc600000006ff */
[----:B------:R-:W-:Y:S01]  /*2980*/  VIADD R5, R2, 0xd0 ;  /* 0x000000d002057836 */ /* 0x000fe20000000000 */
[----:B------:R-:W1:Y:S02]  /*2990*/  SYNCS.PHASECHK.TRANS64.TRYWAIT P0, [R2+URZ+0xc0], R4 ;  /* 0x0000c004020075a7 */ /* 0x000e6400080011ff */
[----:B-1----:R-:W-:Y:S05]  /*29a0*/  @!P0 BRA `(.L_x_47) ;  /* 0x0000008800f88947 */ /* 0x002fea0003800000 */
.L_x_143:
[----:B------:R-:W-:Y:S01]  /*29b0*/  ULEA UR4, UR5, UR6, 0x3 ;  /* 0x0000000605047291 */ /* 0x000fe2000f8e18ff */
[----:B-1----:R-:W-:Y:S01]  /*29c0*/  PRMT R2, RZ, 0x654, R5 ;  /* 0x00000654ff027816 */ /* 0x002fe20000000005 */
[----:B------:R-:W-:Y:S01]  /*29d0*/  @!P2 IMAD.MOV.U32 R4, RZ, RZ, 0x10 ;  /* 0x00000010ff04a424 */ /* 0x000fe200078e00ff */
[----:B------:R-:W-:Y:S01]  /*29e0*/  SHF.L.U32 R5, R12, 0x1f, RZ ;  /* 0x0000001f0c057819 */ /* 0x000fe200000006ff */
[----:B------:R-:W-:Y:S01]  /*29f0*/  UIADD3 UR7, UPT, UPT, UR4, 0x80, URZ ;  /* 0x0000008004077890 */ /* 0x000fe2000fffe0ff */
[----:B------:R1:W-:Y:S05]  /*2a00*/  SYNCS.ARRIVE.TRANS64.RED.A1T0 RZ, [R2+URZ], RZ ;  /* 0x000000ff02ff79a7 */ /* 0x0003ea00081004ff */
[----:B------:R-:W-:Y:S01]  /*2a10*/  IMAD.U32 R6, RZ, RZ, UR7 ;  /* 0x00000007ff067e24 */ /* 0x000fe2000f8e00ff */
[----:B------:R-:W2:Y:S04]  /*2a20*/  SYNCS.PHASECHK.TRANS64.TRYWAIT P0, [UR4+0x90], R5 ;  /* 0x00009005ff0075a7 */ /* 0x000ea80008001104 */
[----:B------:R-:W-:Y:S01]  /*2a30*/  PRMT R6, R0, 0x654, R6 ;  /* 0x0000065400067816 */ /* 0x000fe20000000006 */
[----:B-12---:R-:W-:Y:S06]  /*2a40*/  @!P0 BRA `(.L_x_48) ;  /* 0x0000008800e48947 */ /* 0x006fec0003800000 */
.L_x_145:
[----:B------:R-:W-:Y:S01]  /*2a50*/  ULEA UR8, UR5, UR6, 0x4 ;  /* 0x0000000605087291 */ /* 0x000fe2000f8e20ff */
[----:B------:R-:W-:Y:S01]  /*2a60*/  SEL R3, R6, R3, !P2 ;  /* 0x0000000306037207 */ /* 0x000fe20005000000 */
[----:B------:R-:W-:Y:S01]  /*2a70*/  UIADD3 UR9, UPT, UPT, UR4, 0x80, URZ ;  /* 0x0000008004097890 */ /* 0x000fe2000fffe0ff */
[----:B-1----:R-:W-:Y:S01]  /*2a80*/  LEA R2, R11, UR6, 0x3 ;  /* 0x000000060b027c11 */ /* 0x002fe2000f8e18ff */
[----:B------:R-:W-:Y:S01]  /*2a90*/  UIADD3 UR8, UPT, UPT, UR8, 0xf0, URZ ;  /* 0x000000f008087890 */ /* 0x000fe2000fffe0ff */
[----:B------:R1:W-:Y:S01]  /*2aa0*/  @!P2 SYNCS.ARRIVE.TRANS64.RED RZ, [R3+URZ], R4 ;  /* 0x0000000403ffa9a7 */ /* 0x0003e200080004ff */
[----:B------:R-:W-:Y:S01]  /*2ab0*/  UIADD3 UR4, UPT, UPT, UR5, 0x1, URZ ;  /* 0x0000000105047890 */ /* 0x000fe2000fffe0ff */
[----:B------:R-:W-:-:S03]  /*2ac0*/  VIADD R8, R8, 0x1 ;  /* 0x0000000108087836 */ /* 0x000fc60000000000 */
[----:B------:R-:W-:Y:S02]  /*2ad0*/  UISETP.NE.AND UP0, UPT, UR4, 0x2, UPT ;  /* 0x000000020400788c */ /* 0x000fe4000bf05270 */
[----:B------:R-:W-:Y:S01]  /*2ae0*/  ISETP.NE.AND P0, PT, R8, 0x2, PT ;  /* 0x000000020800780c */ /* 0x000fe20003f05270 */
[----:B------:R-:W-:Y:S06]  /*2af0*/  UGETNEXTWORKID.BROADCAST [UR8], [UR9] ;  /* 0x00000000080073ca */ /* 0x000fec0008000100 */
[----:B------:R-:W-:Y:S02]  /*2b00*/  USEL UR7, URZ, 0x1, UP0 ;  /* 0x00000001ff077887 */ /* 0x000fe40008000000 */
[----:B------:R-:W-:-:S04]  /*2b10*/  USEL UR5, UR4, URZ, UP0 ;  /* 0x000000ff04057287 */ /* 0x000fc80008000000 */
[----:B------:R-:W-:Y:S02]  /*2b20*/  LOP3.LUT R12, R12, UR7, RZ, 0x3c, !PT ;  /* 0x000000070c0c7c12 */ /* 0x000fe4000f8e3cff */
[----:B-1----:R-:W-:-:S04]  /*2b30*/  SHF.L.U32 R4, R10, 0x1f, RZ ;  /* 0x0000001f0a047819 */ /* 0x002fc800000006ff */
[----:B------:R-:W1:Y:S02]  /*2b40*/  SYNCS.PHASECHK.TRANS64.TRYWAIT P1, [R2+URZ+0x80], R4 ;  /* 0x00008004020075a7 */ /* 0x000e6400080211ff */
[----:B-1----:R-:W-:Y:S05]  /*2b50*/  @!P1 BRA `(.L_x_49) ;  /* 0x0000008800b89947 */ /* 0x002fea0003800000 */
.L_x_146:
[C---:B-1----:R-:W-:Y:S01]  /*2b60*/  LEA R4, R11.reuse, UR6, 0x4 ;  /* 0x000000060b047c11 */ /* 0x042fe2000f8e20ff */
[----:B------:R-:W-:Y:S01]  /*2b70*/  VIADD R2, R2, 0x90 ;  /* 0x0000009002027836 */ /* 0x000fe20000000000 */
[----:B------:R-:W-:Y:S01]  /*2b80*/  SEL R8, R8, RZ, P0 ;  /* 0x000000ff08087207 */ /* 0x000fe20000000000 */
[----:B------:R-:W-:-:S03]  /*2b90*/  VIADD R11, R11, 0x1 ;  /* 0x000000010b0b7836 */ /* 0x000fc60000000000 */
[----:B------:R-:W1:Y:S01]  /*2ba0*/  LDS.128 R4, [R4+0xf0] ;  /* 0x0000f00004047984 */ /* 0x000e620000000c00 */
[----:B------:R-:W-:Y:S02]  /*2bb0*/  PRMT R2, RZ, 0x654, R2 ;  /* 0x00000654ff027816 */ /* 0x000fe40000000002 */
[C---:B------:R-:W-:Y:S01]  /*2bc0*/  ISETP.NE.AND P1, PT, R11.reuse, 0x2, PT ;  /* 0x000000020b00780c */ /* 0x040fe20003f25270 */
[----:B------:R-:W-:Y:S01]  /*2bd0*/  @!PT LDS RZ, [RZ] ;  /* 0x00000000fffff984 */ /* 0x000fe20000000800 */
[----:B------:R-:W-:Y:S01]  /*2be0*/  @!PT LDS RZ, [RZ] ;  /* 0x00000000fffff984 */ /* 0x000fe20000000800 */
[----:B------:R-:W-:Y:S01]  /*2bf0*/  @!PT LDS RZ, [RZ] ;  /* 0x00000000fffff984 */ /* 0x000fe20000000800 */
[----:B------:R-:W-:Y:S01]  /*2c00*/  @!PT LDS RZ, [RZ] ;  /* 0x00000000fffff984 */ /* 0x000fe20000000800 */
[----:B------:R2:W-:Y:S06]  /*2c10*/  MEMBAR.ALL.CTA ;  /* 0x0000000000007992 */ /* 0x0005ec0000008000 */
[----:B--2---:R-:W2:Y:S01]  /*2c20*/  FENCE.VIEW.ASYNC.S ;  /* 0x00000000000073c6 */ /* 0x004ea20000000000 */
[----:B------:R-:W-:Y:S01]  /*2c30*/  SEL R11, R11, RZ, P1 ;  /* 0x000000ff0b0b7207 */ /* 0x000fe20000800000 */
[----:B--2---:R2:W-:Y:S01]  /*2c40*/  SYNCS.ARRIVE.TRANS64.RED.A1T0 RZ, [R2+URZ], RZ ;  /* 0x000000ff02ff79a7 */ /* 0x0045e200081004ff */
[----:B-1----:R-:W-:-:S02]  /*2c50*/  LOP3.LUT P3, RZ, R6, 0x1, RZ, 0xc0, !PT ;  /* 0x0000000106ff7812 */ /* 0x002fc4000786c0ff */
[----:B------:R-:W-:-:S04]  /*2c60*/  SEL R4, RZ, 0x1, P1 ;  /* 0x00000001ff047807 */ /* 0x000fc80000800000 */
[----:B------:R-:W-:Y:S02]  /*2c70*/  LOP3.LUT R10, R10, R4, RZ, 0x3c, !PT ;  /* 0x000000040a0a7212 */ /* 0x000fe400078e3cff */
[----:B--2---:R-:W-:-:S04]  /*2c80*/  SEL R2, RZ, 0x1, P0 ;  /* 0x00000001ff027807 */ /* 0x004fc80000000000 */
[----:B------:R-:W-:Y:S01]  /*2c90*/  LOP3.LUT R9, R9, R2, RZ, 0x3c, !PT ;  /* 0x0000000209097212 */ /* 0x000fe200078e3cff */
[----:B------:R-:W-:Y:S06]  /*2ca0*/  @P3 BRA `(.L_x_50) ;  /* 0xfffffffc002c3947 */ /* 0x000fec000383ffff */
[----:B------:R-:W-:Y:S01]  /*2cb0*/  ULEA UR4, UR5, UR6, 0x3 ;  /* 0x0000000605047291 */ /* 0x000fe2000f8e18ff */
[----:B------:R-:W-:-:S08]  /*2cc0*/  SHF.L.U32 R2, R12, 0x1f, RZ ;  /* 0x0000001f0c027819 */ /* 0x000fd000000006ff */
[----:B------:R-:W1:Y:S02]  /*2cd0*/  SYNCS.PHASECHK.TRANS64 P0, [UR4+0x90], R2 ;  /* 0x00009002ff0075a7 */ /* 0x000e640008001004 */
[----:B-1----:R-:W-:Y:S05]  /*2ce0*/  @P0 BRA `(.L_x_51) ;  /* 0x0000000000080947 */ /* 0x002fea0003800000 */
[----:B------:R-:W1:Y:S02]  /*2cf0*/  SYNCS.PHASECHK.TRANS64.TRYWAIT P0, [UR4+0x90], R2 ;  /* 0x00009002ff0075a7 */ /* 0x000e640008001104 */
[----:B-1----:R-:W-:Y:S05]  /*2d00*/  @!P0 BRA `(.L_x_52) ;  /* 0x0000008800608947 */ /* 0x002fea0003800000 */
.L_x_51:
[----:B------:R-:W-:-:S04]  /*2d10*/  UIADD3 UR7, UPT, UPT, UR5, 0x1, URZ ;  /* 0x0000000105077890 */ /* 0x000fc8000fffe0ff */
[----:B------:R-:W-:-:S04]  /*2d20*/  UISETP.NE.AND UP0, UPT, UR7, 0x2, UPT ;  /* 0x000000020700788c */ /* 0x000fc8000bf05270 */
[----:B------:R-:W-:Y:S02]  /*2d30*/  USEL UR8, URZ, 0x1, UP0 ;  /* 0x00000001ff087887 */ /* 0x000fe40008000000 */
[----:B------:R-:W-:-:S04]  /*2d40*/  USEL UR7, UR7, URZ, UP0 ;  /* 0x000000ff07077287 */ /* 0x000fc80008000000 */
[----:B------:R-:W-:Y:S01]  /*2d50*/  ULEA UR7, UR7, UR6, 0x3 ;  /* 0x0000000607077291 */ /* 0x000fe2000f8e18ff */
[----:B-1----:R-:W-:-:S04]  /*2d60*/  LOP3.LUT R2, R12, UR8, RZ, 0x3c, !PT ;  /* 0x000000080c027c12 */ /* 0x002fc8000f8e3cff */
[----:B------:R-:W-:-:S04]  /*2d70*/  SHF.L.U32 R0, R2, 0x1f, RZ ;  /* 0x0000001f02007819 */ /* 0x000fc800000006ff */
[----:B------:R-:W1:Y:S02]  /*2d80*/  SYNCS.PHASECHK.TRANS64 P0, [UR7+0x90], R0 ;  /* 0x00009000ff0075a7 */ /* 0x000e640008001007 */
[----:B-1----:R-:W-:Y:S05]  /*2d90*/  @P0 EXIT ;  /* 0x000000000000094d */ /* 0x002fea0003800000 */
[----:B------:R-:W-:Y:S02]  /*2da0*/  SHF.L.U32 R2, R2, 0x1f, RZ ;  /* 0x0000001f02027819 */ /* 0x000fe400000006ff */
[----:B------:R-:W-:-:S07]  /*2db0*/  MOV R0, UR7 ;  /* 0x0000000700007c02 */ /* 0x000fce0008000f00 */
.L_x_53:
[----:B-1----:R1:W2:Y:S02]  /*2dc0*/  SYNCS.PHASECHK.TRANS64.TRYWAIT P0, [R0+URZ+0x90], R2 ;  /* 0x00009002000075a7 */ /* 0x0022a400080011ff */
[----:B--2---:R-:W-:Y:S05]  /*2dd0*/  @!P0 NANOSLEEP.SYNCS 0x989680 ;  /* 0x009896800000895d */ /* 0x004fea0003900000 */
[----:B------:R-:W2:Y:S02]  /*2de0*/  @!P0 SYNCS.PHASECHK.TRANS64 P0, [R0+URZ+0x90], R2 ;  /* 0x00009002000085a7 */ /* 0x000ea400080010ff */
[----:B--2---:R-:W-:Y:S05]  /*2df0*/  @P0 EXIT ;  /* 0x000000000000094d */ /* 0x004fea0003800000 */
[----:B------:R-:W-:Y:S05]  /*2e00*/  BRA `(.L_x_53) ;  /* 0xfffffffc00ec7947 */ /* 0x000fea000383ffff */
.L_x_46:
[----:B------:R-:W-:Y:S05]  /*2e10*/  BRA.U UP4, `(.L_x_54) ;  /* 0x0000000d04787547 */ /* 0x000fea000b800000 */
[----:B------:R-:W1:Y:S01]  /*2e20*/  S2UR UR7, SR_CgaCtaId ;  /* 0x00000000000779c3 */ /* 0x000e620000008800 */
[----:B------:R-:W-:Y:S01]  /*2e30*/  UMOV UR4, 0x40 ;  /* 0x0000004000047882 */ /* 0x000fe20000000000 */
[----:B------:R-:W-:Y:S01]  /*2e40*/  NOP ;  /* 0x0000000000007918 */ /* 0x000fe20000000000 */
[----:B------:R-:W-:Y:S01]  /*2e50*/  UMOV UR6, 0x400 ;  /* 0x0000040000067882 */ /* 0x000fe20000000000 */
[----:B-1----:R-:W-:Y:S02]  /*2e60*/  ULEA UR5, UR7, UR4, 0x18 ;  /* 0x0000000407057291 */ /* 0x002fe4000f8ec0ff */
[----:B------:R-:W-:-:S07]  /*2e70*/  ULEA UR6, UR7, UR6, 0x18 ;  /* 0x0000000607067291 */ /* 0x000fce000f8ec0ff */
[----:B------:R-:W1:Y:S02]  /*2e80*/  LDS.U8 R0, [UR5+0x1c] ;  /* 0x00001c05ff007984 */ /* 0x000e640008000000 */
[----:B-1----:R-:W-:-:S13]  /*2e90*/  ISETP.NE.AND P0, PT, R0, RZ, PT ;  /* 0x000000ff0000720c */ /* 0x002fda0003f05270 */
[----:B------:R-:W-:Y:S05]  /*2ea0*/  @P0 BRA `(.L_x_55) ;  /* 0x0000000000580947 */ /* 0x000fea0003800000 */
[----:B------:R-:W-:-:S13]  /*2eb0*/  ELECT P0, URZ, PT ;  /* 0x0000000000ff782f */ /* 0x000fda0003800000 */
[----:B------:R-:W-:Y:S05]  /*2ec0*/  @!P0 BRA `(.L_x_56) ;  /* 0x0000000000608947 */ /* 0x000fea0003800000 */
[----:B------:R-:W-:Y:S01]  /*2ed0*/  UMOV UR4, 0x10 ;  /* 0x0000001000047882 */ /* 0x000fe20000000000 */
[----:B------:R-:W-:Y:S01]  /*2ee0*/  HFMA2 R0, -RZ, RZ, 0, 5.9604644775390625e-08 ;  /* 0x00000001ff007431 */ /* 0x000fe200000001ff */
[----:B------:R-:W-:-:S03]  /*2ef0*/  MOV R3, 0xffff ;  /* 0x0000ffff00037802 */ /* 0x000fc60000000f00 */
[----:B------:R-:W-:Y:S04]  /*2f00*/  DEPBAR.LE SB1, 0x36 ;  /* 0x00009d800000791a */ /* 0x000fe80000000000 */
[----:B------:R-:W1:Y:S02]  /*2f10*/  UTCATOMSWS.FIND_AND_SET.ALIGN UP0, UR4, UR4 ;  /* 0x00000004000475e3 */ /* 0x000e640008000800 */
[----:B-1----:R-:W-:Y:S01]  /*2f20*/  MOV R4, UR4 ;  /* 0x0000000400047c02 */ /* 0x002fe20008000f00 */
[----:B------:R-:W-:Y:S06]  /*2f30*/  BRA.U UP0, `(.L_x_57) ;  /* 0x0000000100187547 */ /* 0x000fec000b800000 */
.L_x_58:
[----:B------:R-:W-:Y:S05]  /*2f40*/  NANOSLEEP 0x64 ;  /* 0x000000640000795d */ /* 0x000fea0003800000 */
[----:B------:R-:W-:-:S05]  /*2f50*/  UMOV UR4, 0x10 ;  /* 0x0000001000047882 */ /* 0x000fca0000000000 */
[----:B------:R-:W-:Y:S04]  /*2f60*/  DEPBAR.LE SB1, 0x36 ;  /* 0x00009d800000791a */ /* 0x000fe80000000000 */
[----:B------:R-:W1:Y:S02]  /*2f70*/  UTCATOMSWS.FIND_AND_SET.ALIGN UP0, UR4, UR4 ;  /* 0x00000004000475e3 */ /* 0x000e640008000800 */
[----:B-1----:R-:W-:Y:S01]  /*2f80*/  MOV R4, UR4 ;  /* 0x0000000400047c02 */ /* 0x002fe20008000f00 */
[----:B------:R-:W-:Y:S05]  /*2f90*/  BRA.U !UP0, `(.L_x_58) ;  /* 0xfffffffd08e87547 */ /* 0x000fea000b83ffff */
.L_x_57:
[-C--:B------:R-:W-:Y:S02]  /*2fa0*/  SHF.L.U32 R3, R3, R4.reuse, RZ ;  /* 0x0000000403037219 */ /* 0x080fe400000006ff */
[----:B------:R-:W-:Y:S01]  /*2fb0*/  SHF.L.U32 R0, R0, R4, RZ ;  /* 0x0000000400007219 */ /* 0x000fe200000006ff */
[----:B------:R-:W-:Y:S02]  /*2fc0*/  IMAD.SHL.U32 R4, R4, 0x20, RZ ;  /* 0x0000002004047824 */ /* 0x000fe400078e00ff */
[----:B------:R1:W-:Y:S04]  /*2fd0*/  ATOMS.OR RZ, [UR5+0x14], R3 ;  /* 0x00001403ffff798c */ /* 0x0003e8000b000005 */
[----:B------:R1:W-:Y:S04]  /*2fe0*/  ATOMS.OR RZ, [UR5+0x18], R0 ;  /* 0x00001800ffff798c */ /* 0x0003e8000b000005 */
[----:B------:R1:W-:Y:S01]  /*2ff0*/  STS [UR6+0x110], R4 ;  /* 0x00011004ff007988 */ /* 0x0003e20008000806 */
[----:B------:R-:W-:Y:S05]  /*3000*/  BRA `(.L_x_56) ;  /* 0x0000000000107947 */ /* 0x000fea0003800000 */
.L_x_55:
[----:B------:R-:W-:Y:S02]  /*3010*/  MOV R0, 0xffffffff ;  /* 0xffffffff00007802 */ /* 0x000fe40000000f00 */
[----:B------:R-:W-:-:S03]  /*3020*/  MOV R4, 0x3050 ;  /* 0x0000305000047802 */ /* 0x000fc60000000f00 */
[----:B------:R1:W-:Y:S04]  /*3030*/  STS [UR6+0x110], R0 ;  /* 0x00011000ff007988 */ /* 0x0003e80008000806 */
[----:B-1---5:R-:W-:Y:S05]  /*3040*/  CALL.REL.NOINC `($__internal_1_$__cuda_sm10x_tcgen05_guardrail_trap_phase_invalid_during_alloc) ;  /* 0x0000008c00787944 */ /* 0x022fea0003c00000 */
.L_x_56:
[----:B------:R-:W-:Y:S05]  /*3050*/  WARPSYNC.ALL ;  /* 0x0000000000007948 */ /* 0x000fea0003800000 */
[----:B------:R-:W2:Y:S01]  /*3060*/  S2UR UR4, SR_CgaCtaId ;  /* 0x00000000000479c3 */ /* 0x000ea20000008800 */
[----:B------:R-:W-:Y:S01]  /*3070*/  UMOV UR26, 0x400 ;  /* 0x00000400001a7882 */ /* 0x000fe20000000000 */
[----:B------:R-:W-:-:S06]  /*3080*/  NOP ;  /* 0x0000000000007918 */ /* 0x000fcc0000000000 */
[----:B------:R-:W-:Y:S06]  /*3090*/  BAR.ARV 0x6, 0xa0 ;  /* 0x0182800000007b1d */ /* 0x000fec0000002000 */
[----:B------:R-:W3:Y:S01]  /*30a0*/  LDCU UR5, c[0x0][0x38c] ;  /* 0x00007180ff0577ac */ /* 0x000ee20008000800 */
[----:B------:R-:W-:Y:S01]  /*30b0*/  LOP3.LUT R2, R2, 0xffff, RZ, 0xc0, !PT ;  /* 0x0000ffff02027812 */ /* 0x000fe200078ec0ff */
[----:B------:R-:W-:Y:S01]  /*30c0*/  IMAD.MOV.U32 R11, RZ, RZ, 0x1 ;  /* 0x00000001ff0b7424 */ /* 0x000fe200078e00ff */
[----:B------:R-:W-:Y:S01]  /*30d0*/  CS2R R8, SRZ ;  /* 0x0000000000087805 */ /* 0x000fe2000001ff00 */
[----:B------:R-:W4:Y:S01]  /*30e0*/  LDCU UR7, c[0x0][0x38c] ;  /* 0x00007180ff0777ac */ /* 0x000f220008000800 */
[----:B------:R-:W-:Y:S01]  /*30f0*/  R2UR UR27, R2 ;  /* 0x00000000021b72ca */ /* 0x000fe200000e0000 */
[----:B------:R-:W-:Y:S01]  /*3100*/  IMAD.MOV.U32 R10, RZ, RZ, RZ ;  /* 0x000000ffff0a7224 */ /* 0x000fe200078e00ff */
[----:B------:R-:W-:Y:S01]  /*3110*/  UMOV UR31, URZ ;  /* 0x000000ff001f7c82 */ /* 0x000fe20008000000 */
[----:B------:R-:W-:Y:S01]  /*3120*/  UMOV UR22, URZ ;  /* 0x000000ff00167c82 */ /* 0x000fe20008000000 */
[----:B--2---:R-:W-:Y:S01]  /*3130*/  ULEA UR26, UR4, UR26, 0x18 ;  /* 0x0000001a041a7291 */ /* 0x004fe2000f8ec0ff */
[----:B------:R-:W-:Y:S01]  /*3140*/  UMOV UR38, 0x0 ;  /* 0x0000000000267882 */ /* 0x000fe20000000000 */
[----:B------:R-:W-:-:S02]  /*3150*/  UMOV UR39, 0x8400010 ;  /* 0x0840001000277882 */ /* 0x000fc40000000000 */
[----:B------:R-:W-:Y:S02]  /*3160*/  UIADD3 UR4, UPT, UPT, UR26, 0x10800, URZ ;  /* 0x000108001a047890 */ /* 0x000fe4000fffe0ff */
[----:B------:R-:W-:Y:S02]  /*3170*/  UIADD3 UR6, UPT, UPT, UR26, 0x1c800, URZ ;  /* 0x0001c8001a067890 */ /* 0x000fe4000fffe0ff */
[----:B---3--:R-:W-:Y:S01]  /*3180*/  UIADD3 UR5, UPT, UPT, UR5, 0x3f, URZ ;  /* 0x0000003f05057890 */ /* 0x008fe2000fffe0ff */
[----:B-1----:R-:W1:Y:S01]  /*3190*/  LDS R0, [UR26+0x110] ;  /* 0x0001101aff007984 */ /* 0x002e620008000800 */
[----:B------:R-:W-:Y:S01]  /*31a0*/  UMOV UR36, 0x0 ;  /* 0x0000000000247882 */ /* 0x000fe20000000000 */
[----:B------:R-:W-:Y:S01]  /*31b0*/  UMOV UR37, 0x8400010 ;  /* 0x0840001000257882 */ /* 0x000fe20000000000 */
[----:B------:R-:W-:Y:S02]  /*31c0*/  USHF.R.S32.HI UR40, URZ, 0x1f, UR5 ;  /* 0x0000001fff287899 */ /* 0x000fe40008011405 */
[----:B----4-:R-:W-:-:S02]  /*31d0*/  UISETP.GE.AND UP4, UPT, UR7, 0x1, UPT ;  /* 0x000000010700788c */ /* 0x010fc4000bf86270 */
[----:B------:R-:W-:Y:S02]  /*31e0*/  ULEA.HI UR40, UR40, UR5, URZ, 0x6 ;  /* 0x0000000528287291 */ /* 0x000fe4000f8f30ff */
[----:B------:R-:W-:Y:S02]  /*31f0*/  USHF.R.U32.HI UR5, URZ, 0x4, UR4 ;  /* 0x00000004ff057899 */ /* 0x000fe40008011604 */
[----:B------:R-:W-:Y:S02]  /*3200*/  USHF.R.S32.HI UR40, URZ, 0x6, UR40 ;  /* 0x00000006ff287899 */ /* 0x000fe40008011428 */
[----:B------:R-:W-:Y:S02]  /*3210*/  USHF.R.U32.HI UR4, URZ, 0x4, UR6 ;  /* 0x00000004ff047899 */ /* 0x000fe40008011606 */
[----:B------:R-:W-:Y:S02]  /*3220*/  UISETP.LT.AND UP0, UPT, UR40, 0x1, UPT ;  /* 0x000000012800788c */ /* 0x000fe4000bf01270 */
[----:B------:R-:W-:-:S02]  /*3230*/  ULOP3.LUT UR5, UR5, 0x3fff, URZ, 0xc0, !UPT ;  /* 0x00003fff05057892 */ /* 0x000fc4000f8ec0ff */
[----:B------:R-:W-:Y:S02]  /*3240*/  ULOP3.LUT UR4, UR4, 0x3fff, URZ, 0xc0, !UPT ;  /* 0x00003fff04047892 */ /* 0x000fe4000f8ec0ff */
[----:B------:R-:W-:Y:S02]  /*3250*/  USEL UR41, UR40, 0x1, !UP0 ;  /* 0x0000000128297887 */ /* 0x000fe4000c000000 */
[----:B------:R-:W-:Y:S02]  /*3260*/  ULOP3.LUT UR28, UR5, 0x10000, URZ, 0xfc, !UPT ;  /* 0x00010000051c7892 */ /* 0x000fe4000f8efcff */
[----:B------:R-:W-:Y:S02]  /*3270*/  ULOP3.LUT UR29, UR4, 0x10000, URZ, 0xfc, !UPT ;  /* 0x00010000041d7892 */ /* 0x000fe4000f8efcff */
[----:B------:R-:W-:Y:S01]  /*3280*/  UIADD3 UR41, UPT, UPT, -UR41, URZ, URZ ;  /* 0x000000ff29297290 */ /* 0x000fe2000fffe1ff */
[----:B------:R-:W-:Y:S01]  /*3290*/  UMOV UR34, 0x0 ;  /* 0x0000000000227882 */ /* 0x000fe20000000000 */
[----:B------:R-:W-:Y:S01]  /*32a0*/  UMOV UR35, 0x8400010 ;  /* 0x0840001000237882 */ /* 0x000fe20000000000 */
[----:B------:R-:W-:Y:S01]  /*32b0*/  UMOV UR32, 0x0 ;  /* 0x0000000000207882 */ /* 0x000fe20000000000 */
[----:B------:R-:W-:Y:S01]  /*32c0*/  UMOV UR33, 0x8400010 ;  /* 0x0840001000217882 */ /* 0x000fe20000000000 */
[----:B-1----:R-:W-:-:S15]  /*32d0*/  R2UR UR42, R0 ;  /* 0x00000000002a72ca */ /* 0x002fde00000e0000 */
.L_x_65:
[----:B------:R-:W-:Y:S02]  /*32e0*/  LEA R0, R10, UR26, 0x3 ;  /* 0x0000001a0a007c11 */ /* 0x000fe4000f8e18ff */
[----:B------:R-:W-:Y:S02]  /*32f0*/  SHF.L.U32 R2, R9, 0x1f, RZ ;  /* 0x0000001f09027819 */ /* 0x000fe400000006ff */
[----:B------:R-:W-:Y:S01]  /*3300*/  PLOP3.LUT P0, PT, PT, PT, UP4, 0x80, 0x8 ;  /* 0x000000000008781c */ /* 0x000fe20003f0f048 */
[----:B------:R-:W-:Y:S01]  /*3310*/  VIADD R3, R0, 0x90 ;  /* 0x0000009000037836 */ /* 0x000fe20000000000 */
[----:B-1----:R-:W1:Y:S02]  /*3320*/  SYNCS.PHASECHK.TRANS64.TRYWAIT P1, [R0+URZ+0x80], R2 ;  /* 0x00008002000075a7 */ /* 0x002e6400080211ff */
[----:B-1-3--:R-:W-:Y:S09]  /*3330*/  @!P1 BRA `(.L_x_59) ;  /* 0x0000008000ec9947 */ /* 0x00aff20003800000 */
.L_x_148:
[----:B------:R-:W-:Y:S01]  /*3340*/  LEA R4, R10, UR26, 0x4 ;  /* 0x0000001a0a047c11 */ /* 0x000fe2000f8e20ff */
[----:B------:R-:W-:Y:S01]  /*3350*/  @UP4 ULEA UR4, UR22, UR26, 0x3 ;  /* 0x0000001a16044291 */ /* 0x000fe2000f8e18ff */
[----:B------:R-:W-:Y:S01]  /*3360*/  PLOP3.LUT P2, PT, PT, PT, PT, 0x80, 0x8 ;  /* 0x000000000008781c */ /* 0x000fe20003f4f070 */
[----:B------:R-:W-:Y:S01]  /*3370*/  ULEA UR30, UR31, UR26, 0x3 ;  /* 0x0000001a1f1e7291 */ /* 0x000fe2000f8e18ff */
[----:B------:R-:W-:Y:S01]  /*3380*/  PRMT R3, RZ, 0x654, R3 ;  /* 0x00000654ff037816 */ /* 0x000fe20000000003 */
[----:B------:R-:W-:Y:S01]  /*3390*/  ULEA UR11, UR31, UR42, 0x8 ;  /* 0x0000002a1f0b7291 */ /* 0x000fe2000f8e40ff */
[----:B------:R-:W2:Y:S01]  /*33a0*/  LDS.128 R4, [R4+0xf0] ;  /* 0x0000f00004047984 */ /* 0x000ea20000000c00 */
[----:B-1----:R-:W-:Y:S02]  /*33b0*/  @P0 SHF.L.U32 R2, R8, 0x1f, RZ ;  /* 0x0000001f08020819 */ /* 0x002fe400000006ff */
[----:B------:R-:W-:Y:S01]  /*33c0*/  SHF.L.U32 R0, R11, 0x1f, RZ ;  /* 0x0000001f0b007819 */ /* 0x000fe200000006ff */
[----:B------:R-:W-:Y:S01]  /*33d0*/  @!PT LDS RZ, [RZ] ;  /* 0x00000000fffff984 */ /* 0x000fe20000000800 */
[----:B------:R-:W-:Y:S01]  /*33e0*/  @!PT LDS RZ, [RZ] ;  /* 0x00000000fffff984 */ /* 0x000fe20000000800 */
[----:B------:R-:W-:Y:S01]  /*33f0*/  @!PT LDS RZ, [RZ] ;  /* 0x00000000fffff984 */ /* 0x000fe20000000800 */
[----:B------:R-:W-:Y:S01]  /*3400*/  @!PT LDS RZ, [RZ] ;  /* 0x00000000fffff984 */ /* 0x000fe20000000800 */
[----:B------:R1:W-:Y:S06]  /*3410*/  MEMBAR.ALL.CTA ;  /* 0x0000000000007992 */ /* 0x0003ec0000008000 */
[----:B-1----:R-:W1:Y:S02]  /*3420*/  FENCE.VIEW.ASYNC.S ;  /* 0x00000000000073c6 */ /* 0x002e640000000000 */
[----:B-1----:R1:W-:Y:S01]  /*3430*/  SYNCS.ARRIVE.TRANS64.RED.A1T0 RZ, [R3+URZ], RZ ;  /* 0x000000ff03ff79a7 */ /* 0x0023e200081004ff */
[----:B------:R1:W3:Y:S01]  /*3440*/  @P0 SYNCS.PHASECHK.TRANS64.TRYWAIT P2, [UR4], R2 ;  /* 0x00000002ff0005a7 */ /* 0x0002e20008041104 */
[----:B--2---:R-:W-:Y:S01]  /*3450*/  LOP3.LUT P1, RZ, R6, 0x1, RZ, 0xc0, !PT ;  /* 0x0000000106ff7812 */ /* 0x004fe2000782c0ff */
[----:B------:R-:W2:Y:S02]  /*3460*/  SYNCS.PHASECHK.TRANS64.TRYWAIT P0, [UR30+0xb0], R0 ;  /* 0x0000b000ff0075a7 */ /* 0x000ea4000800111e */
[----:B-123--:R-:W-:Y:S10]  /*3470*/  @!P0 BRA `(.L_x_60) ;  /* 0x0000008000b08947 */ /* 0x00eff40003800000 */
.L_x_150:
[----:B------:R-:W-:Y:S01]  /*3480*/  IADD3 R10, PT, PT, R10, 0x1, RZ ;  /* 0x000000010a0a7810 */ /* 0x000fe20007ffe0ff */
[----:B------:R-:W-:Y:S06]  /*3490*/  BRA.U !UP4, `(.L_x_61) ;  /* 0x000000010cc07547 */ /* 0x000fec000b800000 */
[----:B------:R-:W-:Y:S01]  /*34a0*/  UPLOP3.LUT UP2, UPT, UPT, UPT, UPT, 0x40, 0x4 ;  /* 0x000000000004789c */ /* 0x000fe20003f4e870 */
[----:B------:R-:W-:Y:S01]  /*34b0*/  UMOV UR24, UR41 ;  /* 0x0000002900187c82 */ /* 0x000fe20008000000 */
[----:B------:R-:W-:Y:S01]  /*34c0*/  UMOV UR23, UR40 ;  /* 0x0000002800177c82 */ /* 0x000fe20008000000 */
[----:B------:R-:W-:-:S08]  /*34d0*/  UMOV UR10, UR22 ;  /* 0x00000016000a7c82 */ /* 0x000fd00008000000 */
.L_x_64:
[----:B------:R-:W-:Y:S02]  /*34e0*/  UIADD3 UR24, UPT, UPT, UR24, 0x1, URZ ;  /* 0x0000000118187890 */ /* 0x000fe4000fffe0ff */
[----:B--2---:R-:W-:Y:S02]  /*34f0*/  ULEA UR5, UR10, UR26, 0x3 ;  /* 0x0000001a0a057291 */ /* 0x004fe4000f8e18ff */
[----:B------:R-:W-:Y:S01]  /*3500*/  UISETP.NE.AND UP3, UPT, UR24, URZ, UPT ;  /* 0x000000ff1800728c */ /* 0x000fe2000bf65270 */
[----:B---3--:R-:W-:Y:S10]  /*3510*/  @P2 BRA `(.L_x_62) ;  /* 0x00000000000c2947 */ /* 0x008ff40003800000 */
[----:B-1----:R-:W-:Y:S04]  /*3520*/  SHF.L.U32 R2, R8, 0x1f, RZ ;  /* 0x0000001f08027819 */ /* 0x002fe800000006ff */
[----:B------:R-:W1:Y:S02]  /*3530*/  SYNCS.PHASECHK.TRANS64.TRYWAIT P0, [UR5], R2 ;  /* 0x00000002ff0075a7 */ /* 0x000e640008001105 */
[----:B-1----:R-:W-:Y:S05]  /*3540*/  @!P0 BRA `(.L_x_63) ;  /* 0x0000008000948947 */ /* 0x002fea0003800000 */
.L_x_62:
[----:B------:R-:W-:Y:S01]  /*3550*/  UISETP.NE.AND UP0, UPT, UR23, 0x1, UPT ;  /* 0x000000011700788c */ /* 0x000fe2000bf05270 */
[----:B------:R-:W-:Y:S01]  /*3560*/  PLOP3.LUT P2, PT, PT, PT, PT, 0x80, 0x8 ;  /* 0x000000000008781c */ /* 0x000fe20003f4f070 */
[----:B------:R-:W-:Y:S02]  /*3570*/  UIADD3 UR4, UPT, UPT, UR10, 0x1, URZ ;  /* 0x000000010a047890 */ /* 0x000fe4000fffe0ff */
[----:B------:R-:W-:Y:S02]  /*3580*/  UIADD3 UR25, UPT, UPT, UR5, 0x18, URZ ;  /* 0x0000001805197890 */ /* 0x000fe4000fffe0ff */
[----:B------:R-:W-:Y:S01]  /*3590*/  UISETP.NE.AND UP1, UPT, UR4, 0x3, UPT ;  /* 0x000000030400788c */ /* 0x000fe2000bf25270 */
[----:B------:R-:W-:Y:S01]  /*35a0*/  PLOP3.LUT P0, PT, PT, PT, UP0, 0x80, 0x8 ;  /* 0x000000000008781c */ /* 0x000fe20003f0f008 */
[----:B------:R-:W-:Y:S02]  /*35b0*/  UIADD3 UR23, UPT, UPT, UR23, -0x1, URZ ;  /* 0xffffffff17177890 */ /* 0x000fe4000fffe0ff */
[----:B------:R-:W-:Y:S02]  /*35c0*/  USEL UR6, URZ, 0x1, UP1 ;  /* 0x00000001ff067887 */ /* 0x000fe40008800000 */
[----:B------:R-:W-:Y:S01]  /*35d0*/  USEL UR22, UR4, URZ, UP1 ;  /* 0x000000ff04167287 */ /* 0x000fe20008800000 */
[----:B------:R-:W-:Y:S01]  /*35e0*/  UMOV UR7, 0x40004040 ;  /* 0x4000404000077882 */ /* 0x000fe20000000000 */
[----:B------:R-:W-:Y:S02]  /*35f0*/  UMOV UR5, 0x40004040 ;  /* 0x4000404000057882 */ /* 0x000fe40000000000 */
[----:B------:R-:W-:Y:S01]  /*3600*/  @UP0 ULEA UR4, UR22, UR26, 0x3 ;  /* 0x0000001a16040291 */ /* 0x000fe2000f8e18ff */
[----:B------:R-:W-:Y:S01]  /*3610*/  LOP3.LUT R8, R8, UR6, RZ, 0x3c, !PT ;  /* 0x0000000608087c12 */ /* 0x000fe2000f8e3cff */
[----:B------:R-:W-:Y:S01]  /*3620*/  ULEA UR6, UR10, UR29, 0xb ;  /* 0x0000001d0a067291 */ /* 0x000fe2000f8e58ff */
[----:B------:R-:W-:Y:S02]  /*3630*/  UMOV UR21, 0x40004040 ;  /* 0x4000404000157882 */ /* 0x000fe40000000000 */
[----:B-1----:R-:W-:Y:S01]  /*3640*/  @P0 SHF.L.U32 R0, R8, 0x1f, RZ ;  /* 0x0000001f08000819 */ /* 0x002fe200000006ff */
[----:B------:R-:W-:Y:S02]  /*3650*/  UIADD3 UR20, UPT, UPT, UR6, 0x2, URZ ;  /* 0x0000000206147890 */ /* 0x000fe4000fffe0ff */
[----:B------:R-:W-:Y:S01]  /*3660*/  UIADD3 UR16, UPT, UPT, UR6, 0x4, URZ ;  /* 0x0000000406107890 */ /* 0x000fe2000fffe0ff */
[----:B------:R2:W3:Y:S01]  /*3670*/  @P0 SYNCS.PHASECHK.TRANS64.TRYWAIT P2, [UR4], R0 ;  /* 0x00000000ff0005a7 */ /* 0x0004e20008041104 */
[----:B------:R-:W-:Y:S02]  /*3680*/  ULEA UR4, UR10, UR28, 0xa ;  /* 0x0000001c0a047291 */ /* 0x000fe4000f8e50ff */
[----:B------:R-:W-:Y:S02]  /*3690*/  UIADD3 UR12, UPT, UPT, UR6, 0x6, URZ ;  /* 0x00000006060c7890 */ /* 0x000fe4000fffe0ff */
[----:B------:R-:W-:Y:S02]  /*36a0*/  UIADD3 UR18, UPT, UPT, UR4, 0x2, URZ ;  /* 0x0000000204127890 */ /* 0x000fe4000fffe0ff */
[----:B------:R-:W-:Y:S02]  /*36b0*/  UIADD3 UR14, UPT, UPT, UR4, 0x4, URZ ;  /* 0x00000004040e7890 */ /* 0x000fe4000fffe0ff */
[----:B------:R-:W-:Y:S01]  /*36c0*/  UIADD3 UR8, UPT, UPT, UR4, 0x6, URZ ;  /* 0x0000000604087890 */ /* 0x000fe2000fffe0ff */
[----:B------:R2:W-:Y:S01]  /*36d0*/  UTCHMMA gdesc[UR4], gdesc[UR6], tmem[UR11], tmem[UR38], idesc[UR39], UP2 ;  /* 0x00ff2606040075ea */ /* 0x0005e2000900000b */
[----:B------:R-:W-:Y:S01]  /*36e0*/  UPLOP3.LUT UP2, UPT, UPT, UPT, UPT, 0x80, 0x8 ;  /* 0x000000000008789c */ /* 0x000fe20003f4f070 */
[----:B------:R-:W-:Y:S01]  /*36f0*/  UMOV UR19, 0x40004040 ;  /* 0x4000404000137882 */ /* 0x000fe20000000000 */
[----:B------:R-:W-:Y:S01]  /*3700*/  UMOV UR17, 0x40004040 ;  /* 0x4000404000117882 */ /* 0x000fe20000000000 */
[----:B------:R2:W-:Y:S01]  /*3710*/  UTCHMMA gdesc[UR18], gdesc[UR20], tmem[UR11], tmem[UR36], idesc[UR37], UPT ;  /* 0x00ff2414120075ea */ /* 0x0005e2000b80000b */
[----:B------:R-:W-:Y:S01]  /*3720*/  UMOV UR15, 0x40004040 ;  /* 0x40004040000f7882 */ /* 0x000fe20000000000 */
[----:B------:R-:W-:Y:S01]  /*3730*/  UMOV UR13, 0x40004040 ;  /* 0x40004040000d7882 */ /* 0x000fe20000000000 */
[----:B------:R-:W-:Y:S01]  /*3740*/  UMOV UR9, 0x40004040 ;  /* 0x4000404000097882 */ /* 0x000fe20000000000 */
[----:B------:R2:W-:Y:S01]  /*3750*/  UTCHMMA gdesc[UR14], gdesc[UR16], tmem[UR11], tmem[UR34], idesc[UR35], UPT ;  /* 0x00ff22100e0075ea */ /* 0x0005e2000b80000b */
[----:B------:R2:W-:Y:S01]  /*3760*/  UTCHMMA gdesc[UR8], gdesc[UR12], tmem[UR11], tmem[UR32], idesc[UR33], UPT ;  /* 0x00ff200c080075ea */ /* 0x0005e2000b80000b */
[----:B------:R2:W-:Y:S01]  /*3770*/  UTCBAR.MULTICAST [UR25], URZ, UR27 ;  /* 0x000000ff190073e9 */ /* 0x0005e2000800081b */
[----:B------:R-:W-:Y:S01]  /*3780*/  UMOV UR10, UR22 ;  /* 0x00000016000a7c82 */ /* 0x000fe20008000000 */
[----:B------:R-:W-:Y:S05]  /*3790*/  BRA.U UP3, `(.L_x_64) ;  /* 0xfffffffd03507547 */ /* 0x000fea000b83ffff */
.L_x_61:
[----:B--2---:R-:W-:Y:S01]  /*37a0*/  UIADD3 UR4, UPT, UPT, UR31, 0x1, URZ ;  /* 0x000000011f047890 */ /* 0x004fe2000fffe0ff */
[C---:B------:R-:W-:Y:S01]  /*37b0*/  ISETP.NE.AND P0, PT, R10.reuse, 0x2, PT ;  /* 0x000000020a00780c */ /* 0x040fe20003f05270 */
[----:B------:R-:W-:Y:S02]  /*37c0*/  UIADD3 UR5, UPT, UPT, UR30, 0xa0, URZ ;  /* 0x000000a01e057890 */ /* 0x000fe4000fffe0ff */
[----:B------:R-:W-:Y:S01]  /*37d0*/  UISETP.NE.AND UP0, UPT, UR4, 0x2, UPT ;  /* 0x000000020400788c */ /* 0x000fe2000bf05270 */
[----:B-1----:R-:W-:Y:S02]  /*37e0*/  SEL R0, RZ, 0x1, P0 ;  /* 0x00000001ff007807 */ /* 0x002fe40000000000 */
[----:B------:R-:W-:Y:S01]  /*37f0*/  SEL R10, R10, RZ, P0 ;  /* 0x000000ff0a0a7207 */ /* 0x000fe20000000000 */
[----:B------:R-:W-:Y:S01]  /*3800*/  USEL UR6, URZ, 0x1, UP0 ;  /* 0x00000001ff067887 */ /* 0x000fe20008000000 */
[----:B------:R-:W-:Y:S01]  /*3810*/  LOP3.LUT R9, R9, R0, RZ, 0x3c, !PT ;  /* 0x0000000009097212 */ /* 0x000fe200078e3cff */
[----:B------:R-:W-:Y:S01]  /*3820*/  USEL UR31, UR4, URZ, UP0 ;  /* 0x000000ff041f7287 */ /* 0x000fe20008000000 */
[----:B------:R1:W-:Y:S03]  /*3830*/  UTCBAR [UR5], URZ ;  /* 0x000000ff050073e9 */ /* 0x0003e600080000ff */
[----:B------:R-:W-:Y:S01]  /*3840*/  LOP3.LUT R11, R11, UR6, RZ, 0x3c, !PT ;  /* 0x000000060b0b7c12 */ /* 0x000fe2000f8e3cff */
[----:B------:R-:W-:Y:S07]  /*3850*/  @P1 BRA `(.L_x_65) ;  /* 0xfffffff800a01947 */ /* 0x000fee000383ffff */
[----:B------:R-:W2:Y:S01]  /*3860*/  S2UR UR7, SR_CgaCtaId ;  /* 0x00000000000779c3 */ /* 0x000ea20000008800 */
[----:B------:R-:W-:Y:S01]  /*3870*/  ELECT P0, URZ, PT ;  /* 0x0000000000ff782f */ /* 0x000fe20003800000 */
[----:B------:R-:W-:Y:S01]  /*3880*/  IMAD.MOV.U32 R0, RZ, RZ, 0x1 ;  /* 0x00000001ff007424 */ /* 0x000fe200078e00ff */
[----:B------:R-:W-:Y:S01]  /*3890*/  UIADD3 UR26, UPT, UPT, UR26, 0xb0, URZ ;  /* 0x000000b01a1a7890 */ /* 0x000fe2000fffe0ff */
[----:B------:R-:W-:Y:S01]  /*38a0*/  SHF.L.U32 R2, R11, 0x1f, RZ ;  /* 0x0000001f0b027819 */ /* 0x000fe200000006ff */
[----:B------:R-:W-:-:S03]  /*38b0*/  UMOV UR4, 0x40 ;  /* 0x0000004000047882 */ /* 0x000fc60000000000 */
[----:B------:R-:W-:Y:S01]  /*38c0*/  UVIRTCOUNT.DEALLOC.SMPOOL 0x80 ;  /* 0x000000800000784c */ /* 0x000fe20000000000 */
[----:B--2---:R-:W-:Y:S02]  /*38d0*/  ULEA UR7, UR7, UR4, 0x18 ;  /* 0x0000000407077291 */ /* 0x004fe4000f8ec0ff */
[----:B------:R-:W-:-:S07]  /*38e0*/  ULEA UR4, UR31, UR26, 0x3 ;  /* 0x0000001a1f047291 */ /* 0x000fce000f8e18ff */
[----:B------:R2:W-:Y:S02]  /*38f0*/  @P0 STS.U8 [UR7+0x1c], R0 ;  /* 0x00001c00ff000988 */ /* 0x0005e40008000007 */
[----:B------:R-:W4:Y:S02]  /*3900*/  SYNCS.PHASECHK.TRANS64.TRYWAIT P0, [UR4], R2 ;  /* 0x00000002ff0075a7 */ /* 0x000f240008001104 */
[----:B--2-4-:R-:W-:Y:S05]  /*3910*/  @!P0 BRA `(.L_x_66) ;  /* 0x0000007c00b88947 */ /* 0x014fea0003800000 */
.L_x_153:
[----:B------:R-:W-:-:S04]  /*3920*/  UIADD3 UR4, UPT, UPT, UR31, 0x1, URZ ;  /* 0x000000011f047890 */ /* 0x000fc8000fffe0ff */
[----:B------:R-:W-:-:S04]  /*3930*/  UISETP.NE.AND UP0, UPT, UR4, 0x2, UPT ;  /* 0x000000020400788c */ /* 0x000fc8000bf05270 */
[----:B-1----:R-:W-:Y:S02]  /*3940*/  USEL UR5, URZ, 0x1, UP0 ;  /* 0x00000001ff057887 */ /* 0x002fe40008000000 */
[----:B------:R-:W-:-:S04]  /*3950*/  USEL UR4, UR4, URZ, UP0 ;  /* 0x000000ff04047287 */ /* 0x000fc80008000000 */
[----:B------:R-:W-:Y:S01]  /*3960*/  ULEA UR4, UR4, UR26, 0x3 ;  /* 0x0000001a04047291 */ /* 0x000fe2000f8e18ff */
[----:B--2---:R-:W-:-:S04]  /*3970*/  LOP3.LUT R2, R11, UR5, RZ, 0x3c, !PT ;  /* 0x000000050b027c12 */ /* 0x004fc8000f8e3cff */
[----:B------:R-:W-:-:S04]  /*3980*/  SHF.L.U32 R2, R2, 0x1f, RZ ;  /* 0x0000001f02027819 */ /* 0x000fc800000006ff */
[----:B------:R-:W1:Y:S02]  /*3990*/  SYNCS.PHASECHK.TRANS64.TRYWAIT P0, [UR4], R2 ;  /* 0x00000002ff0075a7 */ /* 0x000e640008001104 */
[----:B-1----:R-:W-:Y:S05]  /*39a0*/  @!P0 BRA `(.L_x_67) ;  /* 0x0000007c00ac8947 */ /* 0x002fea0003800000 */
.L_x_155:
[----:B------:R-:W-:Y:S01]  /*39b0*/  NOP ;  /* 0x0000000000007918 */ /* 0x000fe20000000000 */
[----:B-1----:R-:W1:Y:S01]  /*39c0*/  LDS R0, [UR7+0x14] ;  /* 0x00001407ff007984 */ /* 0x002e620008000800 */
[----:B------:R-:W-:Y:S01]  /*39d0*/  ULOP3.LUT UR4, UR42, 0xffff, URZ, 0xc0, !UPT ;  /* 0x0000ffff2a047892 */ /* 0x000fe2000f8ec0ff */
[----:B------:R-:W-:Y:S01]  /*39e0*/  UMOV UR5, 0xffff ;  /* 0x0000ffff00057882 */ /* 0x000fe20000000000 */
[----:B------:R-:W-:Y:S02]  /*39f0*/  UMOV UR6, 0x1 ;  /* 0x0000000100067882 */ /* 0x000fe40000000000 */
[----:B------:R-:W-:-:S04]  /*3a00*/  USHF.R.U32.HI UR4, URZ, 0x5, UR4 ;  /* 0x00000005ff047899 */ /* 0x000fc80008011604 */
[----:B------:R-:W-:Y:S02]  /*3a10*/  USHF.L.U32 UR5, UR5, UR4, URZ ;  /* 0x0000000405057299 */ /* 0x000fe400080006ff */
[----:B------:R-:W-:-:S04]  /*3a20*/  USHF.L.U32 UR4, UR6, UR4, URZ ;  /* 0x0000000406047299 */ /* 0x000fc800080006ff */
[----:B-1----:R-:W-:-:S04]  /*3a30*/  LOP3.LUT R0, R0, UR5, RZ, 0xc0, !PT ;  /* 0x0000000500007c12 */ /* 0x002fc8000f8ec0ff */
[----:B------:R-:W-:-:S13]  /*3a40*/  ISETP.NE.AND P0, PT, R0, UR5, PT ;  /* 0x0000000500007c0c */ /* 0x000fda000bf05270 */
[----:B------:R-:W-:Y:S05]  /*3a50*/  @P0 BRA `(.L_x_68) ;  /* 0x0000000000580947 */ /* 0x000fea0003800000 */
[----:B------:R-:W1:Y:S02]  /*3a60*/  LDS R0, [UR7+0x18] ;  /* 0x00001807ff007984 */ /* 0x000e640008000800 */
[----:B-1----:R-:W-:-:S04]  /*3a70*/  LOP3.LUT R0, R0, UR4, RZ, 0xc0, !PT ;  /* 0x0000000400007c12 */ /* 0x002fc8000f8ec0ff */
[----:B------:R-:W-:-:S13]  /*3a80*/  ISETP.NE.AND P0, PT, R0, UR4, PT ;  /* 0x0000000400007c0c */ /* 0x000fda000bf05270 */
[----:B------:R-:W-:Y:S05]  /*3a90*/  @P0 BRA `(.L_x_69) ;  /* 0x00000000003c0947 */ /* 0x000fea0003800000 */
[----:B------:R-:W1:Y:S01]  /*3aa0*/  S2R R2, SR_LANEID ;  /* 0x0000000000027919 */ /* 0x000e620000000000 */
[----:B------:R-:W-:-:S06]  /*3ab0*/  ULOP3.LUT UR5, URZ, UR5, URZ, 0x33, !UPT ;  /* 0x00000005ff057292 */ /* 0x000fcc000f8e33ff */
[----:B------:R-:W-:-:S04]  /*3ac0*/  IMAD.U32 R0, RZ, RZ, UR5 ;  /* 0x00000005ff007e24 */ /* 0x000fc8000f8e00ff */
[----:B------:R2:W4:Y:S02]  /*3ad0*/  REDUX UR8, R0 ;  /* 0x00000000000873c4 */ /* 0x0005240000000000 */
[----:B------:R1:W-:Y:S01]  /*3ae0*/  UTCATOMSWS.AND URZ, UR5 ;  /* 0x0000000500ff79e3 */ /* 0x0003e20008000000 */
[----:B--2---:R-:W-:Y:S01]  /*3af0*/  LOP3.LUT R0, RZ, UR4, RZ, 0x33, !PT ;  /* 0x00000004ff007c12 */ /* 0x004fe2000f8e33ff */
[----:B------:R-:W-:Y:S02]  /*3b00*/  VOTEU.ANY UR4, UPT, PT ;  /* 0x0000000000047886 */ /* 0x000fe400038e0100 */
[----:B------:R-:W-:Y:S02]  /*3b10*/  UFLO.U32 UR4, UR4 ;  /* 0x00000004000472bd */ /* 0x000fe400080e0000 */
[----:B------:R-:W2:Y:S04]  /*3b20*/  REDUX UR6, R0 ;  /* 0x00000000000673c4 */ /* 0x000ea80000000000 */
[----:B-1----:R-:W-:-:S02]  /*3b30*/  ISETP.EQ.U32.AND P0, PT, R2, UR4, PT ;  /* 0x0000000402007c0c */ /* 0x002fc4000bf02070 */
[----:B----4-:R-:W-:-:S11]  /*3b40*/  MOV R2, UR8 ;  /* 0x0000000800027c02 */ /* 0x010fd60008000f00 */
[----:B------:R1:W-:Y:S01]  /*3b50*/  @P0 ATOMS.AND RZ, [UR7+0x14], R2 ;  /* 0x00001402ffff098c */ /* 0x0003e2000a800007 */
[----:B--2---:R-:W-:-:S05]  /*3b60*/  IMAD.U32 R0, RZ, RZ, UR6 ;  /* 0x00000006ff007e24 */ /* 0x004fca000f8e00ff */
[----:B------:R1:W-:Y:S01]  /*3b70*/  @P0 ATOMS.AND RZ, [UR7+0x18], R0 ;  /* 0x00001800ffff098c */ /* 0x0003e2000a800007 */
[----:B------:R-:W-:Y:S05]  /*3b80*/  BRA `(.L_x_70) ;  /* 0x0000000000147947 */ /* 0x000fea0003800000 */
.L_x_69:
[----:B------:R-:W-:Y:S02]  /*3b90*/  MOV R2, 0x3bb0 ;  /* 0x00003bb000027802 */ /* 0x000fe40000000f00 */
[----:B---3-5:R-:W-:Y:S05]  /*3ba0*/  CALL.REL.NOINC `($__internal_0_$__cuda_sm10x_tcgen05_guardrail_trap_col_being_dealloced_not_returned_by_alloc) ;  /* 0x0000008000947944 */ /* 0x028fea0003c00000 */
[----:B------:R-:W-:Y:S05]  /*3bb0*/  BRA `(.L_x_70) ;  /* 0x0000000000087947 */ /* 0x000fea0003800000 */
.L_x_68:
[----:B------:R-:W-:Y:S02]  /*3bc0*/  MOV R2, 0x3be0 ;  /* 0x00003be000027802 */ /* 0x000fe40000000f00 */
[----:B---3-5:R-:W-:Y:S05]  /*3bd0*/  CALL.REL.NOINC `($__internal_2_$__cuda_sm10x_tcgen05_guardrail_trap_unallocated_columns_being_dealloced) ;  /* 0x0000008000a07944 */ /* 0x028fea0003c00000 */
.L_x_70:
[----:B------:R-:W-:Y:S01]  /*3be0*/  NOP ;  /* 0x0000000000007918 */ /* 0x000fe20000000000 */
[----:B------:R-:W-:Y:S05]  /*3bf0*/  EXIT ;  /* 0x000000000000794d */ /* 0x000fea0003800000 */
.L_x_54:
[----:B------:R-:W-:-:S09]  /*3c00*/  UISETP.NE.OR UP0, UPT, UR17, 0x3, !UP3 ;  /* 0x000000031100788c */ /* 0x000fd2000df05670 */
[----:B------:R-:W-:Y:S05]  /*3c10*/  BRA.U UP0, `(.L_x_71) ;  /* 0x00000011005c7547 */ /* 0x000fea000b800000 */
[----:B------:R-:W1:Y:S01]  /*3c20*/  S2UR UR10, SR_CgaCtaId ;  /* 0x00000000000a79c3 */ /* 0x000e620000008800 */
[----:B------:R-:W2:Y:S01]  /*3c30*/  LDCU UR31, c[0x0][0x370] ;  /* 0x00006e00ff1f77ac */ /* 0x000ea20008000800 */
[----:B------:R-:W-:Y:S02]  /*3c40*/  HFMA2 R13, -RZ, RZ, 0, 0 ;  /* 0x00000000ff0d7431 */ /* 0x000fe400000001ff */
[----:B------:R-:W-:Y:S01]  /*3c50*/  IMAD.MOV.U32 R15, RZ, RZ, 0x1 ;  /* 0x00000001ff0f7424 */ /* 0x000fe200078e00ff */
[----:B------:R-:W-:Y:S01]  /*3c60*/  MOV R7, 0x4000 ;  /* 0x0000400000077802 */ /* 0x000fe20000000f00 */
[----:B------:R-:W2:Y:S01]  /*3c70*/  LDCU.128 UR44, c[0x0][0xb10] ;  /* 0x00016200ff2c77ac */ /* 0x000ea20008000c00 */
[----:B------:R-:W-:Y:S01]  /*3c80*/  IMAD.MOV.U32 R14, RZ, RZ, RZ ;  /* 0x000000ffff0e7224 */ /* 0x000fe200078e00ff */
[----:B------:R-:W3:Y:S01]  /*3c90*/  LDC.64 R16, c[0x0][0x348] ;  /* 0x0000d200ff107b82 */ /* 0x000ee20000000a00 */
[----:B------:R-:W4:Y:S01]  /*3ca0*/  LDCU UR30, c[0x0][0x374] ;  /* 0x00006e80ff1e77ac */ /* 0x000f220008000800 */
[----:B------:R-:W1:Y:S06]  /*3cb0*/  LDCU UR15, c[0x0][0xb0c] ;  /* 0x00016180ff0f77ac */ /* 0x000e6c0008000800 */
[----:B------:R-:W3:Y:S01]  /*3cc0*/  LDC.64 R2, c[0x0][0x888] ;  /* 0x00022200ff027b82 */ /* 0x000ee20000000a00 */
[----:B------:R-:W3:Y:S01]  /*3cd0*/  LDCU UR49, c[0x0][0xb20] ;  /* 0x00016400ff3177ac */ /* 0x000ee20008000800 */
[----:B------:R-:W3:Y:S06]  /*3ce0*/  LDCU UR4, c[0x0][0xb30] ;  /* 0x00016600ff0477ac */ /* 0x000eec0008000800 */
[----:B------:R-:W3:Y:S01]  /*3cf0*/  LDC.64 R4, c[0x0][0x890] ;  /* 0x00022400ff047b82 */ /* 0x000ee20000000a00 */
[----:B------:R-:W-:Y:S01]  /*3d00*/  UMOV UR21, 0x400 ;  /* 0x0000040000157882 */ /* 0x000fe20000000000 */
[----:B--2---:R-:W-:-:S02]  /*3d10*/  UIMAD.WIDE.U32 UR6, UR31, UR44, URZ ;  /* 0x0000002c1f0672a5 */ /* 0x004fc4000f8e00ff */
[----:B----4-:R-:W-:Y:S02]  /*3d20*/  UIMAD.WIDE.U32 UR8, UR30, UR47, URZ ;  /* 0x0000002f1e0872a5 */ /* 0x010fe4000f8e00ff */
[----:B-1----:R-:W-:Y:S02]  /*3d30*/  ULEA UR21, UR10, UR21, 0x18 ;  /* 0x000000150a157291 */ /* 0x002fe4000f8ec0ff */
[----:B------:R-:W-:Y:S02]  /*3d40*/  UPLOP3.LUT UP3, UPT, UPT, UPT, UPT, 0x40, 0x4 ;  /* 0x000000000004789c */ /* 0x000fe40003f6e870 */
[----:B------:R-:W-:Y:S02]  /*3d50*/  UIADD3 UR37, UPT, UPT, UR21, 0x48, URZ ;  /* 0x0000004815257890 */ /* 0x000fe4000fffe0ff */
[----:B------:R-:W-:Y:S02]  /*3d60*/  UIADD3 UR33, UPT, UPT, UR21, 0x30, URZ ;  /* 0x0000003015217890 */ /* 0x000fe4000fffe0ff */
[----:B------:R-:W-:-:S02]  /*3d70*/  UIADD3 UR25, UPT, UPT, UR21, 0x38, URZ ;  /* 0x0000003815197890 */ /* 0x000fc4000fffe0ff */
[----:B------:R-:W-:Y:S01]  /*3d80*/  UIADD3 UR17, UPT, UPT, UR21, 0x40, URZ ;  /* 0x0000004015117890 */ /* 0x000fe2000fffe0ff */
[----:B------:R-:W-:Y:S01]  /*3d90*/  UMOV UR6, UR7 ;  /* 0x0000000700067c82 */ /* 0x000fe20008000000 */
[----:B------:R-:W-:Y:S01]  /*3da0*/  UMOV UR41, UR9 ;  /* 0x0000000900297c82 */ /* 0x000fe20008000000 */
[----:B------:R-:W-:Y:S02]  /*3db0*/  UISETP.GE.AND UP0, UPT, UR42, 0x1, UPT ;  /* 0x000000012a00788c */ /* 0x000fe4000bf06270 */
[----:B------:R-:W-:Y:S01]  /*3dc0*/  UISETP.NE.AND UP4, UPT, UR42, 0x1, UPT ;  /* 0x000000012a00788c */ /* 0x000fe2000bf85270 */
[----:B------:R-:W1:Y:S01]  /*3dd0*/  LDCU.64 UR22, c[0x0][0xb28] ;  /* 0x00016500ff1677ac */ /* 0x000e620008000a00 */
[----:B------:R-:W-:Y:S02]  /*3de0*/  UISETP.NE.AND UP6, UPT, UR15, 0x1, UPT ;  /* 0x000000010f00788c */ /* 0x000fe4000bfc5270 */
[----:B------:R-:W-:Y:S02]  /*3df0*/  UISETP.NE.AND UP5, UPT, UR46, 0x1, UPT ;  /* 0x000000012e00788c */ /* 0x000fe4000bfa5270 */
[----:B------:R-:W-:-:S02]  /*3e00*/  UPRMT UR37, UR10, 0x654, UR37 ;  /* 0x000006540a257896 */ /* 0x000fc40008000025 */
[----:B------:R-:W-:Y:S02]  /*3e10*/  USHF.R.U32.HI UR43, URZ, UR45, UR6 ;  /* 0x0000002dff2b7299 */ /* 0x000fe40008011606 */
[----:B------:R-:W-:Y:S02]  /*3e20*/  UPRMT UR40, UR10, 0x654, UR33 ;  /* 0x000006540a287896 */ /* 0x000fe40008000021 */
[----:B------:R-:W-:Y:S02]  /*3e30*/  UPRMT UR39, UR10, 0x654, UR25 ;  /* 0x000006540a277896 */ /* 0x000fe40008000019 */
[----:B------:R-:W-:Y:S02]  /*3e40*/  UPRMT UR38, UR10, 0x654, UR17 ;  /* 0x000006540a267896 */ /* 0x000fe40008000011 */
[----:B---3--:R-:W-:Y:S02]  /*3e50*/  USHF.R.U32.HI UR41, URZ, UR49, UR41 ;  /* 0x00000031ff297299 */ /* 0x008fe40008011629 */
[----:B------:R-:W-:-:S11]  /*3e60*/  UISETP.NE.AND UP2, UPT, UR4, 0x1, UPT ;  /* 0x000000010400788c */ /* 0x000fd6000bf45270 */
.L_x_82:
[C---:B------:R-:W-:Y:S02]  /*3e70*/  LEA R12, R14.reuse, UR21, 0x3 ;  /* 0x000000150e0c7c11 */ /* 0x040fe4000f8e18ff */
[----:B------:R-:W-:Y:S02]  /*3e80*/  SHF.L.U32 R0, R13, 0x1f, RZ ;  /* 0x0000001f0d007819 */ /* 0x000fe400000006ff */
[----:B------:R-:W-:Y:S02]  /*3e90*/  LEA R8, R14, UR21, 0x4 ;  /* 0x000000150e087c11 */ /* 0x000fe4000f8e20ff */
[----:B--2---:R-:W2:Y:S02]  /*3ea0*/  SYNCS.PHASECHK.TRANS64.TRYWAIT P0, [R12+URZ+0x80], R0 ;  /* 0x000080000c0075a7 */ /* 0x004ea400080011ff */
[----:B--2---:R-:W-:Y:S05]  /*3eb0*/  @!P0 BRA `(.L_x_72) ;  /* 0x0000007800808947 */ /* 0x004fea0003800000 */
.L_x_156:
[----:B------:R-:W3:Y:S01]  /*3ec0*/  LDS.128 R8, [R8+0xf0] ;  /* 0x0000f00008087984 */ /* 0x000ee20000000c00 */
[----:B------:R-:W-:Y:S01]  /*3ed0*/  UISETP.GE.AND UP0, UPT, UR42, 0x1, UPT ;  /* 0x000000012a00788c */ /* 0x000fe2000bf06270 */
[----:B------:R-:W-:Y:S01]  /*3ee0*/  @!PT LDS RZ, [RZ] ;  /* 0x00000000fffff984 */ /* 0x000fe20000000800 */
[----:B------:R-:W-:Y:S01]  /*3ef0*/  @!PT LDS RZ, [RZ] ;  /* 0x00000000fffff984 */ /* 0x000fe20000000800 */
[----:B------:R-:W-:Y:S01]  /*3f00*/  @!PT LDS RZ, [RZ] ;  /* 0x00000000fffff984 */ /* 0x000fe20000000800 */
[----:B------:R-:W-:Y:S01]  /*3f10*/  @!PT LDS RZ, [RZ] ;  /* 0x00000000fffff984 */ /* 0x000fe20000000800 */
[----:B------:R4:W-:Y:S06]  /*3f20*/  MEMBAR.ALL.CTA ;  /* 0x0000000000007992 */ /* 0x0009ec0000008000 */
[----:B----4-:R-:W4:Y:S01]  /*3f30*/  FENCE.VIEW.ASYNC.S ;  /* 0x00000000000073c6 */ /* 0x010f220000000000 */
[----:B---3--:R-:W-:Y:S11]  /*3f40*/  LOP3.LUT P0, RZ, R10, 0x1, RZ, 0xc0, !PT ;  /* 0x000000010aff7812 */ /* 0x008ff6000780c0ff */
[----:B------:R-:W-:Y:S02]  /*3f50*/  @!UPT UIADD3 URZ, UPT, UPT, URZ, URZ, URZ ;  /* 0x000000fffffff290 */ /* 0x000fe4000fffe0ff */
[----:B----4-:R-:W-:Y:S01]  /*3f60*/  VOTEU.ANY UP1, P0 ;  /* 0x0000000000ff7886 */ /* 0x010fe20000020100 */
[----:B------:R-:W-:Y:S11]  /*3f70*/  PLOP3.LUT P0, PT, PT, PT, UP1, 0x80, 0x8 ;  /* 0x000000000008781c */ /* 0x000ff60003f0f018 */
[----:B------:R-:W-:Y:S02]  /*3f80*/  @!UPT UIADD3 URZ, UPT, UPT, URZ, URZ, URZ ;  /* 0x000000fffffff290 */ /* 0x000fe4000fffe0ff */
[----:B--2---:R-:W-:Y:S02]  /*3f90*/  @P0 SHF.R.U32.HI R0, RZ, 0x10, R9 ;  /* 0x00000010ff000819 */ /* 0x004fe40000011609 */
[----:B------:R-:W-:Y:S02]  /*3fa0*/  @P0 MOV R6, R8 ;  /* 0x0000000800060202 */ /* 0x000fe40000000f00 */
[----:B------:R-:W-:Y:S01]  /*3fb0*/  @P0 R2UR UR4, R0 ;  /* 0x00000000000402ca */ /* 0x000fe200000e0000 */
[----:B------:R-:W-:Y:S01]  /*3fc0*/  VIADD R0, R12, 0x90 ;  /* 0x000000900c007836 */ /* 0x000fe20000000000 */
[----:B------:R-:W-:Y:S02]  /*3fd0*/  @P0 LOP3.LUT R8, R9, 0xffff, RZ, 0xc0, !PT ;  /* 0x0000ffff09080812 */ /* 0x000fe400078ec0ff */
[----:B------:R-:W-:Y:S02]  /*3fe0*/  @P0 R2UR UR6, R6 ;  /* 0x00000000060602ca */ /* 0x000fe400000e0000 */
[----:B------:R-:W-:Y:S02]  /*3ff0*/  PRMT R0, RZ, 0x654, R0 ;  /* 0x00000654ff007816 */ /* 0x000fe40000000000 */
[----:B------:R-:W-:Y:S02]  /*4000*/  @P0 R2UR UR5, R8 ;  /* 0x00000000080502ca */ /* 0x000fe400000e0000 */
[----:B------:R2:W-:Y:S03]  /*4010*/  SYNCS.ARRIVE.TRANS64.RED.A1T0 RZ, [R0+URZ], RZ ;  /* 0x000000ff00ff79a7 */ /* 0x0005e600081004ff */
[----:B------:R-:W-:Y:S04]  /*4020*/  @UP1 UMOV UR29, UR4 ;  /* 0x00000004001d1c82 */ /* 0x000fe80008000000 */
[----:B------:R-:W-:Y:S04]  /*4030*/  @UP1 UMOV UR14, UR6 ;  /* 0x00000006000e1c82 */ /* 0x000fe80008000000 */
[----:B------:R-:W-:Y:S01]  /*4040*/  @UP1 UMOV UR13, UR5 ;  /* 0x00000005000d1c82 */ /* 0x000fe20008000000 */
[----:B------:R-:W-:Y:S05]  /*4050*/  BRA.U !UP0, `(.L_x_73) ;  /* 0x0000000108a47547 */ /* 0x000fea000b800000 */
[----:B------:R-:W-:Y:S02]  /*4060*/  UIMAD.WIDE.U32 UR18, UR13, UR47, URZ ;  /* 0x0000002f0d1272a5 */ /* 0x000fe4000f8e00ff */
[----:B------:R-:W-:Y:S02]  /*4070*/  UIMAD.WIDE.U32 UR26, UR14, UR44, URZ ;  /* 0x0000002c0e1a72a5 */ /* 0x000fe4000f8e00ff */
[----:B------:R-:W-:Y:S02]  /*4080*/  USEL UR4, UR30, UR41, !UP5 ;  /* 0x000000291e047287 */ /* 0x000fe4000e800000 */
[----:B------:R-:W-:Y:S02]  /*4090*/  USEL UR7, UR31, UR43, !UP6 ;  /* 0x0000002b1f077287 */ /* 0x000fe4000f000000 */
[----:B-1----:R-:W-:Y:S02]  /*40a0*/  UIMAD.WIDE.U32 UR8, UR4, UR22, URZ ;  /* 0x00000016040872a5 */ /* 0x002fe4000f8e00ff */
[----:B------:R-:W-:Y:S01]  /*40b0*/  UIMAD.WIDE.U32 UR10, UR7, UR22, URZ ;  /* 0x00000016070a72a5 */ /* 0x000fe2000f8e00ff */
[----:B------:R-:W-:Y:S02]  /*40c0*/  UMOV UR5, UR19 ;  /* 0x0000001300057c82 */ /* 0x000fe40008000000 */
[----:B------:R-:W-:Y:S03]  /*40d0*/  USHF.R.U32.HI UR6, URZ, UR49, UR5 ;  /* 0x00000031ff067299 */ /* 0x000fe60008011605 */
[----:B------:R-:W-:Y:S01]  /*40e0*/  UMOV UR5, UR27 ;  /* 0x0000001b00057c82 */ /* 0x000fe20008000000 */
[----:B------:R-:W-:Y:S02]  /*40f0*/  USEL UR6, UR13, UR6, !UP5 ;  /* 0x000000060d067287 */ /* 0x000fe4000e800000 */
[----:B------:R-:W-:Y:S03]  /*4100*/  USHF.R.U32.HI UR12, URZ, UR45, UR5 ;  /* 0x0000002dff0c7299 */ /* 0x000fe60008011605 */
[----:B------:R-:W-:Y:S02]  /*4110*/  UMOV UR5, UR9 ;  /* 0x0000000900057c82 */ /* 0x000fe40008000000 */
[----:B------:R-:W-:Y:S03]  /*4120*/  @UP4 USHF.R.U32.HI UR4, URZ, UR23, UR5 ;  /* 0x00000017ff044299 */ /* 0x000fe60008011605 */
[----:B------:R-:W-:Y:S01]  /*4130*/  UMOV UR5, UR11 ;  /* 0x0000000b00057c82 */ /* 0x000fe20008000000 */
[----:B------:R-:W-:Y:S02]  /*4140*/  UIMAD UR4, UR42, UR4, URZ ;  /* 0x000000042a0472a4 */ /* 0x000fe4000f8e02ff */
[----:B------:R-:W-:Y:S02]  /*4150*/  @UP4 USHF.R.U32.HI UR7, URZ, UR23, UR5 ;  /* 0x00000017ff074299 */ /* 0x000fe40008011605 */
[----:B------:R-:W-:Y:S02]  /*4160*/  UIMAD.WIDE.U32 UR10, UR6, UR22, URZ ;  /* 0x00000016060a72a5 */ /* 0x000fe4000f8e00ff */
[----:B------:R-:W-:Y:S02]  /*4170*/  USEL UR5, UR14, UR12, !UP6 ;  /* 0x0000000c0e057287 */ /* 0x000fe4000f000000 */
[----:B------:R-:W-:Y:S02]  /*4180*/  UIMAD UR8, UR42, UR7, URZ ;  /* 0x000000072a0872a4 */ /* 0x000fe4000f8e02ff */
[----:B------:R-:W-:Y:S03]  /*4190*/  UISETP.GE.AND UP0, UPT, UR6, UR4, UPT ;  /* 0x000000040600728c */ /* 0x000fe6000bf06270 */
[----:B------:R-:W-:Y:S01]  /*41a0*/  UMOV UR4, UR11 ;  /* 0x0000000b00047c82 */ /* 0x000fe20008000000 */
[----:B------:R-:W-:Y:S02]  /*41b0*/  UISETP.GE.OR UP0, UPT, UR5, UR8, UP0 ;  /* 0x000000080500728c */ /* 0x000fe40008706670 */
[----:B------:R-:W-:Y:S02]  /*41c0*/  USHF.R.U32.HI UR4, URZ, UR23, UR4 ;  /* 0x00000017ff047299 */ /* 0x000fe40008011604 */
[----:B------:R-:W-:Y:S02]  /*41d0*/  UIMAD.WIDE.U32 UR8, UR5, UR22, URZ ;  /* 0x00000016050872a5 */ /* 0x000fe4000f8e00ff */
[----:B------:R-:W-:Y:S04]  /*41e0*/  USEL UR10, UR6, UR4, !UP4 ;  /* 0x00000004060a7287 */ /* 0x000fe8000e000000 */
[----:B------:R-:W-:Y:S01]  /*41f0*/  UIADD3 UR11, UPT, UPT, -UR10, URZ, URZ ;  /* 0x000000ff0a0b7290 */ /* 0x000fe2000fffe1ff */
[----:B------:R-:W-:Y:S02]  /*4200*/  @!UP0 UMOV UR4, UR9 ;  /* 0x0000000900048c82 */ /* 0x000fe40008000000 */
[----:B------:R-:W-:Y:S02]  /*4210*/  @!UP0 USHF.R.U32.HI UR4, URZ, UR23, UR4 ;  /* 0x00000017ff048299 */ /* 0x000fe40008011604 */
[----:B------:R-:W-:Y:S02]  /*4220*/  UIMAD UR8, UR42, UR11, UR6 ;  /* 0x0000000b2a0872a4 */ /* 0x000fe4000f8e0206 */
[----:B------:R-:W-:Y:S04]  /*4230*/  @!UP0 USEL UR4, UR5, UR4, !UP4 ;  /* 0x0000000405048287 */ /* 0x000fe8000e000000 */
[----:B------:R-:W-:Y:S02]  /*4240*/  @!UP0 UIMAD UR8, UR7, UR8, UR4 ;  /* 0x00000008070882a4 */ /* 0x000fe4000f8e0204 */
[----:B------:R-:W-:Y:S02]  /*4250*/  @!UP0 UIADD3 UR9, UPT, UPT, UR10, -UR4, URZ ;  /* 0x800000040a098290 */ /* 0x000fe4000fffe0ff */
[----:B------:R-:W-:Y:S02]  /*4260*/  UIADD3 UR4, UPT, UPT, -UR5, URZ, URZ ;  /* 0x000000ff05047290 */ /* 0x000fe4000fffe1ff */
[----:B------:R-:W-:Y:S02]  /*4270*/  UIADD3 UR7, UPT, UPT, -UR6, URZ, URZ ;  /* 0x000000ff06077290 */ /* 0x000fe4000fffe1ff */
[----:B------:R-:W-:Y:S02]  /*4280*/  @!UP0 UIMAD UR6, UR9, UR42, UR5 ;  /* 0x0000002a090682a4 */ /* 0x000fe4000f8e0205 */
[----:B------:R-:W-:Y:S02]  /*4290*/  UIMAD UR14, UR15, UR4, UR14 ;  /* 0x000000040f0e72a4 */ /* 0x000fe4000f8e020e */
[----:B------:R-:W-:Y:S01]  /*42a0*/  UIMAD UR13, UR46, UR7, UR13 ;  /* 0x000000072e0d72a4 */ /* 0x000fe2000f8e020d */
[----:B------:R-:W-:Y:S02]  /*42b0*/  @!UP0 UMOV UR5, UR8 ;  /* 0x0000000800058c82 */ /* 0x000fe40008000000 */
[----:B------:R-:W-:Y:S02]  /*42c0*/  UIMAD UR14, UR5, UR15, UR14 ;  /* 0x0000000f050e72a4 */ /* 0x000fe4000f8e020e */
[----:B------:R-:W-:Y:S11]  /*42d0*/  UIMAD UR13, UR6, UR46, UR13 ;  /* 0x0000002e060d72a4 */ /* 0x000ff6000f8e020d */
[----:B------:R-:W-:Y:S01]  /*42e0*/  @!UPT UIADD3 URZ, UPT, UPT, URZ, URZ, URZ ;  /* 0x000000fffffff290 */ /* 0x000fe2000fffe0ff */
.L_x_73:
[----:B------:R-:W3:Y:S01]  /*42f0*/  @!UP2 LDCU.128 UR8, c[0x0][0xb10] ;  /* 0x00016200ff08a7ac */ /* 0x000ee20008000c00 */
[C---:B------:R-:W-:Y:S02]  /*4300*/  ISETP.NE.U32.AND P1, PT, R4.reuse, RZ, PT ;  /* 0x000000ff0400720c */ /* 0x040fe40003f25070 */
[----:B------:R-:W-:Y:S02]  /*4310*/  ISETP.NE.U32.AND P0, PT, R4, RZ, PT ;  /* 0x000000ff0400720c */ /* 0x000fe40003f05070 */
[C---:B------:R-:W-:Y:S02]  /*4320*/  ISETP.NE.AND.EX P1, PT, R5.reuse, RZ, PT, P1 ;  /* 0x000000ff0500720c */ /* 0x040fe40003f25310 */
[----:B------:R-:W-:Y:S01]  /*4330*/  ISETP.NE.AND.EX P0, PT, R5, RZ, PT, P0 ;  /* 0x000000ff0500720c */ /* 0x000fe20003f05300 */
[----:B------:R-:W4:Y:S01]  /*4340*/  @!UP2 LDCU UR5, c[0x0][0xb0c] ;  /* 0x00016180ff05a7ac */ /* 0x000f220008000800 */
[----:B------:R-:W-:Y:S01]  /*4350*/  SHF.L.U32 R9, R15, 0x1f, RZ ;  /* 0x0000001f0f097819 */ /* 0x000fe200000006ff */
[----:B------:R-:W-:Y:S02]  /*4360*/  USHF.L.U32 UR35, UR16, 0x7, URZ ;  /* 0x0000000710237899 */ /* 0x000fe400080006ff */
[----:B------:R-:W-:Y:S02]  /*4370*/  USHF.L.U32 UR34, UR20, 0x8, URZ ;  /* 0x0000000814227899 */ /* 0x000fe400080006ff */
[----:B---3--:R-:W-:Y:S07]  /*4380*/  UIMAD.WIDE.U32 UR6, UR14, UR8, URZ ;  /* 0x000000080e0672a5 */ /* 0x008fee000f8e00ff */
[----:B------:R-:W-:Y:S01]  /*4390*/  @!UP2 UMOV UR4, UR7 ;  /* 0x000000070004ac82 */ /* 0x000fe20008000000 */
[----:B----4-:R-:W-:Y:S02]  /*43a0*/  @!UP2 UISETP.NE.AND UP0, UPT, UR5, 0x1, UPT ;  /* 0x000000010500a88c */ /* 0x010fe4000bf05270 */
[----:B------:R-:W-:Y:S02]  /*43b0*/  @!UP2 USHF.R.U32.HI UR4, URZ, UR9, UR4 ;  /* 0x00000009ff04a299 */ /* 0x000fe40008011604 */
[----:B------:R-:W-:Y:S02]  /*43c0*/  UIMAD.WIDE.U32 UR6, UR13, UR11, URZ ;  /* 0x0000000b0d0672a5 */ /* 0x000fe4000f8e00ff */
[----:B------:R-:W-:Y:S02]  /*43d0*/  @!UP2 USEL UR8, UR14, UR4, !UP0 ;  /* 0x000000040e08a287 */ /* 0x000fe4000c000000 */
[----:B------:R-:W-:Y:S03]  /*43e0*/  @!UP2 UISETP.NE.AND UP0, UPT, UR10, 0x1, UPT ;  /* 0x000000010a00a88c */ /* 0x000fe6000bf05270 */
[----:B------:R-:W-:Y:S02]  /*43f0*/  @!UP2 UMOV UR6, UR7 ;  /* 0x000000070006ac82 */ /* 0x000fe40008000000 */
[----:B------:R-:W3:Y:S02]  /*4400*/  @!UP2 LDCU UR4, c[0x0][0xb20] ;  /* 0x00016400ff04a7ac */ /* 0x000ee40008000800 */
[----:B---3--:R-:W-:Y:S04]  /*4410*/  @!UP2 USHF.R.U32.HI UR6, URZ, UR4, UR6 ;  /* 0x00000004ff06a299 */ /* 0x008fe80008011606 */
[----:B------:R-:W-:Y:S04]  /*4420*/  @!UP2 USEL UR6, UR13, UR6, !UP0 ;  /* 0x000000060d06a287 */ /* 0x000fe8000c000000 */
[----:B------:R-:W-:Y:S02]  /*4430*/  @!UP2 UIADD3 UR4, UPT, UPT, -UR8, UR6, URZ ;  /* 0x000000060804a290 */ /* 0x000fe4000fffe1ff */
[----:B------:R-:W-:Y:S02]  /*4440*/  @!UP2 UIADD3 UR6, UPT, UPT, UR8, -UR6, URZ ;  /* 0x800000060806a290 */ /* 0x000fe4000fffe0ff */
[----:B------:R-:W-:Y:S02]  /*4450*/  @!UP2 UIMAD UR14, UR4, UR5, UR14 ;  /* 0x00000005040ea2a4 */ /* 0x000fe4000f8e020e */
[----:B------:R-:W-:Y:S01]  /*4460*/  @!UP2 UIMAD UR13, UR6, UR10, UR13 ;  /* 0x0000000a060da2a4 */ /* 0x000fe2000f8e020d */
[----:B------:R-:W-:Y:S11]  /*4470*/  BRA.U UP3, `(.L_x_74) ;  /* 0x0000000103107547 */ /* 0x000ff6000b800000 */
[----:B------:R-:W-:Y:S04]  /*4480*/  MOV R6, UR48 ;  /* 0x0000003000067c02 */ /* 0x000fe80008000f00 */
[----:B------:R-:W-:Y:S04]  /*4490*/  SHF.L.U32 R6, R6, 0x1f, RZ ;  /* 0x0000001f06067819 */ /* 0x000fe800000006ff */
[----:B------:R-:W3:Y:S02]  /*44a0*/  SYNCS.PHASECHK.TRANS64.TRYWAIT P2, [UR21+0x78], R6 ;  /* 0x00007806ff0075a7 */ /* 0x000ee40008041115 */
[----:B---3--:R-:W-:Y:S05]  /*44b0*/  @!P2 BRA `(.L_x_75) ;  /* 0x000000740014a947 */ /* 0x008fea0003800000 */
.L_x_74:
[----:B------:R-:W-:Y:S05]  /*44c0*/  @!P1 BRA `(.L_x_76) ;  /* 0x0000000000309947 */ /* 0x000fea0003800000 */
[----:B------:R-:W-:Y:S01]  /*44d0*/  ISETP.NE.U32.AND P1, PT, R2, RZ, PT ;  /* 0x000000ff0200720c */ /* 0x000fe20003f25070 */
[----:B------:R-:W3:Y:S01]  /*44e0*/  LDCU.64 UR4, c[0x0][0x358] ;  /* 0x00006b00ff0477ac */ /* 0x000ee20008000a00 */
[----:B------:R-:W-:Y:S02]  /*44f0*/  IMAD.MOV.U32 R142, RZ, RZ, 0x1 ;  /* 0x00000001ff8e7424 */ /* 0x000fe400078e00ff */
[----:B------:R-:W-:Y:S11]  /*4500*/  ISETP.NE.AND.EX P1, PT, R3, RZ, PT, P1 ;  /* 0x000000ff0300720c */ /* 0x000ff60003f25310 */
[----:B------:R-:W-:Y:S02]  /*4510*/  @!UPT UIADD3 URZ, UPT, UPT, URZ, URZ, URZ ;  /* 0x000000fffffff290 */ /* 0x000fe4000fffe0ff */
[----:B------:R-:W4:Y:S01]  /*4520*/  @P1 LDC.64 R10, c[0x0][0x888] ;  /* 0x00022200ff0a1b82 */ /* 0x000f220000000a00 */
[----:B--2---:R-:W-:Y:S04]  /*4530*/  @P1 IMAD R0, R4, UR36, RZ ;  /* 0x0000002404001c24 */ /* 0x004fe8000f8e02ff */
[----:B----4-:R-:W-:Y:S04]  /*4540*/  @P1 IMAD.WIDE R10, R0, 0x4, R10 ;  /* 0x00000004000a1825 */ /* 0x010fe800078e020a */
[----:B------:R-:W-:Y:S01]  /*4550*/  HFMA2 R0, -RZ, RZ, 0, 5.9604644775390625e-08 ;  /* 0x00000001ff007431 */ /* 0x000fe200000001ff */
[----:B---3-5:R3:W5:Y:S04]  /*4560*/  @P1 LDG.E R73, desc[UR4][R10.64] ;  /* 0x000000040a491981 */ /* 0x028768000c1e1900 */
[----:B------:R-:W-:Y:S01]  /*4570*/  @!P1 PRMT R142, R0, 0x7610, R142 ;  /* 0x00007610008e9816 */ /* 0x000fe2000000008e */
[----:B---3--:R-:W4:Y:S06]  /*4580*/  @!P1 LDC R73, c[0x0][0x880] ;  /* 0x00022000ff499b82 */ /* 0x008f2c0000000800 */
.L_x_76:
[----:B----45:R-:W-:Y:S01]  /*4590*/  @!P0 FSETP.EQ.AND P1, PT, R73, RZ, PT ;  /* 0x000000ff4900820b */ /* 0x030fe20003f22000 */
[----:B------:R-:W-:Y:S01]  /*45a0*/  @!UPT UIADD3 URZ, UPT, UPT, URZ, URZ, URZ ;  /* 0x000000fffffff290 */ /* 0x000fe2000fffe0ff */
[----:B------:R-:W-:Y:S11]  /*45b0*/  @!P0 BRA `(.L_x_77) ;  /* 0x0000000000188947 */ /* 0x000ff60003800000 */
[----:B------:R-:W-:Y:S02]  /*45c0*/  LOP3.LUT P0, RZ, R142, 0xff, RZ, 0xc0, !PT ;  /* 0x000000ff8eff7812 */ /* 0x000fe4000780c0ff */
[----:B------:R-:W-:Y:S04]  /*45d0*/  ISETP.NE.U32.AND P1, PT, R2, RZ, PT ;  /* 0x000000ff0200720c */ /* 0x000fe80003f25070 */
[----:B------:R-:W-:Y:S04]  /*45e0*/  ISETP.NE.AND.EX P1, PT, R3, RZ, PT, P1 ;  /* 0x000000ff0300720c */ /* 0x000fe80003f25310 */
[----:B------:R-:W-:Y:S03]  /*45f0*/  PLOP3.LUT P1, PT, P1, PT, PT, 0x8, 0x80 ;  /* 0x000000000080781c */ /* 0x000fe60000f2e170 */
[----:B------:R-:W-:Y:S11]  /*4600*/  @P0 FSETP.EQ.AND P1, PT, R73, RZ, PT ;  /* 0x000000ff4900020b */ /* 0x000ff60003f22000 */
[----:B------:R-:W-:Y:S02]  /*4610*/  @!UPT UIADD3 URZ, UPT, UPT, URZ, URZ, URZ ;  /* 0x000000fffffff290 */ /* 0x000fe4000fffe0ff */
.L_x_77:
[----:B------:R-:W3:Y:S01]  /*4620*/  SYNCS.PHASECHK.TRANS64.TRYWAIT P2, [UR21+0x50], R9 ;  /* 0x00005009ff0075a7 */ /* 0x000ee20008041115 */
[----:B------:R-:W-:Y:S04]  /*4630*/  ELECT P0, URZ, PT ;  /* 0x0000000000ff782f */ /* 0x000fe80003800000 */
[----:B------:R-:W-:Y:S11]  /*4640*/  PLOP3.LUT P1, PT, P1, P0, PT, 0xf2, 0x2f ;  /* 0x00000000002f781c */ /* 0x000ff60000f21e72 */
[----:B------:R-:W-:Y:S02]  /*4650*/  @!UPT UIADD3 URZ, UPT, UPT, URZ, URZ, URZ ;  /* 0x000000fffffff290 */ /* 0x000fe4000fffe0ff */
[----:B------:R-:W-:Y:S05]  /*4660*/  @!P1 IADD3 R8, P0, PT, R16, 0x580, RZ ;  /* 0x0000058010089810 */ /* 0x000fea0007f1e0ff */
[----:B--2---:R-:W-:Y:S01]  /*4670*/  @!P1 IMAD.X R6, RZ, RZ, R17, P0 ;  /* 0x000000ffff069224 */ /* 0x004fe200000e0611 */
[----:B---3--:R-:W-:Y:S07]  /*4680*/  @!P2 BRA `(.L_x_78) ;  /* 0x0000007000b8a947 */ /* 0x008fee0003800000 */
.L_x_159:
[----:B------:R-:W-:Y:S01]  /*4690*/  @!P1 R2UR UR5, R8 ;  /* 0x00000000080592ca */ /* 0x000fe200000e0000 */
[----:B------:R-:W-:Y:S01]  /*46a0*/  VOTEU.ALL UP0, P1 ;  /* 0x0000000000ff7886 */ /* 0x000fe20000800000 */
[----:B------:R-:W-:Y:S01]  /*46b0*/  @!P1 R2UR UR4, R6 ;  /* 0x00000000060492ca */ /* 0x000fe200000e0000 */
[----:B--2---:R-:W-:Y:S01]  /*46c0*/  @!P1 IMAD.MOV.U32 R0, RZ, RZ, 0x4000 ;  /* 0x00004000ff009424 */ /* 0x004fe200078e00ff */
[----:B------:R-:W-:Y:S01]  /*46d0*/  UMOV UR6, 0x0 ;  /* 0x0000000000067882 */ /* 0x000fe20000000000 */
[----:B------:R-:W-:Y:S01]  /*46e0*/  UMOV UR7, 0x10000000 ;  /* 0x1000000000077882 */ /* 0x000fe20000000000 */
[----:B------:R-:W-:Y:S01]  /*46f0*/  @!UP0 UIADD3 UR32, UPT, UPT, UR21, 0x400, URZ ;  /* 0x0000040015208890 */ /* 0x000fe2000fffe0ff */
[----:B------:R-:W-:Y:S01]  /*4700*/  @!P1 IADD3 R8, P0, PT, R16, 0x580, RZ ;  /* 0x0000058010089810 */ /* 0x000fe20007f1e0ff */
[----:B------:R-:W-:Y:S04]  /*4710*/  VOTEU.ALL UP0, P1 ;  /* 0x0000000000ff7886 */ /* 0x000fe80000800000 */
[----:B------:R-:W-:Y:S02]  /*4720*/  @!P1 IMAD.X R6, RZ, RZ, R17, P0 ;  /* 0x000000ffff069224 */ /* 0x000fe400000e0611 */
[----:B------:R-:W-:Y:S02]  /*4730*/  IMAD.U32 R10, RZ, RZ, UR5 ;  /* 0x00000005ff0a7e24 */ /* 0x000fe4000f8e00ff */
[----:B------:R-:W-:Y:S03]  /*4740*/  IMAD.U32 R11, RZ, RZ, UR4 ;  /* 0x00000004ff0b7e24 */ /* 0x000fe6000f8e00ff */
[----:B------:R-:W-:Y:S02]  /*4750*/  @!P1 R2UR UR4, R10 ;  /* 0x000000000a0492ca */ /* 0x000fe400000e0000 */
[----:B------:R-:W-:Y:S11]  /*4760*/  @!P1 R2UR UR5, R11 ;  /* 0x000000000b0592ca */ /* 0x000ff600000e0000 */
[----:B------:R-:W-:Y:S02]  /*4770*/  @!UPT UIADD3 URZ, UPT, UPT, URZ, URZ, URZ ;  /* 0x000000fffffff290 */ /* 0x000fe4000fffe0ff */
[----:B------:R2:W-:Y:S01]  /*4780*/  @!UP0 UTMALDG.3D [UR32], [UR4], desc[UR6] ;  /* 0x00000620040085b4 */ /* 0x0005e20008011000 */
[----:B------:R2:W-:Y:S01]  /*4790*/  @!P1 SYNCS.ARRIVE.TRANS64.RED.A0TR RZ, [UR21+0x30], R0 ;  /* 0x00003000ffff99a7 */ /* 0x0005e20008300415 */
[----:B------:R-:W-:Y:S01]  /*47a0*/  SYNCS.ARRIVE.TRANS64.RED.A1T0 RZ, [UR40], RZ ;  /* 0x000000ffffff79a7 */ /* 0x000fe20008100428 */
[----:B------:R-:W3:Y:S02]  /*47b0*/  SYNCS.PHASECHK.TRANS64.TRYWAIT P2, [UR21+0x58], R9 ;  /* 0x00005809ff0075a7 */ /* 0x000ee40008041115 */
[----:B--23--:R-:W-:Y:S05]  /*47c0*/  @!P2 BRA `(.L_x_79) ;  /* 0x000000700080a947 */ /* 0x00cfea0003800000 */
.L_x_161:
        /* <DEDUP_REMOVED lines=8> */
[----:B------:R-:W-:Y:S01]  /*4850*/  @!UP0 UIADD3 UR24, UPT, UPT, UR21, 0x4400, URZ ;  /* 0x0000440015188890 */ /* 0x000fe2000fffe0ff */
[----:B------:R-:W-:Y:S01]  /*4860*/  VOTEU.ALL UP0, P1 ;  /* 0x0000000000ff7886 */ /* 0x000fe20000800000 */
[----:B------:R-:W-:Y:S01]  /*4870*/  UMOV UR27, UR35 ;  /* 0x00000023001b7c82 */ /* 0x000fe20008000000 */
[----:B------:R-:W-:Y:S02]  /*4880*/  UMOV UR28, UR36 ;  /* 0x00000024001c7c82 */ /* 0x000fe40008000000 */
[----:B------:R-:W-:Y:S02]  /*4890*/  IMAD.U32 R10, RZ, RZ, UR5 ;  /* 0x00000005ff0a7e24 */ /* 0x000fe4000f8e00ff */
[----:B------:R-:W-:Y:S02]  /*48a0*/  IMAD.U32 R11, RZ, RZ, UR4 ;  /* 0x00000004ff0b7e24 */ /* 0x000fe4000f8e00ff */
[----:B------:R-:W-:Y:S01]  /*48b0*/  @!P1 IMAD.X R6, RZ, RZ, R17, P0 ;  /* 0x000000ffff069224 */ /* 0x000fe200000e0611 */
        /* <DEDUP_REMOVED lines=8> */
.L_x_163:
[----:B------:R-:W-:Y:S01]  /*4940*/  @!P1 R2UR UR5, R8 ;  /* 0x00000000080592ca */ /* 0x000fe200000e0000 */
[----:B------:R-:W-:Y:S01]  /*4950*/  VOTEU.ALL UP0, P1 ;  /* 0x0000000000ff7886 */ /* 0x000fe20000800000 */
[----:B------:R-:W-:Y:S01]  /*4960*/  @!P1 R2UR UR4, R6 ;  /* 0x00000000060492ca */ /* 0x000fe200000e0000 */
[----:B--2---:R-:W-:Y:S01]  /*4970*/  @!P1 IMAD.MOV.U32 R0, RZ, RZ, 0x4000 ;  /* 0x00004000ff009424 */ /* 0x004fe200078e00ff */
[----:B------:R-:W-:Y:S01]  /*4980*/  UMOV UR6, 0x0 ;  /* 0x0000000000067882 */ /* 0x000fe20000000000 */
[----:B------:R-:W-:Y:S01]  /*4990*/  UMOV UR7, 0x10000000 ;  /* 0x1000000000077882 */ /* 0x000fe20000000000 */
[----:B------:R-:W-:Y:S01]  /*49a0*/  @!UP0 UIADD3 UR18, UPT, UPT, UR34, 0x80, URZ ;  /* 0x0000008022128890 */ /* 0x000fe2000fffe0ff */
[----:B------:R-:W-:Y:S01]  /*49b0*/  VIADD R14, R14, 0x1 ;  /* 0x000000010e0e7836 */ /* 0x000fe20000000000 */
[----:B------:R-:W-:Y:S01]  /*49c0*/  @!UP0 UIADD3 UR16, UPT, UPT, UR21, 0x8400, URZ ;  /* 0x0000840015108890 */ /* 0x000fe2000fffe0ff */
[----:B------:R-:W-:Y:S01]  /*49d0*/  VOTEU.ALL UP0, P1 ;  /* 0x0000000000ff7886 */ /* 0x000fe20000800000 */
[----:B------:R-:W-:Y:S01]  /*49e0*/  UMOV UR19, UR35 ;  /* 0x0000002300137c82 */ /* 0x000fe20008000000 */
[----:B------:R-:W-:Y:S02]  /*49f0*/  UMOV UR20, UR36 ;  /* 0x0000002400147c82 */ /* 0x000fe40008000000 */
        /* <DEDUP_REMOVED lines=10> */
.L_x_165:
[----:B------:R-:W-:Y:S01]  /*4aa0*/  @!P1 IADD3 R6, P0, PT, R16, 0x580, RZ ;  /* 0x0000058010069810 */ /* 0x000fe20007f1e0ff */
[----:B------:R-:W-:Y:S01]  /*4ab0*/  VOTEU.ALL UP0, P1 ;  /* 0x0000000000ff7886 */ /* 0x000fe20000800000 */
[----:B------:R-:W-:Y:S01]  /*4ac0*/  UMOV UR6, 0x0 ;  /* 0x0000000000067882 */ /* 0x000fe20000000000 */
[----:B------:R-:W-:Y:S01]  /*4ad0*/  UMOV UR7, 0x10000000 ;  /* 0x1000000000077882 */ /* 0x000fe20000000000 */
[----:B------:R-:W-:Y:S01]  /*4ae0*/  @!P1 R2UR UR5, R6 ;  /* 0x00000000060592ca */ /* 0x000fe200000e0000 */
[----:B--2---:R-:W-:Y:S01]  /*4af0*/  @!P1 IMAD.X R0, RZ, RZ, R17, P0 ;  /* 0x000000ffff009224 */ /* 0x004fe200000e0611 */
[----:B------:R-:W-:Y:S01]  /*4b00*/  @!UP0 UIADD3 UR10, UPT, UPT, UR34, 0xc0, URZ ;  /* 0x000000c0220a8890 */ /* 0x000fe2000fffe0ff */
[----:B------:R-:W-:Y:S01]  /*4b10*/  R2UR UR18, R144 ;  /* 0x00000000901272ca */ /* 0x000fe200000e0000 */
[----:B------:R-:W-:Y:S01]  /*4b20*/  @!UP0 UIADD3 UR8, UPT, UPT, UR21, 0xc400, URZ ;  /* 0x0000c40015088890 */ /* 0x000fe2000fffe0ff */
[----:B------:R-:W-:Y:S01]  /*4b30*/  R2UR UR16, R145 ;  /* 0x00000000911072ca */ /* 0x000fe200000e0000 */
[----:B------:R-:W-:Y:S01]  /*4b40*/  @!UP0 UIADD3 UR9, UPT, UPT, UR21, 0x48, URZ ;  /* 0x0000004815098890 */ /* 0x000fe2000fffe0ff */
[----:B------:R-:W-:Y:S01]  /*4b50*/  @!P1 R2UR UR4, R0 ;  /* 0x00000000000492ca */ /* 0x000fe200000e0000 */
[----:B------:R-:W-:Y:S01]  /*4b60*/  VOTEU.ALL UP0, P1 ;  /* 0x0000000000ff7886 */ /* 0x000fe20000800000 */
[----:B------:R-:W-:Y:S01]  /*4b70*/  UMOV UR11, UR35 ;  /* 0x00000023000b7c82 */ /* 0x000fe20008000000 */
[----:B------:R-:W-:Y:S01]  /*4b80*/  UMOV UR12, UR36 ;  /* 0x00000024000c7c82 */ /* 0x000fe20008000000 */
[C---:B------:R-:W-:Y:S01]  /*4b90*/  ISETP.NE.AND P0, PT, R14.reuse, 0x2, PT ;  /* 0x000000020e00780c */ /* 0x040fe20003f05270 */
[----:B------:R-:W-:Y:S01]  /*4ba0*/  UPLOP3.LUT UP3, UPT, UPT, UPT, UPT, 0x80, 0x8 ;  /* 0x000000000008789c */ /* 0x000fe20003f6f070 */
[----:B------:R-:W-:Y:S01]  /*4bb0*/  IMAD.U32 R8, RZ, RZ, UR5 ;  /* 0x00000005ff087e24 */ /* 0x000fe2000f8e00ff */
[----:B------:R-:W-:Y:S01]  /*4bc0*/  LOP3.LUT R15, R15, 0x1, RZ, 0x3c, !PT ;  /* 0x000000010f0f7812 */ /* 0x000fe200078e3cff */
[----:B------:R-:W-:Y:S01]  /*4bd0*/  UMOV UR36, UR29 ;  /* 0x0000001d00247c82 */ /* 0x000fe20008000000 */
[----:B------:R-:W-:Y:S01]  /*4be0*/  SEL R0, RZ, 0x1, P0 ;  /* 0x00000001ff007807 */ /* 0x000fe20000000000 */
[----:B------:R-:W-:Y:S01]  /*4bf0*/  UIADD3 UR20, UPT, UPT, UR13, UR18, URZ ;  /* 0x000000120d147290 */ /* 0x000fe2000fffe0ff */
[----:B------:R-:W-:Y:S01]  /*4c00*/  SEL R14, R14, RZ, P0 ;  /* 0x000000ff0e0e7207 */ /* 0x000fe20000000000 */
[----:B------:R-:W-:Y:S01]  /*4c10*/  UIADD3 UR16, UPT, UPT, UR14, UR16, URZ ;  /* 0x000000100e107290 */ /* 0x000fe2000fffe0ff */
[----:B------:R-:W-:Y:S01]  /*4c20*/  IMAD.U32 R9, RZ, RZ, UR4 ;  /* 0x00000004ff097e24 */ /* 0x000fe2000f8e00ff */
[----:B------:R-:W-:Y:S02]  /*4c30*/  @!P1 R2UR UR4, R8 ;  /* 0x00000000080492ca */ /* 0x000fe400000e0000 */
[----:B------:R-:W-:Y:S02]  /*4c40*/  LOP3.LUT R13, R13, R0, RZ, 0x3c, !PT ;  /* 0x000000000d0d7212 */ /* 0x000fe400078e3cff */
[----:B------:R-:W-:Y:S11]  /*4c50*/  @!P1 R2UR UR5, R9 ;  /* 0x00000000090592ca */ /* 0x000ff600000e0000 */
[----:B------:R-:W-:Y:S02]  /*4c60*/  @!UPT UIADD3 URZ, UPT, UPT, URZ, URZ, URZ ;  /* 0x000000fffffff290 */ /* 0x000fe4000fffe0ff */
[----:B------:R2:W-:Y:S01]  /*4c70*/  @!UP0 UTMALDG.3D [UR8], [UR4], desc[UR6] ;  /* 0x00000608040085b4 */ /* 0x0005e20008011000 */
[----:B------:R2:W-:Y:S01]  /*4c80*/  @!P1 SYNCS.ARRIVE.TRANS64.RED.A0TR RZ, [UR21+0x48], R7 ;  /* 0x00004807ffff99a7 */ /* 0x0005e20008300415 */
[----:B------:R-:W-:Y:S01]  /*4c90*/  SYNCS.ARRIVE.TRANS64.RED.A1T0 RZ, [UR37], RZ ;  /* 0x000000ffffff79a7 */ /* 0x000fe20008100425 */
[----:B------:R-:W-:Y:S05]  /*4ca0*/  BRA.U UP1, `(.L_x_82) ;  /* 0xfffffff101707547 */ /* 0x000fea000b83ffff */
[----:B------:R-:W-:-:S04]  /*4cb0*/  SHF.L.U32 R2, R15, 0x1f, RZ ;  /* 0x0000001f0f027819 */ /* 0x000fc800000006ff */
[----:B------:R-:W3:Y:S02]  /*4cc0*/  SYNCS.PHASECHK.TRANS64.TRYWAIT P0, [UR21+0x50], R2 ;  /* 0x00005002ff0075a7 */ /* 0x000ee40008001115 */
[----:B---3--:R-:W-:Y:S05]  /*4cd0*/  @!P0 BRA `(.L_x_83) ;  /* 0x0000006c00848947 */ /* 0x008fea0003800000 */
.L_x_167:
[----:B------:R-:W4:Y:S02]  /*4ce0*/  SYNCS.PHASECHK.TRANS64.TRYWAIT P0, [UR21+0x58], R2 ;  /* 0x00005802ff0075a7 */ /* 0x000f240008001115 */
[----:B----4-:R-:W-:Y:S05]  /*4cf0*/  @!P0 BRA `(.L_x_84) ;  /* 0x0000006c00948947 */ /* 0x010fea0003800000 */
.L_x_169:
[----:B------:R-:W4:Y:S02]  /*4d00*/  SYNCS.PHASECHK.TRANS64.TRYWAIT P0, [UR21+0x60], R2 ;  /* 0x00006002ff0075a7 */ /* 0x000f240008001115 */
[----:B----4-:R-:W-:Y:S05]  /*4d10*/  @!P0 BRA `(.L_x_85) ;  /* 0x0000006c00a48947 */ /* 0x010fea0003800000 */
.L_x_171:
[----:B---3--:R-:W-:-:S07]  /*4d20*/  MOV R0, UR21 ;  /* 0x0000001500007c02 */ /* 0x008fce0008000f00 */
.L_x_86:
[----:B---3--:R-:W-:-:S04]  /*4d30*/  SHF.L.U32 R2, R15, 0x1f, RZ ;  /* 0x0000001f0f027819 */ /* 0x008fc800000006ff */
[----:B------:R3:W4:Y:S03]  /*4d40*/  SYNCS.PHASECHK.TRANS64.TRYWAIT P0, [R0+URZ+0x68], R2 ;  /* 0x00006802000075a7 */ /* 0x00072600080011ff */
[----:B----4-:R-:W-:Y:S05]  /*4d50*/  @!P0 NANOSLEEP.SYNCS 0x989680 ;  /* 0x009896800000895d */ /* 0x010fea0003900000 */
[----:B------:R-:W4:Y:S02]  /*4d60*/  @!P0 SYNCS.PHASECHK.TRANS64 P0, [R0+URZ+0x68], R2 ;  /* 0x00006802000085a7 */ /* 0x000f2400080010ff */
[----:B-12-4-:R-:W-:Y:S05]  /*4d70*/  @P0 EXIT ;  /* 0x000000000000094d */ /* 0x016fea0003800000 */
[----:B------:R-:W-:Y:S05]  /*4d80*/  BRA `(.L_x_86) ;  /* 0xfffffffc00e87947 */ /* 0x000fea000383ffff */
.L_x_71:
[----:B------:R-:W-:-:S06]  /*4d90*/  UISETP.GE.AND UP0, UPT, UR17, 0x4, UPT ;  /* 0x000000041100788c */ /* 0x000fcc000bf06270 */
[----:B------:R-:W-:-:S13]  /*4da0*/  PLOP3.LUT P0, PT, PT, PT, UP0, 0x80, 0x8 ;  /* 0x000000000008781c */ /* 0x000fda0003f0f008 */
[----:B------:R-:W-:Y:S05]  /*4db0*/  @!P0 EXIT ;  /* 0x000000000000894d */ /* 0x000fea0003800000 */
[----:B------:R-:W1:Y:S08]  /*4dc0*/  S2UR UR4, SR_CgaCtaId ;  /* 0x00000000000479c3 */ /* 0x000e700000008800 */
[----:B------:R-:W-:Y:S01]  /*4dd0*/  BAR.SYNC.DEFER_BLOCKING 0x6, 0xa0 ;  /* 0x0182800000007b1d */ /* 0x000fe20000010000 */
[C---:B------:R-:W-:Y:S01]  /*4de0*/  IMAD.SHL.U32 R2, R157.reuse, 0x40, RZ ;  /* 0x000000409d027824 */ /* 0x040fe200078e00ff */
[C---:B------:R-:W-:Y:S01]  /*4df0*/  LOP3.LUT R141, R157.reuse, 0x1, RZ, 0xc0, !PT ;  /* 0x000000019d8d7812 */ /* 0x040fe200078ec0ff */
[C---:B------:R-:W-:Y:S01]  /*4e00*/  IMAD.SHL.U32 R140, R157.reuse, 0x8, RZ ;  /* 0x000000089d8c7824 */ /* 0x040fe200078e00ff */
[----:B------:R-:W-:Y:S01]  /*4e10*/  CS2R R152, SRZ ;  /* 0x0000000000987805 */ /* 0x000fe2000001ff00 */
[----:B------:R-:W-:Y:S01]  /*4e20*/  IMAD.U32 R69, R157, 0x10000, RZ ;  /* 0x000100009d457824 */ /* 0x000fe200078e00ff */
[----:B------:R-:W-:-:S02]  /*4e30*/  UMOV UR44, 0x400 ;  /* 0x00000400002c7882 */ /* 0x000fc40000000000 */
[----:B------:R-:W2:Y:S01]  /*4e40*/  LDC.64 R138, c[0x0][0x8b0] ;  /* 0x00022c00ff8a7b82 */ /* 0x000ea20000000a00 */
[----:B------:R-:W-:Y:S01]  /*4e50*/  LOP3.LUT R3, R2, 0x1c0, RZ, 0xc0, !PT ;  /* 0x000001c002037812 */ /* 0x000fe200078ec0ff */
[----:B------:R-:W-:Y:S01]  /*4e60*/  IMAD.MOV.U32 R156, RZ, RZ, 0x2 ;  /* 0x00000002ff9c7424 */ /* 0x000fe200078e00ff */
[----:B------:R-:W-:Y:S01]  /*4e70*/  ISETP.NE.U32.AND P0, PT, R141, 0x1, PT ;  /* 0x000000018d00780c */ /* 0x000fe20003f05070 */
[----:B------:R-:W-:Y:S01]  /*4e80*/  IMAD.MOV.U32 R155, RZ, RZ, 0x4 ;  /* 0x00000004ff9b7424 */ /* 0x000fe200078e00ff */
[----:B------:R-:W-:Y:S01]  /*4e90*/  LOP3.LUT R140, R3, 0x38, R140, 0xf8, !PT ;  /* 0x00000038038c7812 */ /* 0x000fe200078ef88c */
[----:B------:R-:W-:Y:S01]  /*4ea0*/  IMAD.MOV.U32 R154, RZ, RZ, 0x1 ;  /* 0x00000001ff9a7424 */ /* 0x000fe200078e00ff */
[----:B------:R-:W-:Y:S01]  /*4eb0*/  LOP3.LUT R69, R69, 0x600000, RZ, 0xc0, !PT ;  /* 0x0060000045457812 */ /* 0x000fe200078ec0ff */
[----:B------:R-:W3:Y:S01]  /*4ec0*/  LDC.64 R136, c[0x0][0x8a8] ;  /* 0x00022a00ff887b82 */ /* 0x000ee20000000a00 */
[C---:B------:R-:W-:Y:S01]  /*4ed0*/  R2P PR, R157.reuse, 0x6 ;  /* 0x000000069d007804 */ /* 0x040fe20000000000 */
[----:B------:R-:W-:Y:S01]  /*4ee0*/  IMAD.MOV.U32 R68, RZ, RZ, RZ ;  /* 0x000000ffff447224 */ /* 0x000fe200078e00ff */
[----:B------:R-:W-:Y:S01]  /*4ef0*/  LOP3.LUT R140, R140, 0x1e00, R2, 0xf8, !PT ;  /* 0x00001e008c8c7812 */ /* 0x000fe200078ef802 */
[----:B------:R-:W-:Y:S01]  /*4f00*/  IMAD.MOV.U32 R149, RZ, RZ, RZ ;  /* 0x000000ffff957224 */ /* 0x000fe200078e00ff */
[----:B------:R-:W-:Y:S01]  /*4f10*/  P2R R2, PR, RZ, 0x1 ;  /* 0x00000001ff027803 */ /* 0x000fe20000000000 */
[----:B------:R-:W4:Y:S01]  /*4f20*/  LDCU UR59, c[0x0][0x370] ;  /* 0x00006e00ff3b77ac */ /* 0x000f220008000800 */
[----:B------:R-:W-:-:S02]  /*4f30*/  LOP3.LUT R157, R157, 0x60, RZ, 0xc0, !PT ;  /* 0x000000609d9d7812 */ /* 0x000fc400078ec0ff */
[----:B------:R-:W-:Y:S01]  /*4f40*/  SEL R156, R156, 0xfffffffe, !P1 ;  /* 0xfffffffe9c9c7807 */ /* 0x000fe20004800000 */
[----:B-1----:R-:W-:Y:S01]  /*4f50*/  ULEA UR44, UR4, UR44, 0x18 ;  /* 0x0000002c042c7291 */ /* 0x002fe2000f8ec0ff */
[----:B------:R-:W-:Y:S01]  /*4f60*/  SEL R155, R155, 0xfffffffc, !P2 ;  /* 0xfffffffc9b9b7807 */ /* 0x000fe20005000000 */
[----:B------:R-:W1:Y:S02]  /*4f70*/  LDCU UR43, c[0x0][0xb0c] ;  /* 0x00016180ff2b77ac */ /* 0x000e640008000800 */
[----:B------:R-:W-:Y:S01]  /*4f80*/  UIADD3 UR4, UPT, UPT, UR44, 0x400, URZ ;  /* 0x000004002c047890 */ /* 0x000fe2000fffe0ff */
[----:B------:R-:W1:Y:S04]  /*4f90*/  LDCU UR39, c[0x0][0xb30] ;  /* 0x00016600ff2777ac */ /* 0x000e680008000800 */
[----:B------:R-:W4:Y:S01]  /*4fa0*/  LDS R0, [UR44+0x110] ;  /* 0x0001102cff007984 */ /* 0x000f220008000800 */
[----:B------:R-:W-:Y:S01]  /*4fb0*/  IMAD.U32 R147, RZ, RZ, UR4 ;  /* 0x00000004ff937e24 */ /* 0x000fe2000f8e00ff */
[----:B------:R-:W1:Y:S01]  /*4fc0*/  LDCU.64 UR56, c[0x0][0x888] ;  /* 0x00011100ff3877ac */ /* 0x000e620008000a00 */
[----:B------:R-:W1:Y:S01]  /*4fd0*/  LDCU.64 UR40, c[0x0][0xb28] ;  /* 0x00016500ff2877ac */ /* 0x000e620008000a00 */
[----:B------:R-:W1:Y:S01]  /*4fe0*/  LDCU.64 UR62, c[0x0][0x890] ;  /* 0x00011200ff3e77ac */ /* 0x000e620008000a00 */
[----:B------:R-:W1:Y:S01]  /*4ff0*/  LDCU.128 UR52, c[0x0][0xb10] ;  /* 0x00016200ff3477ac */ /* 0x000e620008000c00 */
[----:B------:R-:W1:Y:S01]  /*5000*/  LDCU UR58, c[0x0][0x374] ;  /* 0x00006e80ff3a77ac */ /* 0x000e620008000800 */
[----:B------:R-:W-:Y:S01]  /*5010*/  UMOV UR47, URZ ;  /* 0x000000ff002f7c82 */ /* 0x000fe20008000000 */
[----:B------:R-:W-:Y:S01]  /*5020*/  UMOV UR46, URZ ;  /* 0x000000ff002e7c82 */ /* 0x000fe20008000000 */
[----:B-1234-:R-:W-:-:S07]  /*5030*/  IMAD.IADD R69, R0, 0x1, R69 ;  /* 0x0000000100457824 */ /* 0x01efce00078e0245 */
.L_x_130:
[C---:B------:R-:W-:Y:S02]  /*5040*/  LEA R3, R149.reuse, UR44, 0x3 ;  /* 0x0000002c95037c11 */ /* 0x040fe4000f8e18ff */
[----:B------:R-:W-:Y:S02]  /*5050*/  SHF.L.U32 R0, R152, 0x1f, RZ ;  /* 0x0000001f98007819 */ /* 0x000fe400000006ff */
[----:B-1----:R-:W-:Y:S02]  /*5060*/  LEA R4, R149, UR44, 0x4 ;  /* 0x0000002c95047c11 */ /* 0x002fe4000f8e20ff */
[----:B------:R-:W1:Y:S02]  /*5070*/  SYNCS.PHASECHK.TRANS64.TRYWAIT P0, [R3+URZ+0x80], R0 ;  /* 0x00008000030075a7 */ /* 0x000e6400080011ff */
[----:B-1----:R-:W-:Y:S05]  /*5080*/  @!P0 BRA `(.L_x_87) ;  /* 0x0000006800e08947 */ /* 0x002fea0003800000 */
.L_x_172:
        /* <DEDUP_REMOVED lines=8> */
[----:B--2---:R-:W-:Y:S11]  /*5110*/  LOP3.LUT P0, RZ, R6, 0x1, RZ, 0xc0, !PT ;  /* 0x0000000106ff7812 */ /* 0x004ff6000780c0ff */
[----:B------:R-:W-:Y:S02]  /*5120*/  @!UPT UIADD3 URZ, UPT, UPT, URZ, URZ, URZ ;  /* 0x000000fffffff290 */ /* 0x000fe4000fffe0ff */
[----:B---3--:R-:W-:Y:S01]  /*5130*/  VOTEU.ANY UP1, P0 ;  /* 0x0000000000ff7886 */ /* 0x008fe20000020100 */
[----:B------:R-:W-:Y:S01]  /*5140*/  PLOP3.LUT P0, PT, PT, PT, UP1, 0x80, 0x8 ;  /* 0x000000000008781c */ /* 0x000fe20003f0f018 */
[----:B------:R-:W-:Y:S11]  /*5150*/  UP2UR UR61, UPR, URZ, 0x2 ;  /* 0x00000002ff3d7883 */ /* 0x000ff60008000000 */
[----:B------:R-:W-:Y:S01]  /*5160*/  @!UPT UIADD3 URZ, UPT, UPT, URZ, URZ, URZ ;  /* 0x000000fffffff290 */ /* 0x000fe2000fffe0ff */
[----:B-1----:R-:W-:Y:S02]  /*5170*/  @P0 SHF.R.U32.HI R0, RZ, 0x10, R5 ;  /* 0x00000010ff000819 */ /* 0x002fe40000011605 */
        /* <DEDUP_REMOVED lines=12> */
[----:B------:R-:W2:Y:S01]  /*5240*/  LDCU UR12, c[0x0][0xb20] ;  /* 0x00016400ff0c77ac */ /* 0x000ea20008000800 */
[----:B------:R-:W-:Y:S02]  /*5250*/  UIMAD.WIDE.U32 UR4, UR58, UR55, URZ ;  /* 0x000000373a0472a5 */ /* 0x000fe4000f8e00ff */
[----:B------:R-:W-:Y:S02]  /*5260*/  UIMAD.WIDE.U32 UR6, UR59, UR52, URZ ;  /* 0x000000343b0672a5 */ /* 0x000fe4000f8e00ff */
[----:B------:R-:W-:Y:S02]  /*5270*/  UISETP.NE.AND UP0, UPT, UR54, 0x1, UPT ;  /* 0x000000013600788c */ /* 0x000fe4000bf05270 */
[----:B------:R-:W-:Y:S02]  /*5280*/  UIMAD.WIDE.U32 UR8, UR37, UR55, URZ ;  /* 0x00000037250872a5 */ /* 0x000fe4000f8e00ff */
[----:B------:R-:W-:Y:S02]  /*5290*/  UIMAD.WIDE.U32 UR10, UR38, UR52, URZ ;  /* 0x00000034260a72a5 */ /* 0x000fe4000f8e00ff */
[----:B------:R-:W-:Y:S02]  /*52a0*/  UISETP.NE.AND UP1, UPT, UR43, 0x1, UPT ;  /* 0x000000012b00788c */ /* 0x000fe4000bf25270 */
[----:B------:R-:W-:Y:S01]  /*52b0*/  UISETP.NE.AND UP2, UPT, UR42, 0x1, UPT ;  /* 0x000000012a00788c */ /* 0x000fe2000bf45270 */
[----:B------:R-:W-:Y:S02]  /*52c0*/  UMOV UR4, UR5 ;  /* 0x0000000500047c82 */ /* 0x000fe40008000000 */
[----:B--2---:R-:W-:Y:S03]  /*52d0*/  USHF.R.U32.HI UR5, URZ, UR12, UR4 ;  /* 0x0000000cff057299 */ /* 0x004fe60008011604 */
[----:B------:R-:W-:Y:S02]  /*52e0*/  UMOV UR4, UR7 ;  /* 0x0000000700047c82 */ /* 0x000fe40008000000 */
[----:B------:R-:W-:Y:S02]  /*52f0*/  USHF.R.U32.HI UR7, URZ, UR53, UR4 ;  /* 0x00000035ff077299 */ /* 0x000fe40008011604 */
[----:B------:R-:W-:Y:S02]  /*5300*/  USEL UR4, UR58, UR5, !UP0 ;  /* 0x000000053a047287 */ /* 0x000fe4000c000000 */
[----:B------:R-:W-:Y:S01]  /*5310*/  USEL UR7, UR59, UR7, !UP1 ;  /* 0x000000073b077287 */ /* 0x000fe2000c800000 */
[----:B------:R-:W-:Y:S01]  /*5320*/  UMOV UR5, UR9 ;  /* 0x0000000900057c82 */ /* 0x000fe20008000000 */
[----:B------:R-:W-:Y:S02]  /*5330*/  UIMAD.WIDE.U32 UR8, UR4, UR40, URZ ;  /* 0x00000028040872a5 */ /* 0x000fe4000f8e00ff */
[----:B------:R-:W-:Y:S03]  /*5340*/  USHF.R.U32.HI UR6, URZ, UR12, UR5 ;  /* 0x0000000cff067299 */ /* 0x000fe60008011605 */
[----:B------:R-:W-:Y:S01]  /*5350*/  UMOV UR5, UR11 ;  /* 0x0000000b00057c82 */ /* 0x000fe20008000000 */
[----:B------:R-:W-:Y:S02]  /*5360*/  UIMAD.WIDE.U32 UR10, UR7, UR40, URZ ;  /* 0x00000028070a72a5 */ /* 0x000fe4000f8e00ff */
[----:B------:R-:W-:Y:S02]  /*5370*/  USHF.R.U32.HI UR12, URZ, UR53, UR5 ;  /* 0x00000035ff0c7299 */ /* 0x000fe40008011605 */
[----:B------:R-:W-:Y:S01]  /*5380*/  USEL UR6, UR37, UR6, !UP0 ;  /* 0x0000000625067287 */ /* 0x000fe2000c000000 */
[----:B------:R-:W-:Y:S02]  /*5390*/  UMOV UR5, UR9 ;  /* 0x0000000900057c82 */ /* 0x000fe40008000000 */
[----:B------:R-:W-:Y:S01]  /*53a0*/  UMOV UR10, UR11 ;  /* 0x0000000b000a7c82 */ /* 0x000fe20008000000 */
[----:B------:R-:W-:Y:S02]  /*53b0*/  @UP2 USHF.R.U32.HI UR4, URZ, UR41, UR5 ;  /* 0x00000029ff042299 */ /* 0x000fe40008011605 */
[----:B------:R-:W-:Y:S02]  /*53c0*/  @UP2 USHF.R.U32.HI UR7, URZ, UR41, UR10 ;  /* 0x00000029ff072299 */ /* 0x000fe4000801160a */
[----:B------:R-:W-:Y:S02]  /*53d0*/  UIMAD UR4, UR42, UR4, URZ ;  /* 0x000000042a0472a4 */ /* 0x000fe4000f8e02ff */
        /* <DEDUP_REMOVED lines=8> */
[----:B------:R-:W-:Y:S02]  /*5460*/  USEL UR11, UR6, UR4, !UP2 ;  /* 0x00000004060b7287 */ /* 0x000fe4000d000000 */
[----:B------:R-:W-:Y:S02]  /*5470*/  UIADD3 UR8, UPT, UPT, -UR5, URZ, URZ ;  /* 0x000000ff05087290 */ /* 0x000fe4000fffe1ff */
[----:B------:R-:W-:Y:S01]  /*5480*/  UIADD3 UR10, UPT, UPT, -UR11, URZ, URZ ;  /* 0x000000ff0b0a7290 */ /* 0x000fe2000fffe1ff */
[----:B------:R-:W-:Y:S01]  /*5490*/  @!UP0 UMOV UR4, UR9 ;  /* 0x0000000900048c82 */ /* 0x000fe20008000000 */
[----:B------:R-:W-:Y:S02]  /*54a0*/  UIADD3 UR9, UPT, UPT, -UR6, URZ, URZ ;  /* 0x000000ff06097290 */ /* 0x000fe4000fffe1ff */
[----:B------:R-:W-:Y:S02]  /*54b0*/  @!UP0 USHF.R.U32.HI UR4, URZ, UR41, UR4 ;  /* 0x00000029ff048299 */ /* 0x000fe40008011604 */
[----:B------:R-:W-:Y:S02]  /*54c0*/  UIMAD UR10, UR42, UR10, UR6 ;  /* 0x0000000a2a0a72a4 */ /* 0x000fe4000f8e0206 */
[----:B------:R-:W-:Y:S04]  /*54d0*/  @!UP0 USEL UR4, UR5, UR4, !UP2 ;  /* 0x0000000405048287 */ /* 0x000fe8000d000000 */
[----:B------:R-:W-:Y:S02]  /*54e0*/  @!UP0 UIMAD UR10, UR7, UR10, UR4 ;  /* 0x0000000a070a82a4 */ /* 0x000fe4000f8e0204 */
[----:B------:R-:W-:Y:S02]  /*54f0*/  @!UP0 UIADD3 UR11, UPT, UPT, UR11, -UR4, URZ ;  /* 0x800000040b0b8290 */ /* 0x000fe4000fffe0ff */
[----:B------:R-:W-:Y:S02]  /*5500*/  UIMAD UR7, UR43, UR8, UR38 ;  /* 0x000000082b0772a4 */ /* 0x000fe4000f8e0226 */
[----:B------:R-:W-:Y:S02]  /*5510*/  @!UP0 UIMAD UR6, UR11, UR42, UR5 ;  /* 0x0000002a0b0682a4 */ /* 0x000fe4000f8e0205 */
[----:B------:R-:W-:Y:S01]  /*5520*/  UIMAD UR4, UR54, UR9, UR37 ;  /* 0x00000009360472a4 */ /* 0x000fe2000f8e0225 */
[----:B------:R-:W-:Y:S02]  /*5530*/  @!UP0 UMOV UR5, UR10 ;  /* 0x0000000a00058c82 */ /* 0x000fe40008000000 */
[----:B------:R-:W-:Y:S02]  /*5540*/  UIMAD UR38, UR5, UR43, UR7 ;  /* 0x0000002b052672a4 */ /* 0x000fe4000f8e0207 */
[----:B------:R-:W-:Y:S11]  /*5550*/  UIMAD UR37, UR6, UR54, UR4 ;  /* 0x00000036062572a4 */ /* 0x000ff6000f8e0204 */
[----:B------:R-:W-:Y:S01]  /*5560*/  @!UPT UIADD3 URZ, UPT, UPT, URZ, URZ, URZ ;  /* 0x000000fffffff290 */ /* 0x000fe2000fffe0ff */
.L_x_88:
[----:B------:R-:W-:Y:S01]  /*5570*/  UISETP.NE.AND UP0, UPT, UR39, 0x1, UPT ;  /* 0x000000012700788c */ /* 0x000fe2000bf05270 */
[----:B------:R-:W-:Y:S01]  /*5580*/  LOP3.LUT P0, RZ, R147, 0x3f0, RZ, 0xc0, !PT ;  /* 0x000003f093ff7812 */ /* 0x000fe2000780c0ff */
[----:B------:R-:W-:Y:S01]  /*5590*/  USHF.L.U32 UR50, UR16, 0x7, URZ ;  /* 0x0000000710327899 */ /* 0x000fe200080006ff */
[----:B------:R-:W-:Y:S01]  /*55a0*/  BSSY.RECONVERGENT B6, `(.L_x_89) ;  /* 0x0000034000067945 */ /* 0x000fe20003800200 */
[----:B------:R-:W-:Y:S01]  /*55b0*/  USHF.L.U32 UR49, UR20, 0x8, URZ ;  /* 0x0000000814317899 */ /* 0x000fe200080006ff */
[----:B------:R-:W-:Y:S06]  /*55c0*/  IADD3 R149, PT, PT, R149, 0x1, RZ ;  /* 0x0000000195957810 */ /* 0x000fec0007ffe0ff */
[----:B------:R-:W2:Y:S01]  /*55d0*/  @!UP0 LDCU.128 UR12, c[0x0][0xb10] ;  /* 0x00016200ff0c87ac */ /* 0x000ea20008000c00 */
[----:B------:R-:W3:Y:S01]  /*55e0*/  @!UP0 LDCU UR5, c[0x0][0xb0c] ;  /* 0x00016180ff0587ac */ /* 0x000ee20008000800 */
[----:B------:R-:W4:Y:S01]  /*55f0*/  @!UP0 LDCU UR10, c[0x0][0xb20] ;  /* 0x00016400ff0a87ac */ /* 0x000f220008000800 */
[----:B--2---:R-:W-:Y:S02]  /*5600*/  UIMAD.WIDE.U32 UR8, UR38, UR12, URZ ;  /* 0x0000000c260872a5 */ /* 0x004fe4000f8e00ff */
[----:B------:R-:W-:Y:S02]  /*5610*/  UIMAD.WIDE.U32 UR6, UR37, UR15, URZ ;  /* 0x0000000f250672a5 */ /* 0x000fe4000f8e00ff */
[----:B------:R-:W-:Y:S03]  /*5620*/  @!UP0 UISETP.NE.AND UP1, UPT, UR14, 0x1, UPT ;  /* 0x000000010e00888c */ /* 0x000fe6000bf25270 */
[----:B------:R-:W-:Y:S01]  /*5630*/  @!UP0 UMOV UR4, UR9 ;  /* 0x0000000900048c82 */ /* 0x000fe20008000000 */
[----:B---3--:R-:W-:Y:S02]  /*5640*/  @!UP0 UISETP.NE.AND UP2, UPT, UR5, 0x1, UPT ;  /* 0x000000010500888c */ /* 0x008fe4000bf45270 */
[----:B------:R-:W-:Y:S01]  /*5650*/  @!UP0 USHF.R.U32.HI UR4, URZ, UR13, UR4 ;  /* 0x0000000dff048299 */ /* 0x000fe20008011604 */
[----:B------:R-:W-:Y:S02]  /*5660*/  @!UP0 UMOV UR6, UR7 ;  /* 0x0000000700068c82 */ /* 0x000fe40008000000 */
[----:B----4-:R-:W-:Y:S02]  /*5670*/  @!UP0 USHF.R.U32.HI UR6, URZ, UR10, UR6 ;  /* 0x0000000aff068299 */ /* 0x010fe40008011606 */
[----:B------:R-:W-:Y:S02]  /*5680*/  @!UP0 USEL UR7, UR38, UR4, !UP2 ;  /* 0x0000000426078287 */ /* 0x000fe4000d000000 */
[----:B------:R-:W-:Y:S04]  /*5690*/  @!UP0 USEL UR6, UR37, UR6, !UP1 ;  /* 0x0000000625068287 */ /* 0x000fe8000c800000 */
[----:B------:R-:W-:Y:S02]  /*56a0*/  @!UP0 UIADD3 UR4, UPT, UPT, -UR7, UR6, URZ ;  /* 0x0000000607048290 */ /* 0x000fe4000fffe1ff */
[----:B------:R-:W-:Y:S02]  /*56b0*/  @!UP0 UIADD3 UR6, UPT, UPT, UR7, -UR6, URZ ;  /* 0x8000000607068290 */ /* 0x000fe4000fffe0ff */
[----:B------:R-:W-:Y:S02]  /*56c0*/  @!UP0 UIMAD UR38, UR4, UR5, UR38 ;  /* 0x00000005042682a4 */ /* 0x000fe4000f8e0226 */
[----:B------:R-:W-:Y:S01]  /*56d0*/  @!UP0 UIMAD UR37, UR6, UR14, UR37 ;  /* 0x0000000e062582a4 */ /* 0x000fe2000f8e0225 */
[----:B------:R-:W-:Y:S11]  /*56e0*/  @!P0 BRA `(.L_x_90) ;  /* 0x00000000007c8947 */ /* 0x000ff60003800000 */
[----:B------:R-:W2:Y:S01]  /*56f0*/  LDCU.64 UR8, c[0x4][0x80] ;  /* 0x01001000ff0877ac */ /* 0x000ea20008000a00 */
[----:B------:R-:W-:Y:S01]  /*5700*/  MOV R2, 0x0 ;  /* 0x0000000000027802 */ /* 0x000fe20000000f00 */
[----:B------:R-:W-:Y:S02]  /*5710*/  HFMA2 R12, -RZ, RZ, 0, 5.9604644775390625e-08 ;  /* 0x00000001ff0c7431 */ /* 0x000fe400000001ff */
[----:B------:R-:W-:Y:S01]  /*5720*/  IMAD.MOV.U32 R8, RZ, RZ, 0x70 ;  /* 0x00000070ff087424 */ /* 0x000fe200078e00ff */
[----:B------:R3:W4:Y:S01]  /*5730*/  LDC.64 R14, c[0x4][R2] ;  /* 0x01000000020e7b82 */ /* 0x0007220000000a00 */
[----:B------:R-:W1:Y:S01]  /*5740*/  LDCU.64 UR6, c[0x4][0x88] ;  /* 0x01001100ff0677ac */ /* 0x000e620008000a00 */
[----:B------:R-:W-:Y:S01]  /*5750*/  IMAD.MOV.U32 R13, RZ, RZ, RZ ;  /* 0x000000ffff0d7224 */ /* 0x000fe200078e00ff */
[----:B------:R-:W1:Y:S01]  /*5760*/  LDCU.64 UR4, c[0x4][0x8] ;  /* 0x01000100ff0477ac */ /* 0x000e620008000a00 */
[----:B--2---:R-:W-:Y:S01]  /*5770*/  MOV R5, UR9 ;  /* 0x0000000900057c02 */ /* 0x004fe20008000f00 */
[----:B------:R-:W-:Y:S01]  /*5780*/  IMAD.U32 R4, RZ, RZ, UR8 ;  /* 0x00000008ff047e24 */ /* 0x000fe2000f8e00ff */
[----:B-1----:R-:W-:Y:S01]  /*5790*/  MOV R7, UR7 ;  /* 0x0000000700077c02 */ /* 0x002fe20008000f00 */
[----:B------:R-:W-:Y:S01]  /*57a0*/  IMAD.U32 R6, RZ, RZ, UR6 ;  /* 0x00000006ff067e24 */ /* 0x000fe2000f8e00ff */
[----:B------:R-:W-:Y:S01]  /*57b0*/  MOV R11, UR5 ;  /* 0x00000005000b7c02 */ /* 0x000fe20008000f00 */
[----:B------:R-:W-:Y:S02]  /*57c0*/  IMAD.U32 R10, RZ, RZ, UR4 ;  /* 0x00000004ff0a7e24 */ /* 0x000fe4000f8e00ff */
[----:B------:R-:W-:Y:S07]  /*57d0*/  LEPC R20, `(.L_x_91) ;  /* 0x000000001014794e */ /* 0x000fee0000000000 */
[----:B---345:R-:W-:Y:S05]  /*57e0*/  CALL.ABS.NOINC R14 ;  /* 0x000000000e007343 */ /* 0x038fea0003c00000 */
.L_x_91:
[----:B------:R-:W1:Y:S01]  /*57f0*/  LDCU.64 UR8, c[0x4][0x80] ;  /* 0x01001000ff0877ac */ /* 0x000e620008000a00 */
[----:B------:R-:W2:Y:S01]  /*5800*/  LDC.64 R2, c[0x4][R2] ;  /* 0x0100000002027b82 */ /* 0x000ea20000000a00 */
[----:B------:R-:W-:Y:S02]  /*5810*/  HFMA2 R12, -RZ, RZ, 0, 5.9604644775390625e-08 ;  /* 0x00000001ff0c7431 */ /* 0x000fe400000001ff */
[----:B------:R-:W-:Y:S02]  /*5820*/  IMAD.MOV.U32 R8, RZ, RZ, 0x70 ;  /* 0x00000070ff087424 */ /* 0x000fe400078e00ff */
[----:B------:R-:W-:Y:S01]  /*5830*/  IMAD.MOV.U32 R13, RZ, RZ, RZ ;  /* 0x000000ffff0d7224 */ /* 0x000fe200078e00ff */
[----:B------:R-:W3:Y:S01]  /*5840*/  LDCU.64 UR6, c[0x4][0x88] ;  /* 0x01001100ff0677ac */ /* 0x000ee20008000a00 */
[----:B------:R-:W4:Y:S01]  /*5850*/  LDCU.64 UR4, c[0x4][0x8] ;  /* 0x01000100ff0477ac */ /* 0x000f220008000a00 */
[----:B-1----:R-:W-:Y:S02]  /*5860*/  MOV R4, UR8 ;  /* 0x0000000800047c02 */ /* 0x002fe40008000f00 */
[----:B------:R-:W-:Y:S02]  /*5870*/  MOV R5, UR9 ;  /* 0x0000000900057c02 */ /* 0x000fe40008000f00 */
[----:B---3--:R-:W-:Y:S01]  /*5880*/  MOV R7, UR7 ;  /* 0x0000000700077c02 */ /* 0x008fe20008000f00 */
[----:B------:R-:W-:Y:S01]  /*5890*/  IMAD.U32 R6, RZ, RZ, UR6 ;  /* 0x00000006ff067e24 */ /* 0x000fe2000f8e00ff */
[----:B----4-:R-:W-:Y:S01]  /*58a0*/  MOV R11, UR5 ;  /* 0x00000005000b7c02 */ /* 0x010fe20008000f00 */
[----:B------:R-:W-:Y:S02]  /*58b0*/  IMAD.U32 R10, RZ, RZ, UR4 ;  /* 0x00000004ff0a7e24 */ /* 0x000fe4000f8e00ff */
[----:B------:R-:W-:Y:S07]  /*58c0*/  LEPC R20, `(.L_x_90) ;  /* 0x000000001014794e */ /* 0x000fee0000000000 */
[----:B--2---:R-:W-:Y:S05]  /*58d0*/  CALL.ABS.NOINC R2 ;  /* 0x0000000002007343 */ /* 0x004fea0003c00000 */
.L_x_90:
[----:B------:R-:W-:Y:S05]  /*58e0*/  BSYNC.RECONVERGENT B6 ;  /* 0x0000000000067941 */ /* 0x000fea0003800200 */
.L_x_89:
[----:B------:R-:W-:Y:S01]  /*58f0*/  R2UR UR4, R146 ;  /* 0x00000000920472ca */ /* 0x000fe200000e0000 */
[----:B------:R-:W-:Y:S01]  /*5900*/  UISETP.NE.U32.AND UP0, UPT, UR62, URZ, UPT ;  /* 0x000000ff3e00728c */ /* 0x000fe2000bf05070 */
[----:B------:R-:W-:Y:S02]  /*5910*/  ISETP.NE.U32.AND P4, PT, R138, RZ, PT ;  /* 0x000000ff8a00720c */ /* 0x000fe40003f85070 */
[----:B------:R-:W-:Y:S01]  /*5920*/  ISETP.NE.U32.AND P2, PT, RZ, UR56, PT ;  /* 0x00000038ff007c0c */ /* 0x000fe2000bf45070 */
[----:B------:R-:W-:Y:S01]  /*5930*/  UISETP.NE.AND.EX UP1, UPT, UR63, URZ, UPT, UP0 ;  /* 0x000000ff3f00728c */ /* 0x000fe2000bf25300 */
[----:B------:R-:W-:Y:S01]  /*5940*/  ISETP.NE.AND.EX P4, PT, R139, RZ, PT, P4 ;  /* 0x000000ff8b00720c */ /* 0x000fe20003f85340 */
[----:B------:R-:W-:Y:S01]  /*5950*/  UPLOP3.LUT UP0, UPT, UPT, UPT, UPT, 0x40, 0x4 ;  /* 0x000000000004789c */ /* 0x000fe20003f0e870 */
[----:B------:R-:W-:Y:S05]  /*5960*/  ISETP.NE.AND.EX P2, PT, RZ, UR57, PT, P2 ;  /* 0x00000039ff007c0c */ /* 0x000fea000bf45320 */
[----:B------:R-:W-:Y:S06]  /*5970*/  UISETP.NE.AND UP2, UPT, UR4, URZ, UPT ;  /* 0x000000ff0400728c */ /* 0x000fec000bf45270 */
[----:B------:R-:W-:Y:S05]  /*5980*/  PLOP3.LUT P1, PT, PT, PT, UP2, 0x80, 0x8 ;  /* 0x000000000008781c */ /* 0x000fea0003f2f028 */
[----:B------:R-:W-:Y:S06]  /*5990*/  @UP2 UPLOP3.LUT UP0, UPT, UPT, UPT, UP1, 0x80, 0x8 ;  /* 0x000000000008289c */ /* 0x000fec0003f0f010 */
[----:B------:R-:W-:Y:S01]  /*59a0*/  PLOP3.LUT P0, PT, PT, PT, UP0, 0x80, 0x8 ;  /* 0x000000000008781c */ /* 0x000fe20003f0f008 */
[----:B------:R-:W-:Y:S01]  /*59b0*/  @!UPT UIADD3 URZ, UPT, UPT, URZ, URZ, URZ ;  /* 0x000000fffffff290 */ /* 0x000fe2000fffe0ff */
[----:B------:R-:W-:Y:S11]  /*59c0*/  BRA.U !UP1, `(.L_x_92) ;  /* 0x00000001093c7547 */ /* 0x000ff6000b800000 */
[----:B------:R-:W-:Y:S01]  /*59d0*/  UISETP.NE.U32.AND UP0, UPT, UR56, URZ, UPT ;  /* 0x000000ff3800728c */ /* 0x000fe2000bf05070 */
[----:B-1----:R-:W-:Y:S01]  /*59e0*/  HFMA2 R0, -RZ, RZ, 0, 5.9604644775390625e-08 ;  /* 0x00000001ff007431 */ /* 0x002fe200000001ff */
[----:B------:R-:W1:Y:S01]  /*59f0*/  LDCU.64 UR8, c[0x0][0x358] ;  /* 0x00006b00ff0877ac */ /* 0x000e620008000a00 */
[----:B------:R-:W-:Y:S01]  /*5a00*/  IMAD.MOV.U32 R142, RZ, RZ, 0x1 ;  /* 0x00000001ff8e7424 */ /* 0x000fe200078e00ff */
[----:B------:R-:W-:Y:S06]  /*5a10*/  UISETP.NE.AND.EX UP0, UPT, UR57, URZ, UPT, UP0 ;  /* 0x000000ff3900728c */ /* 0x000fec000bf05300 */
[----:B------:R-:W-:Y:S05]  /*5a20*/  PLOP3.LUT P3, PT, PT, PT, UP0, 0x80, 0x8 ;  /* 0x000000000008781c */ /* 0x000fea0003f6f008 */
[----:B------:R-:W2:Y:S01]  /*5a30*/  @UP0 LDCU.64 UR4, c[0x0][0x888] ;  /* 0x00011100ff0407ac */ /* 0x000ea20008000a00 */
[----:B------:R-:W-:Y:S07]  /*5a40*/  @UP0 UIMAD UR6, UR36, UR62, URZ ;  /* 0x0000003e240602a4 */ /* 0x000fee000f8e02ff */
[----:B------:R-:W-:Y:S01]  /*5a50*/  @!P3 PRMT R142, R0, 0x7610, R142 ;  /* 0x00007610008eb816 */ /* 0x000fe2000000008e */
[----:B--2---:R-:W-:Y:S06]  /*5a60*/  @UP0 UIMAD.WIDE UR4, UR6, 0x4, UR4 ;  /* 0x00000004060408a5 */ /* 0x004fec000f8e0204 */
[----:B------:R-:W-:Y:S01]  /*5a70*/  IMAD.U32 R2, RZ, RZ, UR4 ;  /* 0x00000004ff027e24 */ /* 0x000fe2000f8e00ff */
[----:B------:R-:W-:Y:S04]  /*5a80*/  MOV R3, UR5 ;  /* 0x0000000500037c02 */ /* 0x000fe80008000f00 */
[----:B------:R-:W2:Y:S01]  /*5a90*/  @!UP0 LDCU UR4, c[0x0][0x880] ;  /* 0x00011000ff0487ac */ /* 0x000ea20008000800 */
[----:B-1---5:R3:W5:Y:S02]  /*5aa0*/  @P3 LDG.E R73, desc[UR8][R2.64] ;  /* 0x0000000802493981 */ /* 0x022764000c1e1900 */
[----:B--23--:R-:W-:Y:S02]  /*5ab0*/  @!P3 IMAD.U32 R73, RZ, RZ, UR4 ;  /* 0x00000004ff49be24 */ /* 0x00cfe4000f8e00ff */
.L_x_92:
[----:B------:R-:W-:Y:S05]  /*5ac0*/  @!P4 BRA `(.L_x_93) ;  /* 0x000000000024c947 */ /* 0x000fea0003800000 */
[----:B------:R-:W-:Y:S01]  /*5ad0*/  ISETP.NE.U32.AND P3, PT, R136, RZ, PT ;  /* 0x000000ff8800720c */ /* 0x000fe20003f65070 */
[----:B------:R-:W2:Y:S03]  /*5ae0*/  LDCU.64 UR4, c[0x0][0x358] ;  /* 0x00006b00ff0477ac */ /* 0x000ea60008000a00 */
[----:B------:R-:W-:Y:S11]  /*5af0*/  ISETP.NE.AND.EX P3, PT, R137, RZ, PT, P3 ;  /* 0x000000ff8900720c */ /* 0x000ff60003f65330 */
[----:B------:R-:W-:Y:S02]  /*5b00*/  @!UPT UIADD3 URZ, UPT, UPT, URZ, URZ, URZ ;  /* 0x000000fffffff290 */ /* 0x000fe4000fffe0ff */
[----:B------:R-:W3:Y:S01]  /*5b10*/  @P3 LDC.64 R2, c[0x0][0x8a8] ;  /* 0x00022a00ff023b82 */ /* 0x000ee20000000a00 */
[----:B-1----:R-:W-:Y:S04]  /*5b20*/  @P3 IMAD R0, R138, UR36, RZ ;  /* 0x000000248a003c24 */ /* 0x002fe8000f8e02ff */
[----:B---3--:R-:W-:Y:S05]  /*5b30*/  @P3 IMAD.WIDE R2, R0, 0x4, R2 ;  /* 0x0000000400023825 */ /* 0x008fea00078e0202 */
[----:B--2--5:R2:W5:Y:S02]  /*5b40*/  @P3 LDG.E R70, desc[UR4][R2.64] ;  /* 0x0000000402463981 */ /* 0x024564000c1e1900 */
[----:B--2---:R-:W3:Y:S02]  /*5b50*/  @!P3 LDC R70, c[0x0][0x8a0] ;  /* 0x00022800ff46bb82 */ /* 0x004ee40000000800 */
.L_x_93:
[----:B-----5:R-:W-:Y:S01]  /*5b60*/  FSETP.NEU.AND P3, PT, R73, RZ, PT ;  /* 0x000000ff4900720b */ /* 0x020fe20003f6d000 */
[----:B------:R-:W-:Y:S01]  /*5b70*/  IMAD.SHL.U32 R160, R140, 0x2, RZ ;  /* 0x000000028ca07824 */ /* 0x000fe200078e00ff */
[----:B------:R-:W-:Y:S01]  /*5b80*/  SEL R3, RZ, 0xffffffff, P2 ;  /* 0xffffffffff037807 */ /* 0x000fe20001000000 */
[----:B------:R-:W-:Y:S01]  /*5b90*/  IMAD.SHL.U32 R80, R155, 0x10, RZ ;  /* 0x000000109b507824 */ /* 0x000fe200078e00ff */
[----:B------:R-:W-:Y:S01]  /*5ba0*/  @P1 LOP3.LUT P2, RZ, R142, 0xff, RZ, 0xc0, !PT ;  /* 0x000000ff8eff1812 */ /* 0x000fe2000784c0ff */
[----:B------:R-:W-:Y:S01]  /*5bb0*/  VIADD R161, R160, UR44 ;  /* 0x0000002ca0a17c36 */ /* 0x000fe20008000000 */
[----:B-1----:R-:W-:Y:S01]  /*5bc0*/  @P1 SEL R0, RZ, 0xffffffff, P3 ;  /* 0xffffffffff001807 */ /* 0x002fe20001800000 */
[----:B------:R-:W-:Y:S01]  /*5bd0*/  IMAD.SHL.U32 R81, R156, 0x10, RZ ;  /* 0x000000109c517824 */ /* 0x000fe200078e00ff */
[----:B------:R-:W-:Y:S01]  /*5be0*/  LOP3.LUT R154, R154, 0x1, RZ, 0x3c, !PT ;  /* 0x000000019a9a7812 */ /* 0x000fe200078e3cff */
[----:B------:R-:W-:Y:S01]  /*5bf0*/  IMAD.IADD R151, R161, 0x1, R80 ;  /* 0x00000001a1977824 */ /* 0x000fe200078e0250 */
[C---:B------:R-:W-:Y:S01]  /*5c00*/  @P0 SEL R0, R3.reuse, R0, !P2 ;  /* 0x0000000003000207 */ /* 0x040fe20005000000 */
[----:B------:R-:W-:Y:S01]  /*5c10*/  BSSY B1, `(.L_x_94) ;  /* 0x000004f000017945 */ /* 0x000fe20003800000 */
[----:B------:R-:W-:Y:S01]  /*5c20*/  LEA R74, R68, UR44, 0x3 ;  /* 0x0000002c444a7c11 */ /* 0x000fe2000f8e18ff */
[----:B------:R-:W-:Y:S01]  /*5c30*/  IMAD.MOV.U32 R82, RZ, RZ, 0x1 ;  /* 0x00000001ff527424 */ /* 0x000fe200078e00ff */
[----:B------:R-:W-:Y:S01]  /*5c40*/  @P1 LOP3.LUT R0, R0, 0x1, RZ, 0xc0, !PT ;  /* 0x0000000100001812 */ /* 0x000fe200078ec0ff */
[----:B------:R-:W-:Y:S01]  /*5c50*/  IMAD R71, R68, 0x100, R69 ;  /* 0x0000010044477824 */ /* 0x000fe200078e0245 */
[----:B------:R-:W-:Y:S01]  /*5c60*/  PLOP3.LUT P2, PT, PT, PT, UP1, 0x80, 0x8 ;  /* 0x000000000008781c */ /* 0x000fe20003f4f018 */
[----:B------:R-:W-:Y:S01]  /*5c70*/  IMAD.MOV.U32 R75, RZ, RZ, RZ ;  /* 0x000000ffff4b7224 */ /* 0x000fe200078e00ff */
[----:B------:R-:W-:Y:S02]  /*5c80*/  ISETP.NE.U32.OR P6, PT, R0, 0x1, !P1 ;  /* 0x000000010000780c */ /* 0x000fe40004fc5470 */
[----:B------:R-:W-:Y:S02]  /*5c90*/  CS2R R134, SRZ ;  /* 0x0000000000867805 */ /* 0x000fe4000001ff00 */
[----:B------:R-:W-:Y:S02]  /*5ca0*/  LOP3.LUT P4, R148, R142, 0xff, RZ, 0xc0, !PT ;  /* 0x000000ff8e947812 */ /* 0x000fe4000788c0ff */
[----:B------:R-:W-:Y:S02]  /*5cb0*/  CS2R R132, SRZ ;  /* 0x0000000000847805 */ /* 0x000fe4000001ff00 */
[----:B------:R-:W-:Y:S02]  /*5cc0*/  SEL R2, RZ, 0xffffffff, P3 ;  /* 0xffffffffff027807 */ /* 0x000fe40001800000 */
[----:B------:R-:W-:Y:S02]  /*5cd0*/  CS2R R126, SRZ ;  /* 0x00000000007e7805 */ /* 0x000fe4000001ff00 */
[----:B------:R-:W-:Y:S02]  /*5ce0*/  P2R R158, PR, RZ, 0x40 ;  /* 0x00000040ff9e7803 */ /* 0x000fe40000000000 */
[----:B------:R-:W-:Y:S02]  /*5cf0*/  CS2R R124, SRZ ;  /* 0x00000000007c7805 */ /* 0x000fe4000001ff00 */
[----:B------:R-:W-:Y:S02]  /*5d00*/  CS2R R118, SRZ ;  /* 0x0000000000767805 */ /* 0x000fe4000001ff00 */
[----:B------:R-:W-:Y:S02]  /*5d10*/  CS2R R116, SRZ ;  /* 0x0000000000747805 */ /* 0x000fe4000001ff00 */
[----:B------:R-:W-:Y:S02]  /*5d20*/  CS2R R110, SRZ ;  /* 0x00000000006e7805 */ /* 0x000fe4000001ff00 */
[----:B------:R-:W-:Y:S02]  /*5d30*/  @P2 SEL R2, R3, R2, !P4 ;  /* 0x0000000203022207 */ /* 0x000fe40006000000 */
[----:B------:R-:W-:Y:S02]  /*5d40*/  CS2R R108, SRZ ;  /* 0x00000000006c7805 */ /* 0x000fe4000001ff00 */
[----:B------:R-:W-:Y:S02]  /*5d50*/  @P6 SHF.L.U32 R0, R154, 0x1f, RZ ;  /* 0x0000001f9a006819 */ /* 0x000fe400000006ff */
[----:B------:R-:W-:Y:S02]  /*5d60*/  CS2R R102, SRZ ;  /* 0x0000000000667805 */ /* 0x000fe4000001ff00 */
[----:B------:R-:W-:Y:S02]  /*5d70*/  LOP3.LUT R2, R2, 0x1, RZ, 0xc0, !PT ;  /* 0x0000000102027812 */ /* 0x000fe400078ec0ff */
[----:B------:R-:W-:Y:S01]  /*5d80*/  CS2R R100, SRZ ;  /* 0x0000000000647805 */ /* 0x000fe2000001ff00 */
[----:B------:R1:W2:Y:S01]  /*5d90*/  @P6 SYNCS.PHASECHK.TRANS64.TRYWAIT P1, [UR44+0x30], R0 ;  /* 0x00003000ff0065a7 */ /* 0x0002a2000802112c */
[----:B------:R-:W-:Y:S02]  /*5da0*/  CS2R R94, SRZ ;  /* 0x00000000005e7805 */ /* 0x000fe4000001ff00 */
[----:B------:R-:W-:Y:S02]  /*5db0*/  ISETP.NE.U32.AND P5, PT, R2, 0x1, PT ;  /* 0x000000010200780c */ /* 0x000fe40003fa5070 */
[----:B------:R-:W-:Y:S02]  /*5dc0*/  CS2R R92, SRZ ;  /* 0x00000000005c7805 */ /* 0x000fe4000001ff00 */
[----:B------:R-:W-:Y:S02]  /*5dd0*/  CS2R R86, SRZ ;  /* 0x0000000000567805 */ /* 0x000fe4000001ff00 */
[----:B------:R-:W-:Y:S02]  /*5de0*/  CS2R R84, SRZ ;  /* 0x0000000000547805 */ /* 0x000fe4000001ff00 */
[----:B------:R-:W-:Y:S02]  /*5df0*/  P2R R83, PR, RZ, 0x20 ;  /* 0x00000020ff537803 */ /* 0x000fe40000000000 */
[----:B------:R-:W-:Y:S02]  /*5e00*/  CS2R R78, SRZ ;  /* 0x00000000004e7805 */ /* 0x000fe4000001ff00 */
[----:B------:R-:W-:Y:S01]  /*5e10*/  CS2R R76, SRZ ;  /* 0x00000000004c7805 */ /* 0x000fe2000001ff00 */
[----:B------:R-:W-:Y:S02]  /*5e20*/  IMAD.IADD R159, R161, 0x1, R81 ;  /* 0x00000001a19f7824 */ /* 0x000fe400078e0251 */
[----:B------:R-:W-:Y:S01]  /*5e30*/  IMAD.IADD R150, R81, 0x1, R151 ;  /* 0x0000000151967824 */ /* 0x000fe200078e0297 */
[----:B-1----:R-:W-:Y:S04]  /*5e40*/  SHF.L.U32 R0, R153, 0x1f, RZ ;  /* 0x0000001f99007819 */ /* 0x002fe800000006ff */
[----:B------:R1:W4:Y:S01]  /*5e50*/  SYNCS.PHASECHK.TRANS64.TRYWAIT P0, [R74+URZ+0xa0], R0 ;  /* 0x0000a0004a0075a7 */ /* 0x00032200080011ff */
[----:B--2---:R-:W-:Y:S01]  /*5e60*/  @P6 SEL R82, RZ, 0x1, !P1 ;  /* 0x00000001ff526807 */ /* 0x004fe20004800000 */
[----:B-1----:R-:W-:Y:S06]  /*5e70*/  @!P6 BRA `(.L_x_95) ;  /* 0x0000000000a0e947 */ /* 0x002fec0003800000 */
[----:B------:R-:W-:Y:S01]  /*5e80*/  @P5 IMAD.MOV.U32 R2, RZ, RZ, -0x10 ;  /* 0xfffffff0ff025424 */ /* 0x000fe200078e00ff */
[----:B------:R-:W-:Y:S01]  /*5e90*/  ISETP.NE.AND P1, PT, R82, RZ, PT ;  /* 0x000000ff5200720c */ /* 0x000fe20003f25270 */
[----:B------:R-:W-:Y:S01]  /*5ea0*/  BSSY B0, `(.L_x_96) ;  /* 0x0000010000007945 */ /* 0x000fe20003800000 */
[----:B------:R-:W-:Y:S02]  /*5eb0*/  ISETP.NE.U32.AND P6, PT, R141, 0x1, PT ;  /* 0x000000018d00780c */ /* 0x000fe40003fc5070 */
[----:B------:R-:W-:Y:S02]  /*5ec0*/  CS2R R86, SRZ ;  /* 0x0000000000567805 */ /* 0x000fe4000001ff00 */
[----:B------:R-:W-:Y:S02]  /*5ed0*/  CS2R R84, SRZ ;  /* 0x0000000000547805 */ /* 0x000fe4000001ff00 */
[----:B------:R-:W-:Y:S02]  /*5ee0*/  CS2R R102, SRZ ;  /* 0x0000000000667805 */ /* 0x000fe4000001ff00 */
[----:B------:R-:W-:Y:S02]  /*5ef0*/  @P5 SEL R2, R2, 0x10, !P6 ;  /* 0x0000001002025807 */ /* 0x000fe40007000000 */
[----:B------:R-:W-:Y:S02]  /*5f00*/  CS2R R100, SRZ ;  /* 0x0000000000647805 */ /* 0x000fe4000001ff00 */
[----:B------:R-:W-:Y:S02]  /*5f10*/  CS2R R118, SRZ ;  /* 0x0000000000767805 */ /* 0x000fe4000001ff00 */
[----:B------:R-:W-:Y:S01]  /*5f20*/  CS2R R116, SRZ ;  /* 0x0000000000747805 */ /* 0x000fe2000001ff00 */
[----:B------:R-:W-:Y:S02]  /*5f30*/  @P5 IMAD.IADD R7, R161, 0x1, R2 ;  /* 0x00000001a1075824 */ /* 0x000fe400078e0202 */
[C---:B------:R-:W-:Y:S02]  /*5f40*/  @P5 IMAD.IADD R6, R2.reuse, 0x1, R159 ;  /* 0x0000000102065824 */ /* 0x040fe400078e029f */
[----:B------:R-:W-:Y:S01]  /*5f50*/  @P5 IMAD.IADD R5, R2, 0x1, R151 ;  /* 0x0000000102055824 */ /* 0x000fe200078e0297 */
[----:B------:R-:W-:Y:S06]  /*5f60*/  @P1 BRA `(.L_x_97) ;  /* 0x00000000000c1947 */ /* 0x000fec0003800000 */
[----:B------:R-:W-:Y:S04]  /*5f70*/  SHF.L.U32 R4, R154, 0x1f, RZ ;  /* 0x0000001f9a047819 */ /* 0x000fe800000006ff */
[----:B------:R-:W1:Y:S02]  /*5f80*/  SYNCS.PHASECHK.TRANS64.TRYWAIT P1, [UR44+0x30], R4 ;  /* 0x00003004ff0075a7 */ /* 0x000e64000802112c */
[----:B-1----:R-:W-:Y:S05]  /*5f90*/  @!P1 BRA `(.L_x_98) ;  /* 0x0000005c00309947 */ /* 0x002fea0003800000 */
.L_x_97:
[----:B------:R-:W-:Y:S05]  /*5fa0*/  BSYNC B0 ;  /* 0x0000000000007941 */ /* 0x000fea0003800000 */
.L_x_96:
[----:B------:R-:W-:Y:S01]  /*5fb0*/  ISETP.NE.AND P1, PT, R83, RZ, PT ;  /* 0x000000ff5300720c */ /* 0x000fe20003f25270 */
[----:B------:R-:W-:Y:S01]  /*5fc0*/  IMAD.MOV.U32 R135, RZ, RZ, RZ ;  /* 0x000000ffff877224 */ /* 0x000fe200078e00ff */
[----:B------:R-:W-:Y:S02]  /*5fd0*/  CS2R R132, SRZ ;  /* 0x0000000000847805 */ /* 0x000fe4000001ff00 */
[----:B------:R-:W-:Y:S02]  /*5fe0*/  CS2R R78, SRZ ;  /* 0x00000000004e7805 */ /* 0x000fe4000001ff00 */
[----:B------:R-:W-:Y:S02]  /*5ff0*/  CS2R R76, SRZ ;  /* 0x00000000004c7805 */ /* 0x000fe4000001ff00 */
[----:B------:R-:W-:Y:S02]  /*6000*/  CS2R R94, SRZ ;  /* 0x00000000005e7805 */ /* 0x000fe4000001ff00 */
[----:B------:R-:W-:Y:S02]  /*6010*/  CS2R R92, SRZ ;  /* 0x00000000005c7805 */ /* 0x000fe4000001ff00 */
[----:B------:R-:W-:Y:S02]  /*6020*/  CS2R R110, SRZ ;  /* 0x00000000006e7805 */ /* 0x000fe4000001ff00 */
[----:B------:R-:W-:Y:S02]  /*6030*/  CS2R R108, SRZ ;  /* 0x00000000006c7805 */ /* 0x000fe4000001ff00 */
[----:B------:R-:W-:Y:S02]  /*6040*/  CS2R R126, SRZ ;  /* 0x00000000007e7805 */ /* 0x000fe4000001ff00 */
[----:B------:R-:W-:Y:S01]  /*6050*/  CS2R R124, SRZ ;  /* 0x00000000007c7805 */ /* 0x000fe2000001ff00 */
[----:B------:R-:W-:Y:S01]  /*6060*/  IMAD.MOV.U32 R75, RZ, RZ, 0x1 ;  /* 0x00000001ff4b7424 */ /* 0x000fe200078e00ff */
[----:B------:R2:W1:Y:S01]  /*6070*/  @P1 LDS.128 R84, [R7+0x400] ;  /* 0x0004000007541984 */ /* 0x0004620000000c00 */
[----:B------:R-:W-:Y:S03]  /*6080*/  @P1 IMAD.IADD R2, R2, 0x1, R150 ;  /* 0x0000000102021824 */ /* 0x000fe600078e0296 */
[----:B------:R2:W1:Y:S04]  /*6090*/  @P1 LDS.128 R100, [R6+0x400] ;  /* 0x0004000006641984 */ /* 0x0004680000000c00 */
[----:B------:R2:W1:Y:S04]  /*60a0*/  @P1 LDS.128 R116, [R5+0x400] ;  /* 0x0004000005741984 */ /* 0x0004680000000c00 */
[----:B------:R2:W1:Y:S04]  /*60b0*/  @P1 LDS.128 R132, [R2+0x400] ;  /* 0x0004000002841984 */ /* 0x0004680000000c00 */
[----:B------:R2:W1:Y:S04]  /*60c0*/  @P1 LDS.128 R76, [R160+UR44+0x400] ;  /* 0x0004002ca04c1984 */ /* 0x0004680008000c00 */
[----:B------:R2:W1:Y:S04]  /*60d0*/  @P1 LDS.128 R92, [R159+0x400] ;  /* 0x000400009f5c1984 */ /* 0x0004680000000c00 */
[----:B------:R2:W1:Y:S04]  /*60e0*/  @P1 LDS.128 R108, [R151+0x400] ;  /* 0x00040000976c1984 */ /* 0x0004680000000c00 */
[----:B------:R2:W1:Y:S02]  /*60f0*/  @P1 LDS.128 R124, [R150+0x400] ;  /* 0x00040000967c1984 */ /* 0x0004640000000c00 */
.L_x_95:
[----:B------:R-:W-:Y:S05]  /*6100*/  BSYNC B1 ;  /* 0x0000000000017941 */ /* 0x000fea0003800000 */
.L_x_94:
[----:B--2---:R-:W-:Y:S04]  /*6110*/  SHF.R.U32.HI R2, RZ, 0x15, R71 ;  /* 0x00000015ff027819 */ /* 0x004fe80000011647 */
[----:B------:R-:W-:Y:S01]  /*6120*/  LOP3.LUT P1, RZ, R2, 0x3, R143, 0x48, !PT ;  /* 0x0000000302ff7812 */ /* 0x000fe2000782488f */
[----:B------:R-:W-:Y:S01]  /*6130*/  @!UPT UIADD3 URZ, UPT, UPT, URZ, URZ, URZ ;  /* 0x000000fffffff290 */ /* 0x000fe2000fffe0ff */
[----:B----4-:R-:W-:Y:S11]  /*6140*/  @P0 BRA `(.L_x_99) ;  /* 0x0000000000080947 */ /* 0x010ff60003800000 */
[----:B------:R-:W2:Y:S02]  /*6150*/  SYNCS.PHASECHK.TRANS64.TRYWAIT P0, [R74+URZ+0xa0], R0 ;  /* 0x0000a0004a0075a7 */ /* 0x000ea400080011ff */
[----:B--2---:R-:W-:Y:S05]  /*6160*/  @!P0 BRA `(.L_x_100) ;  /* 0x0000005800d48947 */ /* 0x004fea0003800000 */
.L_x_99:
[----:B------:R-:W-:Y:S05]  /*6170*/  @!P1 BRA `(.L_x_101) ;  /* 0x0000000000409947 */ /* 0x000fea0003800000 */
[----:B------:R-:W4:Y:S01]  /*6180*/  LDCU.64 UR8, c[0x4][0x70] ;  /* 0x01000e00ff0877ac */ /* 0x000f220008000a00 */
[----:B-1----:R-:W-:Y:S01]  /*6190*/  MOV R3, 0x0 ;  /* 0x0000000000037802 */ /* 0x002fe20000000f00 */
[----:B------:R-:W-:Y:S02]  /*61a0*/  HFMA2 R12, -RZ, RZ, 0, 5.9604644775390625e-08 ;  /* 0x00000001ff0c7431 */ /* 0x000fe400000001ff */
[----:B------:R-:W-:Y:S02]  /*61b0*/  IMAD.MOV.U32 R8, RZ, RZ, 0x192 ;  /* 0x00000192ff087424 */ /* 0x000fe400078e00ff */
[----:B------:R-:W-:Y:S01]  /*61c0*/  IMAD.MOV.U32 R13, RZ, RZ, RZ ;  /* 0x000000ffff0d7224 */ /* 0x000fe200078e00ff */
[----:B------:R-:W1:Y:S01]  /*61d0*/  LDCU.64 UR6, c[0x4][0x78] ;  /* 0x01000f00ff0677ac */ /* 0x000e620008000a00 */
[----:B------:R-:W2:Y:S01]  /*61e0*/  LDC.64 R2, c[0x4][R3] ;  /* 0x0100000003027b82 */ /* 0x000ea20000000a00 */
[----:B------:R-:W5:Y:S01]  /*61f0*/  LDCU.64 UR4, c[0x4][0x10] ;  /* 0x01000200ff0477ac */ /* 0x000f620008000a00 */
[----:B----4-:R-:W-:Y:S01]  /*6200*/  MOV R5, UR9 ;  /* 0x0000000900057c02 */ /* 0x010fe20008000f00 */
[----:B------:R-:W-:Y:S01]  /*6210*/  IMAD.U32 R4, RZ, RZ, UR8 ;  /* 0x00000008ff047e24 */ /* 0x000fe2000f8e00ff */
[----:B-1----:R-:W-:Y:S01]  /*6220*/  MOV R7, UR7 ;  /* 0x0000000700077c02 */ /* 0x002fe20008000f00 */
[----:B------:R-:W-:Y:S01]  /*6230*/  IMAD.U32 R6, RZ, RZ, UR6 ;  /* 0x00000006ff067e24 */ /* 0x000fe2000f8e00ff */
[----:B-----5:R-:W-:Y:S01]  /*6240*/  MOV R11, UR5 ;  /* 0x00000005000b7c02 */ /* 0x020fe20008000f00 */
[----:B------:R-:W-:Y:S02]  /*6250*/  IMAD.U32 R10, RZ, RZ, UR4 ;  /* 0x00000004ff0a7e24 */ /* 0x000fe4000f8e00ff */
[----:B------:R-:W-:Y:S07]  /*6260*/  LEPC R20, `(.L_x_101) ;  /* 0x000000001014794e */ /* 0x000fee0000000000 */
[----:B--23--:R-:W-:Y:S05]  /*6270*/  CALL.ABS.NOINC R2 ;  /* 0x0000000002007343 */ /* 0x00cfea0003c00000 */
.L_x_101:
[----:B------:R-:W-:Y:S05]  /*6280*/  WARPSYNC.ALL ;  /* 0x0000000000007948 */ /* 0x000fea0003800000 */
[----:B------:R-:W-:Y:S01]  /*6290*/  R2UR UR4, R71 ;  /* 0x00000000470472ca */ /* 0x000fe200000e0000 */
[--C-:B-1----:R-:W-:Y:S01]  /*62a0*/  HADD2.F32 R3, -RZ, R76.reuse.H0_H0 ;  /* 0x2000004cff037230 */ /* 0x102fe20000004100 */
[----:B------:R-:W-:Y:S01]  /*62b0*/  MOV R96, 0xfffffff0 ;  /* 0xfffffff000607802 */ /* 0x000fe20000000f00 */
[----:B------:R-:W-:Y:S01]  /*62c0*/  HADD2.F32 R72, -RZ, R93.H0_H0 ;  /* 0x2000005dff487230 */ /* 0x000fe20000004100 */
[----:B------:R-:W-:Y:S01]  /*62d0*/  ISETP.NE.U32.AND P6, PT, R141, 0x1, PT ;  /* 0x000000018d00780c */ /* 0x000fe20003fc5070 */
[----:B------:R-:W-:Y:S01]  /*62e0*/  BSSY.RECONVERGENT B0, `(.L_x_102) ;  /* 0x0000100000007945 */ /* 0x000fe20003800200 */
[----:B------:R-:W-:Y:S02]  /*62f0*/  ISETP.NE.AND P0, PT, R157, RZ, PT ;  /* 0x000000ff9d00720c */ /* 0x000fe40003f05270 */
[----:B------:R-:W-:Y:S04]  /*6300*/  SEL R96, R96, 0x10, !P6 ;  /* 0x0000001060607807 */ /* 0x000fe80007000000 */
[----:B------:R-:W-:Y:S01]  /*6310*/  IADD3 R161, PT, PT, R161, R96, RZ ;  /* 0x00000060a1a17210 */ /* 0x000fe20007ffe0ff */
[----:B------:R-:W2:Y:S01]  /*6320*/  LDTM.x64 R4, tmem[UR4] ;  /* 0x00000004000479ee */ /* 0x000ea20008340000 */
[C---:B------:R-:W-:Y:S02]  /*6330*/  IADD3 R162, PT, PT, R96.reuse, R159, RZ ;  /* 0x0000009f60a27210 */ /* 0x040fe40007ffe0ff */
[C---:B------:R-:W-:Y:S02]  /*6340*/  IADD3 R164, PT, PT, R96.reuse, R151, RZ ;  /* 0x0000009760a47210 */ /* 0x040fe40007ffe0ff */
[----:B------:R-:W-:Y:S01]  /*6350*/  IADD3 R163, PT, PT, R96, R150, RZ ;  /* 0x0000009660a37210 */ /* 0x000fe20007ffe0ff */
[C---:B--23--:R-:W-:Y:S01]  /*6360*/  FMUL R0, R70.reuse, R4 ;  /* 0x0000000446007220 */ /* 0x04cfe20000400000 */
[----:B------:R-:W-:Y:S02]  /*6370*/  HADD2.F32 R4, -RZ, R76.H1_H1 ;  /* 0x3000004cff047230 */ /* 0x000fe40000004100 */
[C---:B------:R-:W-:Y:S01]  /*6380*/  FMUL R2, R70.reuse, R5 ;  /* 0x0000000546027220 */ /* 0x040fe20000400000 */
[--C-:B------:R-:W-:Y:S02]  /*6390*/  HADD2.F32 R5, -RZ, R77.reuse.H0_H0 ;  /* 0x2000004dff057230 */ /* 0x100fe40000004100 */
[C---:B------:R-:W-:Y:S01]  /*63a0*/  FFMA R0, R73.reuse, R3, R0 ;  /* 0x0000000349007223 */ /* 0x040fe20000000000 */
[C---:B------:R-:W-:Y:S01]  /*63b0*/  FMUL R3, R70.reuse, R6 ;  /* 0x0000000646037220 */ /* 0x040fe20000400000 */
[C---:B------:R-:W-:Y:S01]  /*63c0*/  FFMA R2, R73.reuse, R4, R2 ;  /* 0x0000000449027223 */ /* 0x040fe20000000002 */
[----:B------:R-:W-:Y:S02]  /*63d0*/  HADD2.F32 R6, -RZ, R77.H1_H1 ;  /* 0x3000004dff067230 */ /* 0x000fe40000004100 */
[----:B------:R-:W-:Y:S01]  /*63e0*/  FMUL R4, R70, R9 ;  /* 0x0000000946047220 */ /* 0x000fe20000400000 */
[C---:B------:R-:W-:Y:S01]  /*63f0*/  FFMA R3, R73.reuse, R5, R3 ;  /* 0x0000000549037223 */ /* 0x040fe20000000003 */
[--C-:B------:R-:W-:Y:S01]  /*6400*/  HADD2.F32 R5, -RZ, R78.reuse.H0_H0 ;  /* 0x2000004eff057230 */ /* 0x100fe20000004100 */
[----:B------:R-:W-:Y:S01]  /*6410*/  F2FP.F16.F32.PACK_AB R88, R2, R0 ;  /* 0x000000000258723e */ /* 0x000fe200000000ff */
[C---:B------:R-:W-:Y:S01]  /*6420*/  FMUL R0, R70.reuse, R7 ;  /* 0x0000000746007220 */ /* 0x040fe20000400000 */
[C---:B------:R-:W-:Y:S01]  /*6430*/  FMUL R2, R70.reuse, R8 ;  /* 0x0000000846027220 */ /* 0x040fe20000400000 */
[----:B------:R-:W-:Y:S02]  /*6440*/  HADD2.F32 R7, -RZ, R78.H1_H1 ;  /* 0x3000004eff077230 */ /* 0x000fe40000004100 */
[C---:B------:R-:W-:Y:S01]  /*6450*/  FFMA R0, R73.reuse, R6, R0 ;  /* 0x0000000649007223 */ /* 0x040fe20000000000 */
[C---:B------:R-:W-:Y:S01]  /*6460*/  FFMA R2, R73.reuse, R5, R2 ;  /* 0x0000000549027223 */ /* 0x040fe20000000002 */
[--C-:B------:R-:W-:Y:S02]  /*6470*/  HADD2.F32 R8, -RZ, R79.reuse.H0_H0 ;  /* 0x2000004fff087230 */ /* 0x100fe40000004100 */
[C---:B------:R-:W-:Y:S01]  /*6480*/  FFMA R4, R73.reuse, R7, R4 ;  /* 0x0000000749047223 */ /* 0x040fe20000000004 */
[----:B------:R-:W-:Y:S01]  /*6490*/  FMUL R5, R70, R10 ;  /* 0x0000000a46057220 */ /* 0x000fe20000400000 */
[----:B------:R-:W-:Y:S01]  /*64a0*/  HADD2.F32 R7, -RZ, R79.H1_H1 ;  /* 0x3000004fff077230 */ /* 0x000fe20000004100 */
[----:B------:R-:W-:Y:S01]  /*64b0*/  F2FP.F16.F32.PACK_AB R89, R0, R3 ;  /* 0x000000030059723e */ /* 0x000fe200000000ff */
[----:B------:R-:W-:Y:S01]  /*64c0*/  FMUL R6, R70, R11 ;  /* 0x0000000b46067220 */ /* 0x000fe20000400000 */
[----:B------:R-:W-:Y:S01]  /*64d0*/  F2FP.F16.F32.PACK_AB R90, R4, R2 ;  /* 0x00000002045a723e */ /* 0x000fe200000000ff */
[C---:B------:R-:W-:Y:S01]  /*64e0*/  FFMA R5, R73.reuse, R8, R5 ;  /* 0x0000000849057223 */ /* 0x040fe20000000005 */
[--C-:B------:R-:W-:Y:S02]  /*64f0*/  HADD2.F32 R4, -RZ, R84.reuse.H0_H0 ;  /* 0x20000054ff047230 */ /* 0x100fe40000004100 */
[C---:B------:R-:W-:Y:S01]  /*6500*/  FFMA R6, R73.reuse, R7, R6 ;  /* 0x0000000749067223 */ /* 0x040fe20000000006 */
[----:B------:R-:W-:Y:S02]  /*6510*/  HADD2.F32 R7, -RZ, R84.H1_H1 ;  /* 0x30000054ff077230 */ /* 0x000fe40000004100 */
[C---:B------:R-:W-:Y:S01]  /*6520*/  FMUL R0, R70.reuse, R12 ;  /* 0x0000000c46007220 */ /* 0x040fe20000400000 */
[--C-:B------:R-:W-:Y:S02]  /*6530*/  HADD2.F32 R8, -RZ, R85.reuse.H0_H0 ;  /* 0x20000055ff087230 */ /* 0x100fe40000004100 */
[----:B------:R-:W-:Y:S01]  /*6540*/  FMUL R2, R70, R13 ;  /* 0x0000000d46027220 */ /* 0x000fe20000400000 */
[----:B------:R-:W-:Y:S01]  /*6550*/  F2FP.F16.F32.PACK_AB R91, R6, R5 ;  /* 0x00000005065b723e */ /* 0x000fe200000000ff */
[C---:B------:R-:W-:Y:S01]  /*6560*/  FFMA R0, R73.reuse, R4, R0 ;  /* 0x0000000449007223 */ /* 0x040fe20000000000 */
[----:B------:R-:W-:Y:S01]  /*6570*/  FMUL R3, R70, R14 ;  /* 0x0000000e46037220 */ /* 0x000fe20000400000 */
[C---:B------:R-:W-:Y:S01]  /*6580*/  FFMA R2, R73.reuse, R7, R2 ;  /* 0x0000000749027223 */ /* 0x040fe20000000002 */
[----:B------:R-:W-:Y:S01]  /*6590*/  HADD2.F32 R7, -RZ, R85.H1_H1 ;  /* 0x30000055ff077230 */ /* 0x000fe20000004100 */
[----:B------:R1:W-:Y:S01]  /*65a0*/  STS.128 [R160+UR44+0x400], R88 ;  /* 0x00040058a0007988 */ /* 0x0003e20008000c2c */
[C---:B------:R-:W-:Y:S01]  /*65b0*/  FFMA R3, R73.reuse, R8, R3 ;  /* 0x0000000849037223 */ /* 0x040fe20000000003 */
[--C-:B------:R-:W-:Y:S01]  /*65c0*/  HADD2.F32 R8, -RZ, R86.reuse.H0_H0 ;  /* 0x20000056ff087230 */ /* 0x100fe20000004100 */
[----:B------:R-:W-:Y:S01]  /*65d0*/  F2FP.F16.F32.PACK_AB R104, R2, R0 ;  /* 0x000000000268723e */ /* 0x000fe200000000ff */
[C---:B------:R-:W-:Y:S01]  /*65e0*/  FMUL R4, R70.reuse, R15 ;  /* 0x0000000f46047220 */ /* 0x040fe20000400000 */
[----:B------:R-:W-:Y:S02]  /*65f0*/  HADD2.F32 R9, -RZ, R86.H1_H1 ;  /* 0x30000056ff097230 */ /* 0x000fe40000004100 */
[C---:B------:R-:W-:Y:S01]  /*6600*/  FMUL R5, R70.reuse, R16 ;  /* 0x0000001046057220 */ /* 0x040fe20000400000 */
[C---:B------:R-:W-:Y:S01]  /*6610*/  FMUL R6, R70.reuse, R17 ;  /* 0x0000001146067220 */ /* 0x040fe20000400000 */
[C---:B------:R-:W-:Y:S01]  /*6620*/  FFMA R4, R73.reuse, R7, R4 ;  /* 0x0000000749047223 */ /* 0x040fe20000000004 */
[--C-:B------:R-:W-:Y:S02]  /*6630*/  HADD2.F32 R7, -RZ, R87.reuse.H0_H0 ;  /* 0x20000057ff077230 */ /* 0x100fe40000004100 */
[C---:B------:R-:W-:Y:S01]  /*6640*/  FFMA R5, R73.reuse, R8, R5 ;  /* 0x0000000849057223 */ /* 0x040fe20000000005 */
[C---:B------:R-:W-:Y:S01]  /*6650*/  FFMA R6, R73.reuse, R9, R6 ;  /* 0x0000000949067223 */ /* 0x040fe20000000006 */
[----:B------:R-:W-:Y:S01]  /*6660*/  FMUL R0, R70, R18 ;  /* 0x0000001246007220 */ /* 0x000fe20000400000 */
[----:B------:R-:W-:Y:S01]  /*6670*/  HADD2.F32 R8, -RZ, R87.H1_H1 ;  /* 0x30000057ff087230 */ /* 0x000fe20000004100 */
[----:B------:R-:W-:Y:S01]  /*6680*/  F2FP.F16.F32.PACK_AB R105, R4, R3 ;  /* 0x000000030469723e */ /* 0x000fe200000000ff */
[----:B------:R-:W-:Y:S01]  /*6690*/  FMUL R2, R70, R19 ;  /* 0x0000001346027220 */ /* 0x000fe20000400000 */
[----:B------:R-:W-:Y:S01]  /*66a0*/  F2FP.F16.F32.PACK_AB R106, R6, R5 ;  /* 0x00000005066a723e */ /* 0x000fe200000000ff */
[--C-:B------:R-:W-:Y:S02]  /*66b0*/  HADD2.F32 R5, -RZ, R92.reuse.H0_H0 ;  /* 0x2000005cff057230 */ /* 0x100fe40000004100 */
[C---:B------:R-:W-:Y:S01]  /*66c0*/  FFMA R0, R73.reuse, R7, R0 ;  /* 0x0000000749007223 */ /* 0x040fe20000000000 */
[C---:B------:R-:W-:Y:S01]  /*66d0*/  FFMA R2, R73.reuse, R8, R2 ;  /* 0x0000000849027223 */ /* 0x040fe20000000002 */
[----:B------:R-:W-:Y:S02]  /*66e0*/  HADD2.F32 R6, -RZ, R92.H1_H1 ;  /* 0x3000005cff067230 */ /* 0x000fe40000004100 */
[C---:B------:R-:W-:Y:S01]  /*66f0*/  FMUL R3, R70.reuse, R20 ;  /* 0x0000001446037220 */ /* 0x040fe20000400000 */
[C---:B------:R-:W-:Y:S01]  /*6700*/  FMUL R4, R70.reuse, R21 ;  /* 0x0000001546047220 */ /* 0x040fe20000400000 */
[----:B------:R-:W-:Y:S01]  /*6710*/  FMUL R14, R70, R33 ;  /* 0x00000021460e7220 */ /* 0x000fe20000400000 */
[----:B------:R-:W-:Y:S01]  /*6720*/  F2FP.F16.F32.PACK_AB R107, R2, R0 ;  /* 0x00000000026b723e */ /* 0x000fe200000000ff */
[C---:B------:R-:W-:Y:S01]  /*6730*/  FFMA R3, R73.reuse, R5, R3 ;  /* 0x0000000549037223 */ /* 0x040fe20000000003 */
[C---:B------:R-:W-:Y:S01]  /*6740*/  FFMA R4, R73.reuse, R6, R4 ;  /* 0x0000000649047223 */ /* 0x040fe20000000004 */
[C---:B------:R-:W-:Y:S01]  /*6750*/  FMUL R33, R70.reuse, R52 ;  /* 0x0000003446217220 */ /* 0x040fe20000400000 */
[C---:B------:R-:W-:Y:S01]  /*6760*/  FMUL R0, R70.reuse, R22 ;  /* 0x0000001646007220 */ /* 0x040fe20000400000 */
[C---:B------:R-:W-:Y:S01]  /*6770*/  FMUL R2, R70.reuse, R23 ;  /* 0x0000001746027220 */ /* 0x040fe20000400000 */
[----:B------:R-:W-:Y:S01]  /*6780*/  FMUL R11, R70, R30 ;  /* 0x0000001e460b7220 */ /* 0x000fe20000400000 */
[----:B------:R-:W-:Y:S01]  /*6790*/  F2FP.F16.F32.PACK_AB R52, R4, R3 ;  /* 0x000000030434723e */ /* 0x000fe200000000ff */
[----:B------:R-:W-:Y:S02]  /*67a0*/  HADD2.F32 R3, -RZ, R93.H1_H1 ;  /* 0x3000005dff037230 */ /* 0x000fe40000004100 */
[C---:B------:R-:W-:Y:S01]  /*67b0*/  FFMA R0, R73.reuse, R72, R0 ;  /* 0x0000004849007223 */ /* 0x040fe20000000000 */
[--C-:B------:R-:W-:Y:S01]  /*67c0*/  HADD2.F32 R4, -RZ, R94.reuse.H0_H0 ;  /* 0x2000005eff047230 */ /* 0x100fe20000004100 */
[----:B------:R1:W-:Y:S01]  /*67d0*/  STS.128 [R161+0x400], R104 ;  /* 0x00040068a1007388 */ /* 0x0003e20000000c00 */
[C---:B------:R-:W-:Y:S01]  /*67e0*/  FMUL R12, R70.reuse, R31 ;  /* 0x0000001f460c7220 */ /* 0x040fe20000400000 */
[C---:B------:R-:W-:Y:S01]  /*67f0*/  FFMA R2, R73.reuse, R3, R2 ;  /* 0x0000000349027223 */ /* 0x040fe20000000002 */
[----:B------:R-:W-:Y:S02]  /*6800*/  HADD2.F32 R3, -RZ, R101.H0_H0 ;  /* 0x20000065ff037230 */ /* 0x000fe40000004100 */
[C---:B------:R-:W-:Y:S01]  /*6810*/  FMUL R30, R70.reuse, R49 ;  /* 0x00000031461e7220 */ /* 0x040fe20000400000 */
[----:B------:R-:W-:Y:S02]  /*6820*/  HADD2.F32 R49, -RZ, R94.H1_H1 ;  /* 0x3000005eff317230 */ /* 0x000fe40000004100 */
[C---:B------:R-:W-:Y:S01]  /*6830*/  FMUL R5, R70.reuse, R24 ;  /* 0x0000001846057220 */ /* 0x040fe20000400000 */
[C---:B------:R-:W-:Y:S01]  /*6840*/  FMUL R13, R70.reuse, R32 ;  /* 0x00000020460d7220 */ /* 0x040fe20000400000 */
[C---:B------:R-:W-:Y:S01]  /*6850*/  FMUL R15, R70.reuse, R34 ;  /* 0x00000022460f7220 */ /* 0x040fe20000400000 */
[C---:B------:R-:W-:Y:S01]  /*6860*/  FMUL R31, R70.reuse, R50 ;  /* 0x00000032461f7220 */ /* 0x040fe20000400000 */
[--C-:B------:R-:W-:Y:S02]  /*6870*/  HADD2.F32 R50, -RZ, R95.reuse.H0_H0 ;  /* 0x2000005fff327230 */ /* 0x100fe40000004100 */
[C---:B------:R-:W-:Y:S01]  /*6880*/  FMUL R34, R70.reuse, R53 ;  /* 0x0000003546227220 */ /* 0x040fe20000400000 */
[C---:B------:R-:W-:Y:S01]  /*6890*/  FMUL R6, R70.reuse, R25 ;  /* 0x0000001946067220 */ /* 0x040fe20000400000 */
[----:B------:R-:W-:Y:S01]  /*68a0*/  FMUL R32, R70, R51 ;  /* 0x0000003346207220 */ /* 0x000fe20000400000 */
[----:B------:R-:W-:Y:S01]  /*68b0*/  HADD2.F32 R51, -RZ, R95.H1_H1 ;  /* 0x3000005fff337230 */ /* 0x000fe20000004100 */
[----:B------:R-:W-:Y:S01]  /*68c0*/  F2FP.F16.F32.PACK_AB R53, R2, R0 ;  /* 0x000000000235723e */ /* 0x000fe200000000ff */
[--C-:B------:R-:W-:Y:S02]  /*68d0*/  HADD2.F32 R0, -RZ, R100.reuse.H0_H0 ;  /* 0x20000064ff007230 */ /* 0x100fe40000004100 */
[C---:B------:R-:W-:Y:S01]  /*68e0*/  FFMA R5, R73.reuse, R4, R5 ;  /* 0x0000000449057223 */ /* 0x040fe20000000005 */
[----:B------:R-:W-:Y:S02]  /*68f0*/  HADD2.F32 R2, -RZ, R100.H1_H1 ;  /* 0x30000064ff027230 */ /* 0x000fe40000004100 */
[C---:B------:R-:W-:Y:S01]  /*6900*/  FFMA R6, R73.reuse, R49, R6 ;  /* 0x0000003149067223 */ /* 0x040fe20000000006 */
[----:B------:R-:W-:Y:S02]  /*6910*/  HADD2.F32 R4, -RZ, R135.H0_H0 ;  /* 0x20000087ff047230 */ /* 0x000fe40000004100 */
[C---:B------:R-:W-:Y:S01]  /*6920*/  FMUL R7, R70.reuse, R26 ;  /* 0x0000001a46077220 */ /* 0x040fe20000400000 */
[C---:B------:R-:W-:Y:S01]  /*6930*/  FMUL R8, R70.reuse, R27 ;  /* 0x0000001b46087220 */ /* 0x040fe20000400000 */
[C---:B------:R-:W-:Y:S01]  /*6940*/  FMUL R9, R70.reuse, R28 ;  /* 0x0000001c46097220 */ /* 0x040fe20000400000 */
[C---:B------:R-:W-:Y:S01]  /*6950*/  FMUL R10, R70.reuse, R29 ;  /* 0x0000001d460a7220 */ /* 0x040fe20000400000 */
[C---:B------:R-:W-:Y:S01]  /*6960*/  FFMA R7, R73.reuse, R50, R7 ;  /* 0x0000003249077223 */ /* 0x040fe20000000007 */
[C---:B------:R-:W-:Y:S01]  /*6970*/  FFMA R8, R73.reuse, R51, R8 ;  /* 0x0000003349087223 */ /* 0x040fe20000000008 */
[C---:B------:R-:W-:Y:S01]  /*6980*/  FFMA R9, R73.reuse, R0, R9 ;  /* 0x0000000049097223 */ /* 0x040fe20000000009 */
[----:B------:R-:W-:Y:S02]  /*6990*/  HADD2.F32 R0, -RZ, R101.H1_H1 ;  /* 0x30000065ff007230 */ /* 0x000fe40000004100 */
[C---:B------:R-:W-:Y:S01]  /*69a0*/  FFMA R10, R73.reuse, R2, R10 ;  /* 0x00000002490a7223 */ /* 0x040fe2000000000a */
[--C-:B------:R-:W-:Y:S02]  /*69b0*/  HADD2.F32 R2, -RZ, R102.reuse.H0_H0 ;  /* 0x20000066ff027230 */ /* 0x100fe40000004100 */
[C---:B------:R-:W-:Y:S01]  /*69c0*/  FFMA R11, R73.reuse, R3, R11 ;  /* 0x00000003490b7223 */ /* 0x040fe2000000000b */
[--C-:B------:R-:W-:Y:S02]  /*69d0*/  HADD2.F32 R3, -RZ, R103.reuse.H0_H0 ;  /* 0x20000067ff037230 */ /* 0x100fe40000004100 */
[C---:B------:R-:W-:Y:S01]  /*69e0*/  FFMA R12, R73.reuse, R0, R12 ;  /* 0x00000000490c7223 */ /* 0x040fe2000000000c */
[----:B------:R-:W-:Y:S02]  /*69f0*/  HADD2.F32 R0, -RZ, R102.H1_H1 ;  /* 0x30000066ff007230 */ /* 0x000fe40000004100 */
[C---:B------:R-:W-:Y:S01]  /*6a00*/  FFMA R13, R73.reuse, R2, R13 ;  /* 0x00000002490d7223 */ /* 0x040fe2000000000d */
[----:B------:R-:W-:Y:S02]  /*6a10*/  HADD2.F32 R2, -RZ, R103.H1_H1 ;  /* 0x30000067ff027230 */ /* 0x000fe40000004100 */
[C---:B------:R-:W-:Y:S01]  /*6a20*/  FMUL R16, R70.reuse, R35 ;  /* 0x0000002346107220 */ /* 0x040fe20000400000 */
[----:B------:R-:W-:Y:S01]  /*6a30*/  FMUL R35, R70, R54 ;  /* 0x0000003646237220 */ /* 0x000fe20000400000 */
[C---:B------:R-:W-:Y:S01]  /*6a40*/  FFMA R14, R73.reuse, R0, R14 ;  /* 0x00000000490e7223 */ /* 0x040fe2000000000e */
[--C-:B------:R-:W-:Y:S01]  /*6a50*/  HADD2.F32 R0, -RZ, R108.reuse.H0_H0 ;  /* 0x2000006cff007230 */ /* 0x100fe20000004100 */
[----:B------:R-:W-:Y:S01]  /*6a60*/  F2FP.F16.F32.PACK_AB R54, R6, R5 ;  /* 0x000000050636723e */ /* 0x000fe200000000ff */
[C---:B------:R-:W-:Y:S01]  /*6a70*/  FFMA R15, R73.reuse, R3, R15 ;  /* 0x00000003490f7223 */ /* 0x040fe2000000000f */
[C---:B------:R-:W-:Y:S01]  /*6a80*/  FMUL R17, R70.reuse, R36 ;  /* 0x0000002446117220 */ /* 0x040fe20000400000 */
[C---:B------:R-:W-:Y:S01]  /*6a90*/  FFMA R16, R73.reuse, R2, R16 ;  /* 0x0000000249107223 */ /* 0x040fe20000000010 */
[----:B------:R-:W-:Y:S02]  /*6aa0*/  HADD2.F32 R2, -RZ, R108.H1_H1 ;  /* 0x3000006cff027230 */ /* 0x000fe40000004100 */
[C---:B------:R-:W-:Y:S01]  /*6ab0*/  FMUL R18, R70.reuse, R37 ;  /* 0x0000002546127220 */ /* 0x040fe20000400000 */
[C---:B------:R-:W-:Y:S01]  /*6ac0*/  FFMA R17, R73.reuse, R0, R17 ;  /* 0x0000000049117223 */ /* 0x040fe20000000011 */
[--C-:B------:R-:W-:Y:S02]  /*6ad0*/  HADD2.F32 R3, -RZ, R109.reuse.H0_H0 ;  /* 0x2000006dff037230 */ /* 0x100fe40000004100 */
[C---:B------:R-:W-:Y:S01]  /*6ae0*/  FMUL R19, R70.reuse, R38 ;  /* 0x0000002646137220 */ /* 0x040fe20000400000 */
[----:B------:R-:W-:Y:S02]  /*6af0*/  HADD2.F32 R0, -RZ, R109.H1_H1 ;  /* 0x3000006dff007230 */ /* 0x000fe40000004100 */
[C---:B------:R-:W-:Y:S01]  /*6b00*/  FMUL R20, R70.reuse, R39 ;  /* 0x0000002746147220 */ /* 0x040fe20000400000 */
[C---:B------:R-:W-:Y:S01]  /*6b10*/  FFMA R18, R73.reuse, R2, R18 ;  /* 0x0000000249127223 */ /* 0x040fe20000000012 */
[C---:B------:R-:W-:Y:S01]  /*6b20*/  FFMA R19, R73.reuse, R3, R19 ;  /* 0x0000000349137223 */ /* 0x040fe20000000013 */
[--C-:B------:R-:W-:Y:S02]  /*6b30*/  HADD2.F32 R2, -RZ, R110.reuse.H0_H0 ;  /* 0x2000006eff027230 */ /* 0x100fe40000004100 */
[C---:B------:R-:W-:Y:S01]  /*6b40*/  FFMA R20, R73.reuse, R0, R20 ;  /* 0x0000000049147223 */ /* 0x040fe20000000014 */
[C---:B------:R-:W-:Y:S01]  /*6b50*/  FMUL R21, R70.reuse, R40 ;  /* 0x0000002846157220 */ /* 0x040fe20000400000 */
[----:B------:R-:W-:Y:S02]  /*6b60*/  HADD2.F32 R3, -RZ, R110.H1_H1 ;  /* 0x3000006eff037230 */ /* 0x000fe40000004100 */
[C---:B------:R-:W-:Y:S01]  /*6b70*/  FMUL R22, R70.reuse, R41 ;  /* 0x0000002946167220 */ /* 0x040fe20000400000 */
[--C-:B------:R-:W-:Y:S02]  /*6b80*/  HADD2.F32 R0, -RZ, R111.reuse.H0_H0 ;  /* 0x2000006fff007230 */ /* 0x100fe40000004100 */
[C---:B------:R-:W-:Y:S01]  /*6b90*/  FMUL R23, R70.reuse, R42 ;  /* 0x0000002a46177220 */ /* 0x040fe20000400000 */
[C---:B------:R-:W-:Y:S01]  /*6ba0*/  FFMA R21, R73.reuse, R2, R21 ;  /* 0x0000000249157223 */ /* 0x040fe20000000015 */
[C---:B------:R-:W-:Y:S01]  /*6bb0*/  FFMA R22, R73.reuse, R3, R22 ;  /* 0x0000000349167223 */ /* 0x040fe20000000016 */
[----:B------:R-:W-:Y:S02]  /*6bc0*/  HADD2.F32 R2, -RZ, R111.H1_H1 ;  /* 0x3000006fff027230 */ /* 0x000fe40000004100 */
[C---:B------:R-:W-:Y:S01]  /*6bd0*/  FFMA R23, R73.reuse, R0, R23 ;  /* 0x0000000049177223 */ /* 0x040fe20000000017 */
[C---:B------:R-:W-:Y:S01]  /*6be0*/  FMUL R24, R70.reuse, R43 ;  /* 0x0000002b46187220 */ /* 0x040fe20000400000 */
[--C-:B------:R-:W-:Y:S02]  /*6bf0*/  HADD2.F32 R0, -RZ, R116.reuse.H0_H0 ;  /* 0x20000074ff007230 */ /* 0x100fe40000004100 */
[C---:B------:R-:W-:Y:S01]  /*6c00*/  FMUL R25, R70.reuse, R44 ;  /* 0x0000002c46197220 */ /* 0x040fe20000400000 */
[C---:B------:R-:W-:Y:S01]  /*6c10*/  FMUL R26, R70.reuse, R45 ;  /* 0x0000002d461a7220 */ /* 0x040fe20000400000 */
[C---:B------:R-:W-:Y:S01]  /*6c20*/  FFMA R24, R73.reuse, R2, R24 ;  /* 0x0000000249187223 */ /* 0x040fe20000000018 */
[----:B------:R-:W-:Y:S02]  /*6c30*/  HADD2.F32 R2, -RZ, R116.H1_H1 ;  /* 0x30000074ff027230 */ /* 0x000fe40000004100 */
        /* <DEDUP_REMOVED lines=11> */
[----:B------:R-:W-:Y:S01]  /*6cf0*/  FMUL R36, R70, R55 ;  /* 0x0000003746247220 */ /* 0x000fe20000400000 */
[--C-:B------:R-:W-:Y:S02]  /*6d00*/  HADD2.F32 R3, -RZ, R119.reuse.H0_H0 ;  /* 0x20000077ff037230 */ /* 0x100fe40000004100 */
[C---:B------:R-:W-:Y:S01]  /*6d10*/  FFMA R29, R73.reuse, R2, R29 ;  /* 0x00000002491d7223 */ /* 0x040fe2000000001d */
[----:B------:R-:W-:Y:S01]  /*6d20*/  F2FP.F16.F32.PACK_AB R55, R8, R7 ;  /* 0x000000070837723e */ /* 0x000fe200000000ff */
[C---:B------:R-:W-:Y:S01]  /*6d30*/  FFMA R30, R73.reuse, R0, R30 ;  /* 0x00000000491e7223 */ /* 0x040fe2000000001e */
[----:B------:R-:W-:Y:S02]  /*6d40*/  HADD2.F32 R0, -RZ, R119.H1_H1 ;  /* 0x30000077ff007230 */ /* 0x000fe40000004100 */
[C---:B------:R-:W-:Y:S01]  /*6d50*/  FFMA R31, R73.reuse, R3, R31 ;  /* 0x00000003491f7223 */ /* 0x040fe2000000001f */
[--C-:B------:R-:W-:Y:S01]  /*6d60*/  HADD2.F32 R2, -RZ, R124.reuse.H0_H0 ;  /* 0x2000007cff027230 */ /* 0x100fe20000004100 */
[----:B------:R1:W-:Y:S01]  /*6d70*/  STS.128 [R159+0x400], R52 ;  /* 0x000400349f007388 */ /* 0x0003e20000000c00 */
[----:B------:R-:W-:Y:S02]  /*6d80*/  HADD2.F32 R3, -RZ, R124.H1_H1 ;  /* 0x3000007cff037230 */ /* 0x000fe40000004100 */
[C---:B------:R-:W-:Y:S01]  /*6d90*/  FFMA R32, R73.reuse, R0, R32 ;  /* 0x0000000049207223 */ /* 0x040fe20000000020 */
[--C-:B------:R-:W-:Y:S02]  /*6da0*/  HADD2.F32 R0, -RZ, R125.reuse.H0_H0 ;  /* 0x2000007dff007230 */ /* 0x100fe40000004100 */
[C---:B------:R-:W-:Y:S01]  /*6db0*/  FFMA R33, R73.reuse, R2, R33 ;  /* 0x0000000249217223 */ /* 0x040fe20000000021 */
[----:B------:R-:W-:Y:S01]  /*6dc0*/  F2FP.F16.F32.PACK_AB R8, R10, R9 ;  /* 0x000000090a08723e */ /* 0x000fe200000000ff */
[C---:B------:R-:W-:Y:S01]  /*6dd0*/  FFMA R34, R73.reuse, R3, R34 ;  /* 0x0000000349227223 */ /* 0x040fe20000000022 */
[----:B------:R-:W-:Y:S01]  /*6de0*/  HADD2.F32 R2, -RZ, R125.H1_H1 ;  /* 0x3000007dff027230 */ /* 0x000fe20000004100 */
[----:B------:R-:W-:Y:S01]  /*6df0*/  F2FP.F16.F32.PACK_AB R9, R12, R11 ;  /* 0x0000000b0c09723e */ /* 0x000fe200000000ff */
[C---:B------:R-:W-:Y:S01]  /*6e00*/  FFMA R35, R73.reuse, R0, R35 ;  /* 0x0000000049237223 */ /* 0x040fe20000000023 */
[----:B------:R-:W-:Y:S01]  /*6e10*/  F2FP.F16.F32.PACK_AB R10, R14, R13 ;  /* 0x0000000d0e0a723e */ /* 0x000fe200000000ff */
[--C-:B------:R-:W-:Y:S01]  /*6e20*/  HADD2.F32 R0, -RZ, R126.reuse.H0_H0 ;  /* 0x2000007eff007230 */ /* 0x100fe20000004100 */
[----:B------:R-:W-:Y:S01]  /*6e30*/  F2FP.F16.F32.PACK_AB R11, R16, R15 ;  /* 0x0000000f100b723e */ /* 0x000fe200000000ff */
[----:B------:R-:W-:Y:S01]  /*6e40*/  FMUL R37, R70, R56 ;  /* 0x0000003846257220 */ /* 0x000fe20000400000 */
[C---:B------:R-:W-:Y:S01]  /*6e50*/  FFMA R36, R73.reuse, R2, R36 ;  /* 0x0000000249247223 */ /* 0x040fe20000000024 */
[----:B------:R-:W-:Y:S01]  /*6e60*/  HADD2.F32 R2, -RZ, R126.H1_H1 ;  /* 0x3000007eff027230 */ /* 0x000fe20000004100 */
[----:B------:R-:W-:Y:S01]  /*6e70*/  F2FP.F16.F32.PACK_AB R12, R18, R17 ;  /* 0x00000011120c723e */ /* 0x000fe200000000ff */
[----:B------:R1:W-:Y:S01]  /*6e80*/  STS.128 [R162+0x400], R8 ;  /* 0x00040008a2007388 */ /* 0x0003e20000000c00 */
[C---:B------:R-:W-:Y:S01]  /*6e90*/  FFMA R37, R73.reuse, R0, R37 ;  /* 0x0000000049257223 */ /* 0x040fe20000000025 */
[C---:B------:R-:W-:Y:S01]  /*6ea0*/  FMUL R38, R70.reuse, R57 ;  /* 0x0000003946267220 */ /* 0x040fe20000400000 */
[--C-:B------:R-:W-:Y:S02]  /*6eb0*/  HADD2.F32 R3, -RZ, R127.reuse.H0_H0 ;  /* 0x2000007fff037230 */ /* 0x100fe40000004100 */
[C---:B------:R-:W-:Y:S01]  /*6ec0*/  FMUL R39, R70.reuse, R58 ;  /* 0x0000003a46277220 */ /* 0x040fe20000400000 */
[----:B------:R-:W-:Y:S02]  /*6ed0*/  HADD2.F32 R0, -RZ, R127.H1_H1 ;  /* 0x3000007fff007230 */ /* 0x000fe40000004100 */
[----:B------:R-:W-:Y:S01]  /*6ee0*/  FMUL R40, R70, R59 ;  /* 0x0000003b46287220 */ /* 0x000fe20000400000 */
[----:B------:R-:W-:Y:S01]  /*6ef0*/  F2FP.F16.F32.PACK_AB R13, R20, R19 ;  /* 0x00000013140d723e */ /* 0x000fe200000000ff */
[C---:B------:R-:W-:Y:S01]  /*6f00*/  FFMA R38, R73.reuse, R2, R38 ;  /* 0x0000000249267223 */ /* 0x040fe20000000026 */
[----:B------:R-:W-:Y:S01]  /*6f10*/  F2FP.F16.F32.PACK_AB R14, R22, R21 ;  /* 0x00000015160e723e */ /* 0x000fe200000000ff */
[C---:B------:R-:W-:Y:S01]  /*6f20*/  FFMA R39, R73.reuse, R3, R39 ;  /* 0x0000000349277223 */ /* 0x040fe20000000027 */
[----:B------:R-:W-:Y:S01]  /*6f30*/  F2FP.F16.F32.PACK_AB R15, R24, R23 ;  /* 0x00000017180f723e */ /* 0x000fe200000000ff */
[C---:B------:R-:W-:Y:S01]  /*6f40*/  FFMA R40, R73.reuse, R0, R40 ;  /* 0x0000000049287223 */ /* 0x040fe20000000028 */
[--C-:B------:R-:W-:Y:S02]  /*6f50*/  HADD2.F32 R2, -RZ, R132.reuse.H0_H0 ;  /* 0x20000084ff027230 */ /* 0x100fe40000004100 */
[C---:B------:R-:W-:Y:S01]  /*6f60*/  FMUL R41, R70.reuse, R60 ;  /* 0x0000003c46297220 */ /* 0x040fe20000400000 */
[----:B------:R-:W-:Y:S01]  /*6f70*/  HADD2.F32 R0, -RZ, R132.H1_H1 ;  /* 0x30000084ff007230 */ /* 0x000fe20000004100 */
[----:B------:R1:W-:Y:S01]  /*6f80*/  STS.128 [R151+0x400], R12 ;  /* 0x0004000c97007388 */ /* 0x0003e20000000c00 */
[C---:B------:R-:W-:Y:S01]  /*6f90*/  FMUL R42, R70.reuse, R61 ;  /* 0x0000003d462a7220 */ /* 0x040fe20000400000 */
[--C-:B------:R-:W-:Y:S02]  /*6fa0*/  HADD2.F32 R3, -RZ, R133.reuse.H0_H0 ;  /* 0x20000085ff037230 */ /* 0x100fe40000004100 */
[----:B------:R-:W-:Y:S01]  /*6fb0*/  FMUL R43, R70, R62 ;  /* 0x0000003e462b7220 */ /* 0x000fe20000400000 */
[----:B------:R-:W-:Y:S01]  /*6fc0*/  F2FP.F16.F32.PACK_AB R16, R26, R25 ;  /* 0x000000191a10723e */ /* 0x000fe200000000ff */
[C---:B------:R-:W-:Y:S01]  /*6fd0*/  FFMA R41, R73.reuse, R2, R41 ;  /* 0x0000000249297223 */ /* 0x040fe20000000029 */
[----:B------:R-:W-:Y:S01]  /*6fe0*/  F2FP.F16.F32.PACK_AB R17, R28, R27 ;  /* 0x0000001b1c11723e */ /* 0x000fe200000000ff */
[C---:B------:R-:W-:Y:S01]  /*6ff0*/  FFMA R42, R73.reuse, R0, R42 ;  /* 0x00000000492a7223 */ /* 0x040fe2000000002a */
[----:B------:R-:W-:Y:S01]  /*7000*/  F2FP.F16.F32.PACK_AB R18, R30, R29 ;  /* 0x0000001d1e12723e */ /* 0x000fe200000000ff */
[----:B------:R-:W-:Y:S01]  /*7010*/  HADD2.F32 R0, -RZ, R133.H1_H1 ;  /* 0x30000085ff007230 */ /* 0x000fe20000004100 */
[----:B------:R-:W-:Y:S01]  /*7020*/  F2FP.F16.F32.PACK_AB R19, R32, R31 ;  /* 0x0000001f2013723e */ /* 0x000fe200000000ff */
[C---:B------:R-:W-:Y:S01]  /*7030*/  FFMA R43, R73.reuse, R3, R43 ;  /* 0x00000003492b7223 */ /* 0x040fe2000000002b */
[C---:B------:R-:W-:Y:S01]  /*7040*/  FMUL R44, R70.reuse, R63 ;  /* 0x0000003f462c7220 */ /* 0x040fe20000400000 */
[--C-:B------:R-:W-:Y:S02]  /*7050*/  HADD2.F32 R2, -RZ, R134.reuse.H0_H0 ;  /* 0x20000086ff027230 */ /* 0x100fe40000004100 */
[C---:B------:R-:W-:Y:S01]  /*7060*/  FMUL R45, R70.reuse, R64 ;  /* 0x00000040462d7220 */ /* 0x040fe20000400000 */
[----:B------:R1:W-:Y:S01]  /*7070*/  STS.128 [R164+0x400], R16 ;  /* 0x00040010a4007388 */ /* 0x0003e20000000c00 */
[----:B------:R-:W-:Y:S02]  /*7080*/  HADD2.F32 R3, -RZ, R134.H1_H1 ;  /* 0x30000086ff037230 */ /* 0x000fe40000004100 */
[C---:B------:R-:W-:Y:S01]  /*7090*/  FMUL R46, R70.reuse, R65 ;  /* 0x00000041462e7220 */ /* 0x040fe20000400000 */
[----:B------:R-:W-:Y:S02]  /*70a0*/  HADD2.F32 R5, -RZ, R135.H1_H1 ;  /* 0x30000087ff057230 */ /* 0x000fe40000004100 */
[C---:B------:R-:W-:Y:S01]  /*70b0*/  FMUL R47, R70.reuse, R66 ;  /* 0x00000042462f7220 */ /* 0x040fe20000400000 */
[C---:B------:R-:W-:Y:S01]  /*70c0*/  FFMA R44, R73.reuse, R0, R44 ;  /* 0x00000000492c7223 */ /* 0x040fe2000000002c */
[----:B------:R-:W-:Y:S01]  /*70d0*/  FMUL R48, R70, R67 ;  /* 0x0000004346307220 */ /* 0x000fe20000400000 */
[----:B------:R-:W-:Y:S01]  /*70e0*/  F2FP.F16.F32.PACK_AB R20, R34, R33 ;  /* 0x000000212214723e */ /* 0x000fe200000000ff */
[C---:B------:R-:W-:Y:S01]  /*70f0*/  FFMA R45, R73.reuse, R2, R45 ;  /* 0x00000002492d7223 */ /* 0x040fe2000000002d */
[----:B------:R-:W-:Y:S01]  /*7100*/  F2FP.F16.F32.PACK_AB R21, R36, R35 ;  /* 0x000000232415723e */ /* 0x000fe200000000ff */
[C---:B------:R-:W-:Y:S01]  /*7110*/  FFMA R46, R73.reuse, R3, R46 ;  /* 0x00000003492e7223 */ /* 0x040fe2000000002e */
[----:B------:R-:W-:Y:S01]  /*7120*/  F2FP.F16.F32.PACK_AB R22, R38, R37 ;  /* 0x000000252616723e */ /* 0x000fe200000000ff */
[C---:B------:R-:W-:Y:S01]  /*7130*/  FFMA R47, R73.reuse, R4, R47 ;  /* 0x00000004492f7223 */ /* 0x040fe2000000002f */
[----:B------:R-:W-:Y:S01]  /*7140*/  F2FP.F16.F32.PACK_AB R23, R40, R39 ;  /* 0x000000272817723e */ /* 0x000fe200000000ff */
[----:B------:R-:W-:Y:S01]  /*7150*/  FFMA R48, R73, R5, R48 ;  /* 0x0000000549307223 */ /* 0x000fe20000000030 */
[----:B------:R-:W-:Y:S02]  /*7160*/  F2FP.F16.F32.PACK_AB R4, R42, R41 ;  /* 0x000000292a04723e */ /* 0x000fe400000000ff */
[----:B------:R-:W-:Y:S01]  /*7170*/  F2FP.F16.F32.PACK_AB R5, R44, R43 ;  /* 0x0000002b2c05723e */ /* 0x000fe200000000ff */
[----:B------:R1:W-:Y:S01]  /*7180*/  STS.128 [R150+0x400], R20 ;  /* 0x0004001496007388 */ /* 0x0003e20000000c00 */
[----:B------:R-:W-:Y:S02]  /*7190*/  F2FP.F16.F32.PACK_AB R6, R46, R45 ;  /* 0x0000002d2e06723e */ /* 0x000fe400000000ff */
[----:B------:R-:W-:Y:S05]  /*71a0*/  F2FP.F16.F32.PACK_AB R7, R48, R47 ;  /* 0x0000002f3007723e */ /* 0x000fea00000000ff */
[----:B------:R1:W-:Y:S01]  /*71b0*/  STS.128 [R163+0x400], R4 ;  /* 0x00040004a3007388 */ /* 0x0003e20000000c00 */
[----:B------:R-:W-:Y:S01]  /*71c0*/  @!PT LDS RZ, [RZ] ;  /* 0x00000000fffff984 */ /* 0x000fe20000000800 */
[----:B------:R-:W-:Y:S01]  /*71d0*/  @!PT LDS RZ, [RZ] ;  /* 0x00000000fffff984 */ /* 0x000fe20000000800 */
[----:B------:R-:W-:Y:S01]  /*71e0*/  @!PT LDS RZ, [RZ] ;  /* 0x00000000fffff984 */ /* 0x000fe20000000800 */
[----:B------:R-:W-:Y:S01]  /*71f0*/  @!PT LDS RZ, [RZ] ;  /* 0x00000000fffff984 */ /* 0x000fe20000000800 */
[----:B------:R2:W-:Y:S07]  /*7200*/  MEMBAR.ALL.CTA ;  /* 0x0000000000007992 */ /* 0x0005ee0000008000 */
[----:B--2---:R-:W2:Y:S02]  /*7210*/  FENCE.VIEW.ASYNC.S ;  /* 0x00000000000073c6 */ /* 0x004ea40000000000 */
[----:B--2---:R-:W-:Y:S06]  /*7220*/  BAR.SYNC.DEFER_BLOCKING 0x1, 0x80 ;  /* 0x0042000000007b1d */ /* 0x004fec0000010000 */
[----:B------:R-:W-:Y:S05]  /*7230*/  @P0 BRA `(.L_x_103) ;  /* 0x0000000000280947 */ /* 0x000fea0003800000 */
[----:B------:R-:W2:Y:S01]  /*7240*/  LDCU.64 UR6, c[0x0][0x348] ;  /* 0x00006900ff0677ac */ /* 0x000ea20008000a00 */
[----:B------:R-:W-:Y:S01]  /*7250*/  UIADD3 UR4, UPT, UPT, UR44, 0x400, URZ ;  /* 0x000004002c047890 */ /* 0x000fe2000fffe0ff */
[----:B------:R-:W-:Y:S05]  /*7260*/  UMOV UR51, UR36 ;  /* 0x0000002400337c82 */ /* 0x000fea0008000000 */
[----:B------:R-:W-:Y:S04]  /*7270*/  MOV R147, UR4 ;  /* 0x0000000400937c02 */ /* 0x000fe80008000f00 */
[----:B------:R-:W-:Y:S01]  /*7280*/  R2UR UR48, R147 ;  /* 0x00000000933072ca */ /* 0x000fe200000e0000 */
[----:B--2---:R-:W-:Y:S04]  /*7290*/  UIADD3 UR4, UP0, UPT, UR6, 0x680, URZ ;  /* 0x0000068006047890 */ /* 0x004fe8000ff1e0ff */
[----:B------:R-:W-:Y:S09]  /*72a0*/  UIADD3.X UR5, UPT, UPT, URZ, UR7, URZ, UP0, !UPT ;  /* 0x00000007ff057290 */ /* 0x000ff200087fe4ff */
[----:B------:R2:W-:Y:S01]  /*72b0*/  UTMASTG.3D [UR48], [UR4] ;  /* 0x00000030040073b5 */ /* 0x0005e20008010000 */
[----:B------:R0:W-:Y:S01]  /*72c0*/  UTMACMDFLUSH ;  /* 0x00000000000079b7 */ /* 0x0001e20000000000 */
[----:B--2---:R-:W-:Y:S04]  /*72d0*/  DEPBAR.LE SB0, 0x1 ;  /* 0x000080400000791a */ /* 0x004fe80000000000 */
.L_x_103:
[----:B------:R-:W-:Y:S05]  /*72e0*/  BSYNC.RECONVERGENT B0 ;  /* 0x0000000000007941 */ /* 0x000fea0003800200 */
.L_x_102:
[----:B------:R-:W-:Y:S01]  /*72f0*/  BAR.SYNC.DEFER_BLOCKING 0x1, 0x80 ;  /* 0x0042000000007b1d */ /* 0x000fe20000010000 */
[----:B------:R-:W-:Y:S01]  /*7300*/  ISETP.NE.AND P1, PT, R158, RZ, PT ;  /* 0x000000ff9e00720c */ /* 0x000fe20003f25270 */
[----:B------:R-:W-:Y:S01]  /*7310*/  UISETP.NE.AND UP0, UPT, UR47, URZ, UPT ;  /* 0x000000ff2f00728c */ /* 0x000fe2000bf05270 */
[----:B------:R-:W-:Y:S11]  /*7320*/  LEA R2, R75, UR44, 0x3 ;  /* 0x0000002c4b027c11 */ /* 0x000ff6000f8e18ff */
[----:B-1----:R-:W-:Y:S01]  /*7330*/  @P1 SHF.L.U32 R4, R154, 0x1f, RZ ;  /* 0x0000001f9a041819 */ /* 0x002fe200000006ff */
[----:B------:R-:W-:Y:S06]  /*7340*/  BRA.U !UP0, `(.L_x_104) ;  /* 0x0000000108247547 */ /* 0x000fec000b800000 */
[----:B------:R-:W1:Y:S01]  /*7350*/  S2R R0, SR_CgaCtaId ;  /* 0x0000000000007919 */ /* 0x000e620000008800 */
[----:B------:R-:W-:Y:S01]  /*7360*/  IMAD.U32 R3, RZ, RZ, UR46 ;  /* 0x0000002eff037e24 */ /* 0x000fe2000f8e00ff */
[----:B------:R-:W-:Y:S04]  /*7370*/  UIADD3 UR4, UPT, UPT, UR46, 0x1, URZ ;  /* 0x000000012e047890 */ /* 0x000fe8000fffe0ff */
[----:B------:R-:W-:Y:S01]  /*7380*/  @P1 LEA R3, R3, UR44, 0x3 ;  /* 0x0000002c03031c11 */ /* 0x000fe2000f8e18ff */
[----:B------:R-:W-:Y:S04]  /*7390*/  UISETP.NE.AND UP0, UPT, UR4, 0x4, UPT ;  /* 0x000000040400788c */ /* 0x000fe8000bf05270 */
[----:B------:R-:W-:Y:S01]  /*73a0*/  @P1 VIADD R3, R3, 0x50 ;  /* 0x0000005003031836 */ /* 0x000fe20000000000 */
[----:B------:R-:W-:Y:S04]  /*73b0*/  USEL UR46, UR4, URZ, UP0 ;  /* 0x000000ff042e7287 */ /* 0x000fe80008000000 */
[----:B-1----:R-:W-:Y:S04]  /*73c0*/  @P1 PRMT R0, R0, 0x654, R3 ;  /* 0x0000065400001816 */ /* 0x002fe80000000003 */
[----:B------:R1:W-:Y:S04]  /*73d0*/  @P1 SYNCS.ARRIVE.TRANS64.RED.A1T0 RZ, [R0+URZ], RZ ;  /* 0x000000ff00ff19a7 */ /* 0x0003e800081004ff */
.L_x_104:
[----:B------:R-:W2:Y:S01]  /*73e0*/  @P1 SYNCS.PHASECHK.TRANS64.TRYWAIT P0, [R2+URZ+0x30], R4 ;  /* 0x00003004020015a7 */ /* 0x000ea200080011ff */
[----:B------:R-:W-:Y:S01]  /*73f0*/  BSSY B1, `(.L_x_105) ;  /* 0x000001f000017945 */ /* 0x000fe20003800000 */
[----:B--2---:R-:W-:Y:S03]  /*7400*/  @P1 SEL R82, RZ, 0x1, !P0 ;  /* 0x00000001ff521807 */ /* 0x004fe60004000000 */
[----:B------:R-:W-:Y:S05]  /*7410*/  @!P1 BRA `(.L_x_106) ;  /* 0x0000000000709947 */ /* 0x000fea0003800000 */
[----:B------:R-:W-:Y:S01]  /*7420*/  ISETP.NE.AND P1, PT, R83, RZ, PT ;  /* 0x000000ff5300720c */ /* 0x000fe20003f25270 */
[----:B------:R-:W-:Y:S01]  /*7430*/  BSSY B0, `(.L_x_107) ;  /* 0x000000b000007945 */ /* 0x000fe20003800000 */
[----:B------:R-:W-:Y:S11]  /*7440*/  ISETP.NE.AND P0, PT, R82, RZ, PT ;  /* 0x000000ff5200720c */ /* 0x000ff60003f05270 */
[----:B------:R-:W-:Y:S05]  /*7450*/  @P1 IMAD R6, R75, 0x4000, R160 ;  /* 0x000040004b061824 */ /* 0x000fea00078e02a0 */
[----:B------:R-:W-:Y:S04]  /*7460*/  @P1 IADD3 R5, PT, PT, R6, UR44, RZ ;  /* 0x0000002c06051c10 */ /* 0x000fe8000fffe0ff */
[----:B------:R-:W-:Y:S01]  /*7470*/  @P1 IADD3 R4, PT, PT, R81, R5, RZ ;  /* 0x0000000551041210 */ /* 0x000fe20007ffe0ff */
[--C-:B------:R-:W-:Y:S02]  /*7480*/  @P1 IMAD.IADD R3, R80, 0x1, R5.reuse ;  /* 0x0000000150031824 */ /* 0x100fe400078e0205 */
[----:B------:R-:W-:Y:S01]  /*7490*/  @P1 IMAD.IADD R5, R96, 0x1, R5 ;  /* 0x0000000160051824 */ /* 0x000fe200078e0205 */
[----:B------:R-:W-:Y:S06]  /*74a0*/  @P0 BRA `(.L_x_108) ;  /* 0x00000000000c0947 */ /* 0x000fec0003800000 */
[----:B-1----:R-:W-:Y:S04]  /*74b0*/  SHF.L.U32 R0, R154, 0x1f, RZ ;  /* 0x0000001f9a007819 */ /* 0x002fe800000006ff */
[----:B------:R-:W1:Y:S02]  /*74c0*/  SYNCS.PHASECHK.TRANS64.TRYWAIT P0, [R2+URZ+0x30], R0 ;  /* 0x00003000020075a7 */ /* 0x000e6400080011ff */
[----:B-1----:R-:W-:Y:S05]  /*74d0*/  @!P0 BRA `(.L_x_109) ;  /* 0x00000048000c8947 */ /* 0x002fea0003800000 */
.L_x_108:
[----:B------:R-:W-:Y:S05]  /*74e0*/  BSYNC B0 ;  /* 0x0000000000007941 */ /* 0x000fea0003800000 */
.L_x_107:
[----:B------:R-:W-:Y:S01]  /*74f0*/  ISETP.NE.AND P0, PT, R83, RZ, PT ;  /* 0x000000ff5300720c */ /* 0x000fe20003f05270 */
[----:B------:R-:W-:Y:S11]  /*7500*/  VIADD R75, R75, 0x1 ;  /* 0x000000014b4b7836 */ /* 0x000ff60000000000 */
[----:B------:R-:W-:Y:S01]  /*7510*/  @!UPT UIADD3 URZ, UPT, UPT, URZ, URZ, URZ ;  /* 0x000000fffffff290 */ /* 0x000fe2000fffe0ff */
[----:B------:R2:W3:Y:S01]  /*7520*/  @P0 LDS.128 R84, [R5+0x400] ;  /* 0x0004000005540984 */ /* 0x0004e20000000c00 */
[--C-:B-1----:R-:W-:Y:S01]  /*7530*/  @P0 IMAD.IADD R0, R81, 0x1, R3.reuse ;  /* 0x0000000151000824 */ /* 0x102fe200078e0203 */
[C---:B------:R-:W-:Y:S02]  /*7540*/  @P0 IADD3 R2, PT, PT, R96.reuse, R4, RZ ;  /* 0x0000000460020210 */ /* 0x040fe40007ffe0ff */
[----:B------:R1:W4:Y:S04]  /*7550*/  @P0 LDS.128 R92, [R4+0x400] ;  /* 0x00040000045c0984 */ /* 0x0003280000000c00 */
[----:B------:R3:W3:Y:S04]  /*7560*/  @P0 LDS.128 R76, [R6+UR44+0x400] ;  /* 0x0004002c064c0984 */ /* 0x0006e80008000c00 */
[----:B------:R3:W3:Y:S04]  /*7570*/  @P0 LDS.128 R100, [R2+0x400] ;  /* 0x0004000002640984 */ /* 0x0006e80000000c00 */
[----:B------:R3:W3:Y:S04]  /*7580*/  @P0 LDS.128 R108, [R3+0x400] ;  /* 0x00040000036c0984 */ /* 0x0006e80000000c00 */
[----:B------:R3:W3:Y:S01]  /*7590*/  @P0 LDS.128 R124, [R0+0x400] ;  /* 0x00040000007c0984 */ /* 0x0006e20000000c00 */
[C---:B--2---:R-:W-:Y:S01]  /*75a0*/  @P0 IMAD.IADD R5, R96.reuse, 0x1, R3 ;  /* 0x0000000160050824 */ /* 0x044fe200078e0203 */
[----:B-1----:R-:W-:Y:S04]  /*75b0*/  @P0 IADD3 R4, PT, PT, R96, R0, RZ ;  /* 0x0000000060040210 */ /* 0x002fe80007ffe0ff */
[----:B------:R2:W1:Y:S04]  /*75c0*/  @P0 LDS.128 R116, [R5+0x400] ;  /* 0x0004000005740984 */ /* 0x0004680000000c00 */
[----:B------:R2:W1:Y:S02]  /*75d0*/  @P0 LDS.128 R132, [R4+0x400] ;  /* 0x0004000004840984 */ /* 0x0004640000000c00 */
.L_x_106:
[----:B------:R-:W-:Y:S05]  /*75e0*/  BSYNC B1 ;  /* 0x0000000000017941 */ /* 0x000fea0003800000 */
.L_x_105:
[----:B-1-3--:R-:W-:Y:S05]  /*75f0*/  VIADD R0, R71, 0x40 ;  /* 0x0000004047007836 */ /* 0x00afea0000000000 */
[----:B------:R-:W-:Y:S04]  /*7600*/  SHF.R.U32.HI R0, RZ, 0x15, R0 ;  /* 0x00000015ff007819 */ /* 0x000fe80000011600 */
[----:B------:R-:W-:Y:S11]  /*7610*/  LOP3.LUT P0, RZ, R0, 0x3, R143, 0x48, !PT ;  /* 0x0000000300ff7812 */ /* 0x000ff6000780488f */
[----:B------:R-:W-:Y:S02]  /*7620*/  @!UPT UIADD3 URZ, UPT, UPT, URZ, URZ, URZ ;  /* 0x000000fffffff290 */ /* 0x000fe4000fffe0ff */
[----:B------:R-:W-:Y:S05]  /*7630*/  @!P0 BRA `(.L_x_110) ;  /* 0x0000000000408947 */ /* 0x000fea0003800000 */
[----:B------:R-:W2:Y:S01]  /*7640*/  LDCU.64 UR8, c[0x4][0x70] ;  /* 0x01000e00ff0877ac */ /* 0x000ea20008000a00 */
[----:B------:R-:W-:Y:S01]  /*7650*/  MOV R3, 0x0 ;  /* 0x0000000000037802 */ /* 0x000fe20000000f00 */
[----:B------:R-:W-:Y:S02]  /*7660*/  HFMA2 R12, -RZ, RZ, 0, 5.9604644775390625e-08 ;  /* 0x00000001ff0c7431 */ /* 0x000fe400000001ff */
[----:B------:R-:W-:Y:S02]  /*7670*/  IMAD.MOV.U32 R8, RZ, RZ, 0x192 ;  /* 0x00000192ff087424 */ /* 0x000fe400078e00ff */
[----:B------:R-:W-:Y:S01]  /*7680*/  IMAD.MOV.U32 R13, RZ, RZ, RZ ;  /* 0x000000ffff0d7224 */ /* 0x000fe200078e00ff */
[----:B------:R-:W1:Y:S01]  /*7690*/  LDCU.64 UR6, c[0x4][0x78] ;  /* 0x01000f00ff0677ac */ /* 0x000e620008000a00 */
[----:B------:R-:W3:Y:S01]  /*76a0*/  LDC.64 R2, c[0x4][R3] ;  /* 0x0100000003027b82 */ /* 0x000ee20000000a00 */
[----:B------:R-:W5:Y:S01]  /*76b0*/  LDCU.64 UR4, c[0x4][0x10] ;  /* 0x01000200ff0477ac */ /* 0x000f620008000a00 */
[----:B--2---:R-:W-:Y:S01]  /*76c0*/  MOV R5, UR9 ;  /* 0x0000000900057c02 */ /* 0x004fe20008000f00 */
[----:B------:R-:W-:Y:S01]  /*76d0*/  IMAD.U32 R4, RZ, RZ, UR8 ;  /* 0x00000008ff047e24 */ /* 0x000fe2000f8e00ff */
[----:B-1----:R-:W-:Y:S01]  /*76e0*/  MOV R7, UR7 ;  /* 0x0000000700077c02 */ /* 0x002fe20008000f00 */
[----:B------:R-:W-:Y:S01]  /*76f0*/  IMAD.U32 R6, RZ, RZ, UR6 ;  /* 0x00000006ff067e24 */ /* 0x000fe2000f8e00ff */
[----:B-----5:R-:W-:Y:S01]  /*7700*/  MOV R11, UR5 ;  /* 0x00000005000b7c02 */ /* 0x020fe20008000f00 */
[----:B------:R-:W-:Y:S02]  /*7710*/  IMAD.U32 R10, RZ, RZ, UR4 ;  /* 0x00000004ff0a7e24 */ /* 0x000fe4000f8e00ff */
[----:B------:R-:W-:Y:S07]  /*7720*/  LEPC R20, `(.L_x_110) ;  /* 0x000000001014794e */ /* 0x000fee0000000000 */
[----:B---34-:R-:W-:Y:S05]  /*7730*/  CALL.ABS.NOINC R2 ;  /* 0x0000000002007343 */ /* 0x018fea0003c00000 */
.L_x_110:
[----:B------:R-:W-:Y:S05]  /*7740*/  WARPSYNC.ALL ;  /* 0x0000000000007948 */ /* 0x000fea0003800000 */
[----:B------:R-:W-:Y:S01]  /*7750*/  R2UR UR4, R71 ;  /* 0x00000000470472ca */ /* 0x000fe200000e0000 */
[--C-:B------:R-:W-:Y:S01]  /*7760*/  HADD2.F32 R3, -RZ, R76.reuse.H0_H0 ;  /* 0x2000004cff037230 */ /* 0x100fe20000004100 */
[----:B------:R-:W1:Y:S01]  /*7770*/  S2R R165, SR_CgaCtaId ;  /* 0x0000000000a57919 */ /* 0x000e620000008800 */
[----:B------:R-:W-:Y:S01]  /*7780*/  HADD2.F32 R72, -RZ, R79.H1_H1 ;  /* 0x3000004fff487230 */ /* 0x000fe20000004100 */
[----:B------:R-:W-:Y:S01]  /*7790*/  ISETP.NE.AND P6, PT, R158, RZ, PT ;  /* 0x000000ff9e00720c */ /* 0x000fe20003fc5270 */
[----:B------:R-:W-:Y:S01]  /*77a0*/  BSSY.RECONVERGENT B0, `(.L_x_111) ;  /* 0x0000101000007945 */ /* 0x000fe20003800200 */
[----:B------:R-:W-:Y:S07]  /*77b0*/  ISETP.NE.AND P0, PT, R157, RZ, PT ;  /* 0x000000ff9d00720c */ /* 0x000fee0003f05270 */
[----:B--2---:R-:W2:Y:S02]  /*77c0*/  LDTM.x64 R4, tmem[UR4+0x40] ;  /* 0x00004004000479ee */ /* 0x004ea40008340000 */
[C---:B--2---:R-:W-:Y:S01]  /*77d0*/  FMUL R0, R70.reuse, R4 ;  /* 0x0000000446007220 */ /* 0x044fe20000400000 */
[----:B------:R-:W-:Y:S02]  /*77e0*/  HADD2.F32 R4, -RZ, R76.H1_H1 ;  /* 0x3000004cff047230 */ /* 0x000fe40000004100 */
[C---:B------:R-:W-:Y:S01]  /*77f0*/  FMUL R2, R70.reuse, R5 ;  /* 0x0000000546027220 */ /* 0x040fe20000400000 */
[--C-:B------:R-:W-:Y:S02]  /*7800*/  HADD2.F32 R5, -RZ, R77.reuse.H0_H0 ;  /* 0x2000004dff057230 */ /* 0x100fe40000004100 */
[C---:B------:R-:W-:Y:S01]  /*7810*/  FFMA R0, R73.reuse, R3, R0 ;  /* 0x0000000349007223 */ /* 0x040fe20000000000 */
[C---:B------:R-:W-:Y:S01]  /*7820*/  FMUL R3, R70.reuse, R6 ;  /* 0x0000000646037220 */ /* 0x040fe20000400000 */
[----:B------:R-:W-:Y:S02]  /*7830*/  HADD2.F32 R6, -RZ, R77.H1_H1 ;  /* 0x3000004dff067230 */ /* 0x000fe40000004100 */
[C---:B------:R-:W-:Y:S01]  /*7840*/  FFMA R2, R73.reuse, R4, R2 ;  /* 0x0000000449027223 */ /* 0x040fe20000000002 */
[C---:B------:R-:W-:Y:S01]  /*7850*/  FMUL R7, R70.reuse, R7 ;  /* 0x0000000746077220 */ /* 0x040fe20000400000 */
[C---:B------:R-:W-:Y:S01]  /*7860*/  FFMA R3, R73.reuse, R5, R3 ;  /* 0x0000000549037223 */ /* 0x040fe20000000003 */
[--C-:B------:R-:W-:Y:S02]  /*7870*/  HADD2.F32 R5, -RZ, R78.reuse.H0_H0 ;  /* 0x2000004eff057230 */ /* 0x100fe40000004100 */
[----:B------:R-:W-:Y:S01]  /*7880*/  FMUL R4, R70, R8 ;  /* 0x0000000846047220 */ /* 0x000fe20000400000 */
[----:B------:R-:W-:Y:S01]  /*7890*/  F2FP.F16.F32.PACK_AB R88, R2, R0 ;  /* 0x000000000258723e */ /* 0x000fe200000000ff */
[C---:B------:R-:W-:Y:S01]  /*78a0*/  FFMA R7, R73.reuse, R6, R7 ;  /* 0x0000000649077223 */ /* 0x040fe20000000007 */
[----:B------:R-:W-:Y:S02]  /*78b0*/  HADD2.F32 R6, -RZ, R78.H1_H1 ;  /* 0x3000004eff067230 */ /* 0x000fe40000004100 */
[----:B------:R-:W-:Y:S01]  /*78c0*/  FFMA R4, R73, R5, R4 ;  /* 0x0000000549047223 */ /* 0x000fe20000000004 */
[----:B------:R-:W-:Y:S02]  /*78d0*/  HADD2.F32 R8, -RZ, R79.H0_H0 ;  /* 0x2000004fff087230 */ /* 0x000fe40000004100 */
[C---:B------:R-:W-:Y:S01]  /*78e0*/  FMUL R0, R70.reuse, R9 ;  /* 0x0000000946007220 */ /* 0x040fe20000400000 */
[----:B------:R-:W-:Y:S01]  /*78f0*/  F2FP.F16.F32.PACK_AB R89, R7, R3 ;  /* 0x000000030759723e */ /* 0x000fe200000000ff */
[C---:B------:R-:W-:Y:S01]  /*7900*/  FMUL R2, R70.reuse, R10 ;  /* 0x0000000a46027220 */ /* 0x040fe20000400000 */
[C---:B------:R-:W-:Y:S01]  /*7910*/  FMUL R5, R70.reuse, R11 ;  /* 0x0000000b46057220 */ /* 0x040fe20000400000 */
[C---:B------:R-:W-:Y:S01]  /*7920*/  FFMA R0, R73.reuse, R6, R0 ;  /* 0x0000000649007223 */ /* 0x040fe20000000000 */
[--C-:B------:R-:W-:Y:S02]  /*7930*/  HADD2.F32 R7, -RZ, R84.reuse.H0_H0 ;  /* 0x20000054ff077230 */ /* 0x100fe40000004100 */
[C---:B------:R-:W-:Y:S01]  /*7940*/  FFMA R2, R73.reuse, R8, R2 ;  /* 0x0000000849027223 */ /* 0x040fe20000000002 */
[----:B------:R-:W-:Y:S01]  /*7950*/  FFMA R5, R73, R72, R5 ;  /* 0x0000004849057223 */ /* 0x000fe20000000005 */
[----:B------:R-:W-:Y:S01]  /*7960*/  FMUL R3, R70, R12 ;  /* 0x0000000c46037220 */ /* 0x000fe20000400000 */
[----:B------:R-:W-:Y:S01]  /*7970*/  HADD2.F32 R8, -RZ, R84.H1_H1 ;  /* 0x30000054ff087230 */ /* 0x000fe20000004100 */
[----:B------:R-:W-:Y:S01]  /*7980*/  F2FP.F16.F32.PACK_AB R90, R0, R4 ;  /* 0x00000004005a723e */ /* 0x000fe200000000ff */
[C---:B------:R-:W-:Y:S01]  /*7990*/  FMUL R6, R70.reuse, R13 ;  /* 0x0000000d46067220 */ /* 0x040fe20000400000 */
[----:B------:R-:W-:Y:S01]  /*79a0*/  F2FP.F16.F32.PACK_AB R91, R5, R2 ;  /* 0x00000002055b723e */ /* 0x000fe200000000ff */
[C---:B------:R-:W-:Y:S01]  /*79b0*/  FFMA R3, R73.reuse, R7, R3 ;  /* 0x0000000749037223 */ /* 0x040fe20000000003 */
[--C-:B------:R-:W-:Y:S02]  /*79c0*/  HADD2.F32 R5, -RZ, R85.reuse.H0_H0 ;  /* 0x20000055ff057230 */ /* 0x100fe40000004100 */
[C---:B------:R-:W-:Y:S01]  /*79d0*/  FFMA R6, R73.reuse, R8, R6 ;  /* 0x0000000849067223 */ /* 0x040fe20000000006 */
[----:B------:R-:W-:Y:S01]  /*79e0*/  HADD2.F32 R7, -RZ, R85.H1_H1 ;  /* 0x30000055ff077230 */ /* 0x000fe20000004100 */
[----:B------:R-:W-:Y:S01]  /*79f0*/  STS.128 [R160+UR44+0x4400], R88 ;  /* 0x00440058a0007988 */ /* 0x000fe20008000c2c */
[----:B------:R-:W-:Y:S01]  /*7a00*/  FMUL R0, R70, R14 ;  /* 0x0000000e46007220 */ /* 0x000fe20000400000 */
[--C-:B------:R-:W-:Y:S01]  /*7a10*/  HADD2.F32 R8, -RZ, R86.reuse.H0_H0 ;  /* 0x20000056ff087230 */ /* 0x100fe20000004100 */
[----:B------:R-:W-:Y:S01]  /*7a20*/  F2FP.F16.F32.PACK_AB R104, R6, R3 ;  /* 0x000000030668723e */ /* 0x000fe200000000ff */
[C---:B------:R-:W-:Y:S01]  /*7a30*/  FMUL R2, R70.reuse, R15 ;  /* 0x0000000f46027220 */ /* 0x040fe20000400000 */
[C---:B------:R-:W-:Y:S01]  /*7a40*/  FFMA R0, R73.reuse, R5, R0 ;  /* 0x0000000549007223 */ /* 0x040fe20000000000 */
[C---:B------:R-:W-:Y:S01]  /*7a50*/  FMUL R4, R70.reuse, R16 ;  /* 0x0000001046047220 */ /* 0x040fe20000400000 */
[C---:B------:R-:W-:Y:S01]  /*7a60*/  FMUL R3, R70.reuse, R17 ;  /* 0x0000001146037220 */ /* 0x040fe20000400000 */
[C---:B------:R-:W-:Y:S01]  /*7a70*/  FFMA R2, R73.reuse, R7, R2 ;  /* 0x0000000749027223 */ /* 0x040fe20000000002 */
[----:B------:R-:W-:Y:S02]  /*7a80*/  HADD2.F32 R7, -RZ, R86.H1_H1 ;  /* 0x30000056ff077230 */ /* 0x000fe40000004100 */
[C---:B------:R-:W-:Y:S01]  /*7a90*/  FFMA R4, R73.reuse, R8, R4 ;  /* 0x0000000849047223 */ /* 0x040fe20000000004 */
[--C-:B------:R-:W-:Y:S02]  /*7aa0*/  HADD2.F32 R8, -RZ, R87.reuse.H0_H0 ;  /* 0x20000057ff087230 */ /* 0x100fe40000004100 */
[----:B------:R-:W-:Y:S01]  /*7ab0*/  FMUL R5, R70, R18 ;  /* 0x0000001246057220 */ /* 0x000fe20000400000 */
[----:B------:R-:W-:Y:S01]  /*7ac0*/  F2FP.F16.F32.PACK_AB R105, R2, R0 ;  /* 0x000000000269723e */ /* 0x000fe200000000ff */
[C---:B------:R-:W-:Y:S01]  /*7ad0*/  FFMA R3, R73.reuse, R7, R3 ;  /* 0x0000000749037223 */ /* 0x040fe20000000003 */
[----:B------:R-:W-:Y:S02]  /*7ae0*/  HADD2.F32 R9, -RZ, R87.H1_H1 ;  /* 0x30000057ff097230 */ /* 0x000fe40000004100 */
[----:B------:R-:W-:Y:S01]  /*7af0*/  FFMA R5, R73, R8, R5 ;  /* 0x0000000849057223 */ /* 0x000fe20000000005 */
[C---:B------:R-:W-:Y:S01]  /*7b00*/  FMUL R6, R70.reuse, R19 ;  /* 0x0000001346067220 */ /* 0x040fe20000400000 */
[--C-:B----4-:R-:W-:Y:S01]  /*7b10*/  HADD2.F32 R7, -RZ, R92.reuse.H0_H0 ;  /* 0x2000005cff077230 */ /* 0x110fe20000004100 */
[----:B------:R-:W-:Y:S01]  /*7b20*/  F2FP.F16.F32.PACK_AB R106, R3, R4 ;  /* 0x00000004036a723e */ /* 0x000fe200000000ff */
[----:B------:R-:W-:Y:S02]  /*7b30*/  HADD2.F32 R8, -RZ, R92.H1_H1 ;  /* 0x3000005cff087230 */ /* 0x000fe40000004100 */
[C---:B------:R-:W-:Y:S01]  /*7b40*/  FFMA R6, R73.reuse, R9, R6 ;  /* 0x0000000949067223 */ /* 0x040fe20000000006 */
[C---:B------:R-:W-:Y:S01]  /*7b50*/  FMUL R0, R70.reuse, R20 ;  /* 0x0000001446007220 */ /* 0x040fe20000400000 */
[C---:B------:R-:W-:Y:S01]  /*7b60*/  FMUL R2, R70.reuse, R21 ;  /* 0x0000001546027220 */ /* 0x040fe20000400000 */
[C---:B------:R-:W-:Y:S01]  /*7b70*/  FMUL R14, R70.reuse, R33 ;  /* 0x00000021460e7220 */ /* 0x040fe20000400000 */
[----:B------:R-:W-:Y:S01]  /*7b80*/  FMUL R33, R70, R52 ;  /* 0x0000003446217220 */ /* 0x000fe20000400000 */
[----:B------:R-:W-:Y:S01]  /*7b90*/  F2FP.F16.F32.PACK_AB R107, R6, R5 ;  /* 0x00000005066b723e */ /* 0x000fe200000000ff */
[C---:B------:R-:W-:Y:S01]  /*7ba0*/  FFMA R0, R73.reuse, R7, R0 ;  /* 0x0000000749007223 */ /* 0x040fe20000000000 */
[--C-:B------:R-:W-:Y:S02]  /*7bb0*/  HADD2.F32 R72, -RZ, R93.reuse.H0_H0 ;  /* 0x2000005dff487230 */ /* 0x100fe40000004100 */
[C---:B------:R-:W-:Y:S01]  /*7bc0*/  FFMA R2, R73.reuse, R8, R2 ;  /* 0x0000000849027223 */ /* 0x040fe20000000002 */
[C---:B------:R-:W-:Y:S01]  /*7bd0*/  FMUL R3, R70.reuse, R22 ;  /* 0x0000001646037220 */ /* 0x040fe20000400000 */
[C---:B------:R-:W-:Y:S01]  /*7be0*/  FMUL R4, R70.reuse, R23 ;  /* 0x0000001746047220 */ /* 0x040fe20000400000 */
[C---:B------:R-:W-:Y:S01]  /*7bf0*/  FMUL R11, R70.reuse, R30 ;  /* 0x0000001e460b7220 */ /* 0x040fe20000400000 */
[----:B------:R-:W-:Y:S01]  /*7c00*/  FMUL R12, R70, R31 ;  /* 0x0000001f460c7220 */ /* 0x000fe20000400000 */
[----:B------:R-:W-:Y:S01]  /*7c10*/  F2FP.F16.F32.PACK_AB R52, R2, R0 ;  /* 0x000000000234723e */ /* 0x000fe200000000ff */
[----:B------:R-:W-:Y:S01]  /*7c20*/  HADD2.F32 R0, -RZ, R93.H1_H1 ;  /* 0x3000005dff007230 */ /* 0x000fe20000004100 */
[----:B------:R-:W-:Y:S01]  /*7c30*/  STS.128 [R161+0x4400], R104 ;  /* 0x00440068a1007388 */ /* 0x000fe20000000c00 */
[--C-:B------:R-:W-:Y:S02]  /*7c40*/  HADD2.F32 R2, -RZ, R94.reuse.H0_H0 ;  /* 0x2000005eff027230 */ /* 0x100fe40000004100 */
[C---:B------:R-:W-:Y:S01]  /*7c50*/  FFMA R3, R73.reuse, R72, R3 ;  /* 0x0000004849037223 */ /* 0x040fe20000000003 */
[C---:B------:R-:W-:Y:S01]  /*7c60*/  FMUL R30, R70.reuse, R49 ;  /* 0x00000031461e7220 */ /* 0x040fe20000400000 */
[----:B------:R-:W-:Y:S02]  /*7c70*/  HADD2.F32 R49, -RZ, R94.H1_H1 ;  /* 0x3000005eff317230 */ /* 0x000fe40000004100 */
[C---:B------:R-:W-:Y:S01]  /*7c80*/  FFMA R4, R73.reuse, R0, R4 ;  /* 0x0000000049047223 */ /* 0x040fe20000000004 */
[--C-:B------:R-:W-:Y:S02]  /*7c90*/  HADD2.F32 R0, -RZ, R100.reuse.H0_H0 ;  /* 0x20000064ff007230 */ /* 0x100fe40000004100 */
[C---:B------:R-:W-:Y:S01]  /*7ca0*/  FMUL R5, R70.reuse, R24 ;  /* 0x0000001846057220 */ /* 0x040fe20000400000 */
[C---:B------:R-:W-:Y:S01]  /*7cb0*/  FMUL R13, R70.reuse, R32 ;  /* 0x00000020460d7220 */ /* 0x040fe20000400000 */
[C---:B------:R-:W-:Y:S01]  /*7cc0*/  FMUL R31, R70.reuse, R50 ;  /* 0x00000032461f7220 */ /* 0x040fe20000400000 */
[--C-:B------:R-:W-:Y:S02]  /*7cd0*/  HADD2.F32 R50, -RZ, R95.reuse.H0_H0 ;  /* 0x2000005fff327230 */ /* 0x100fe40000004100 */
[C---:B------:R-:W-:Y:S01]  /*7ce0*/  FFMA R5, R73.reuse, R2, R5 ;  /* 0x0000000249057223 */ /* 0x040fe20000000005 */
[----:B------:R-:W-:Y:S02]  /*7cf0*/  HADD2.F32 R2, -RZ, R100.H1_H1 ;  /* 0x30000064ff027230 */ /* 0x000fe40000004100 */
[C---:B------:R-:W-:Y:S01]  /*7d00*/  FMUL R6, R70.reuse, R25 ;  /* 0x0000001946067220 */ /* 0x040fe20000400000 */
[C---:B------:R-:W-:Y:S01]  /*7d10*/  FMUL R32, R70.reuse, R51 ;  /* 0x0000003346207220 */ /* 0x040fe20000400000 */
[----:B------:R-:W-:Y:S02]  /*7d20*/  HADD2.F32 R51, -RZ, R95.H1_H1 ;  /* 0x3000005fff337230 */ /* 0x000fe40000004100 */
[C---:B------:R-:W-:Y:S01]  /*7d30*/  FMUL R7, R70.reuse, R26 ;  /* 0x0000001a46077220 */ /* 0x040fe20000400000 */
[C---:B------:R-:W-:Y:S01]  /*7d40*/  FFMA R6, R73.reuse, R49, R6 ;  /* 0x0000003149067223 */ /* 0x040fe20000000006 */
[C---:B------:R-:W-:Y:S01]  /*7d50*/  FMUL R8, R70.reuse, R27 ;  /* 0x0000001b46087220 */ /* 0x040fe20000400000 */
[C---:B------:R-:W-:Y:S01]  /*7d60*/  FMUL R9, R70.reuse, R28 ;  /* 0x0000001c46097220 */ /* 0x040fe20000400000 */
[C---:B------:R-:W-:Y:S01]  /*7d70*/  FMUL R15, R70.reuse, R34 ;  /* 0x00000022460f7220 */ /* 0x040fe20000400000 */
[C---:B------:R-:W-:Y:S01]  /*7d80*/  FMUL R34, R70.reuse, R53 ;  /* 0x0000003546227220 */ /* 0x040fe20000400000 */
[C---:B------:R-:W-:Y:S01]  /*7d90*/  FFMA R7, R73.reuse, R50, R7 ;  /* 0x0000003249077223 */ /* 0x040fe20000000007 */
[----:B------:R-:W-:Y:S01]  /*7da0*/  FMUL R10, R70, R29 ;  /* 0x0000001d460a7220 */ /* 0x000fe20000400000 */
[----:B------:R-:W-:Y:S01]  /*7db0*/  F2FP.F16.F32.PACK_AB R53, R4, R3 ;  /* 0x000000030435723e */ /* 0x000fe200000000ff */
[----:B------:R-:W-:Y:S02]  /*7dc0*/  HADD2.F32 R3, -RZ, R101.H0_H0 ;  /* 0x20000065ff037230 */ /* 0x000fe40000004100 */
[C---:B------:R-:W-:Y:S01]  /*7dd0*/  FFMA R8, R73.reuse, R51, R8 ;  /* 0x0000003349087223 */ /* 0x040fe20000000008 */
[----:B------:R-:W-:Y:S02]  /*7de0*/  HADD2.F32 R4, -RZ, R111.H0_H0 ;  /* 0x2000006fff047230 */ /* 0x000fe40000004100 */
        /* <DEDUP_REMOVED lines=16> */
[C---:B------:R-:W-:Y:S01]  /*7ef0*/  FFMA R16, R73.reuse, R2, R16 ;  /* 0x0000000249107223 */ /* 0x040fe20000000010 */
[C---:B------:R-:W-:Y:S01]  /*7f00*/  FMUL R17, R70.reuse, R36 ;  /* 0x0000002446117220 */ /* 0x040fe20000400000 */
[----:B------:R-:W-:Y:S02]  /*7f10*/  HADD2.F32 R2, -RZ, R108.H1_H1 ;  /* 0x3000006cff027230 */ /* 0x000fe40000004100 */
[C---:B------:R-:W-:Y:S01]  /*7f20*/  FMUL R18, R70.reuse, R37 ;  /* 0x0000002546127220 */ /* 0x040fe20000400000 */
[--C-:B------:R-:W-:Y:S02]  /*7f30*/  HADD2.F32 R3, -RZ, R109.reuse.H0_H0 ;  /* 0x2000006dff037230 */ /* 0x100fe40000004100 */
[C---:B------:R-:W-:Y:S01]  /*7f40*/  FMUL R19, R70.reuse, R38 ;  /* 0x0000002646137220 */ /* 0x040fe20000400000 */
[----:B------:R-:W-:Y:S01]  /*7f50*/  FMUL R36, R70, R55 ;  /* 0x0000003746247220 */ /* 0x000fe20000400000 */
[C---:B------:R-:W-:Y:S01]  /*7f60*/  FFMA R17, R73.reuse, R0, R17 ;  /* 0x0000000049117223 */ /* 0x040fe20000000011 */
[----:B------:R-:W-:Y:S01]  /*7f70*/  F2FP.F16.F32.PACK_AB R55, R8, R7 ;  /* 0x000000070837723e */ /* 0x000fe200000000ff */
[----:B------:R-:W-:Y:S02]  /*7f80*/  HADD2.F32 R0, -RZ, R109.H1_H1 ;  /* 0x3000006dff007230 */ /* 0x000fe40000004100 */
[C---:B------:R-:W-:Y:S01]  /*7f90*/  FFMA R18, R73.reuse, R2, R18 ;  /* 0x0000000249127223 */ /* 0x040fe20000000012 */
[C---:B------:R-:W-:Y:S01]  /*7fa0*/  FMUL R20, R70.reuse, R39 ;  /* 0x0000002746147220 */ /* 0x040fe20000400000 */
[C---:B------:R-:W-:Y:S01]  /*7fb0*/  FFMA R19, R73.reuse, R3, R19 ;  /* 0x0000000349137223 */ /* 0x040fe20000000013 */
[----:B------:R-:W-:Y:S01]  /*7fc0*/  STS.128 [R159+0x4400], R52 ;  /* 0x004400349f007388 */ /* 0x000fe20000000c00 */
[--C-:B------:R-:W-:Y:S02]  /*7fd0*/  HADD2.F32 R2, -RZ, R110.reuse.H0_H0 ;  /* 0x2000006eff027230 */ /* 0x100fe40000004100 */
[C---:B------:R-:W-:Y:S01]  /*7fe0*/  FMUL R21, R70.reuse, R40 ;  /* 0x0000002846157220 */ /* 0x040fe20000400000 */
[----:B------:R-:W-:Y:S02]  /*7ff0*/  HADD2.F32 R3, -RZ, R110.H1_H1 ;  /* 0x3000006eff037230 */ /* 0x000fe40000004100 */
[C---:B------:R-:W-:Y:S01]  /*8000*/  FMUL R22, R70.reuse, R41 ;  /* 0x0000002946167220 */ /* 0x040fe20000400000 */
[----:B------:R-:W-:Y:S02]  /*8010*/  HADD2.F32 R5, -RZ, R111.H1_H1 ;  /* 0x3000006fff057230 */ /* 0x000fe40000004100 */
[C---:B------:R-:W-:Y:S01]  /*8020*/  FFMA R20, R73.reuse, R0, R20 ;  /* 0x0000000049147223 */ /* 0x040fe20000000014 */
[----:B------:R-:W-:Y:S01]  /*8030*/  FMUL R23, R70, R42 ;  /* 0x0000002a46177220 */ /* 0x000fe20000400000 */
[----:B------:R-:W-:Y:S01]  /*8040*/  F2FP.F16.F32.PACK_AB R8, R10, R9 ;  /* 0x000000090a08723e */ /* 0x000fe200000000ff */
[----:B------:R-:W-:Y:S01]  /*8050*/  FMUL R24, R70, R43 ;  /* 0x0000002b46187220 */ /* 0x000fe20000400000 */
[--C-:B------:R-:W-:Y:S01]  /*8060*/  HADD2.F32 R0, -RZ, R116.reuse.H0_H0 ;  /* 0x20000074ff007230 */ /* 0x100fe20000004100 */
[----:B------:R-:W-:Y:S01]  /*8070*/  F2FP.F16.F32.PACK_AB R9, R12, R11 ;  /* 0x0000000b0c09723e */ /* 0x000fe200000000ff */
[C---:B------:R-:W-:Y:S01]  /*8080*/  FFMA R21, R73.reuse, R2, R21 ;  /* 0x0000000249157223 */ /* 0x040fe20000000015 */
[----:B------:R-:W-:Y:S01]  /*8090*/  FMUL R25, R70, R44 ;  /* 0x0000002c46197220 */ /* 0x000fe20000400000 */
[----:B------:R-:W-:Y:S01]  /*80a0*/  F2FP.F16.F32.PACK_AB R10, R14, R13 ;  /* 0x0000000d0e0a723e */ /* 0x000fe200000000ff */
[C---:B------:R-:W-:Y:S01]  /*80b0*/  FFMA R22, R73.reuse, R3, R22 ;  /* 0x0000000349167223 */ /* 0x040fe20000000016 */
[----:B------:R-:W-:Y:S01]  /*80c0*/  F2FP.F16.F32.PACK_AB R11, R16, R15 ;  /* 0x0000000f100b723e */ /* 0x000fe200000000ff */
[----:B------:R-:W-:Y:S02]  /*80d0*/  HADD2.F32 R2, -RZ, R116.H1_H1 ;  /* 0x30000074ff027230 */ /* 0x000fe40000004100 */
[C---:B------:R-:W-:Y:S01]  /*80e0*/  FFMA R23, R73.reuse, R4, R23 ;  /* 0x0000000449177223 */ /* 0x040fe20000000017 */
[C---:B------:R-:W-:Y:S01]  /*80f0*/  FMUL R26, R70.reuse, R45 ;  /* 0x0000002d461a7220 */ /* 0x040fe20000400000 */
[C---:B------:R-:W-:Y:S01]  /*8100*/  FFMA R24, R73.reuse, R5, R24 ;  /* 0x0000000549187223 */ /* 0x040fe20000000018 */
[----:B------:R2:W-:Y:S01]  /*8110*/  STS.128 [R162+0x4400], R8 ;  /* 0x00440008a2007388 */ /* 0x0005e20000000c00 */
[C---:B------:R-:W-:Y:S01]  /*8120*/  FFMA R25, R73.reuse, R0, R25 ;  /* 0x0000000049197223 */ /* 0x040fe20000000019 */
[--C-:B------:R-:W-:Y:S02]  /*8130*/  HADD2.F32 R3, -RZ, R117.reuse.H0_H0 ;  /* 0x20000075ff037230 */ /* 0x100fe40000004100 */
[C---:B------:R-:W-:Y:S01]  /*8140*/  FMUL R27, R70.reuse, R46 ;  /* 0x0000002e461b7220 */ /* 0x040fe20000400000 */
[----:B------:R-:W-:Y:S02]  /*8150*/  HADD2.F32 R0, -RZ, R117.H1_H1 ;  /* 0x30000075ff007230 */ /* 0x000fe40000004100 */
[C---:B------:R-:W-:Y:S01]  /*8160*/  FFMA R26, R73.reuse, R2, R26 ;  /* 0x00000002491a7223 */ /* 0x040fe2000000001a */
        /* <DEDUP_REMOVED lines=10> */
[--C-:B------:R-:W-:Y:S02]  /*8210*/  HADD2.F32 R0, -RZ, R119.reuse.H0_H0 ;  /* 0x20000077ff007230 */ /* 0x100fe40000004100 */
[C---:B------:R-:W-:Y:S01]  /*8220*/  FFMA R29, R73.reuse, R2, R29 ;  /* 0x00000002491d7223 */ /* 0x040fe2000000001d */
[----:B------:R-:W-:Y:S02]  /*8230*/  HADD2.F32 R2, -RZ, R119.H1_H1 ;  /* 0x30000077ff027230 */ /* 0x000fe40000004100 */
[C---:B------:R-:W-:Y:S01]  /*8240*/  FFMA R30, R73.reuse, R3, R30 ;  /* 0x00000003491e7223 */ /* 0x040fe2000000001e */
[----:B------:R3:W-:Y:S01]  /*8250*/  STS.128 [R151+0x4400], R4 ;  /* 0x0044000497007388 */ /* 0x0007e20000000c00 */
[C---:B------:R-:W-:Y:S01]  /*8260*/  FFMA R31, R73.reuse, R0, R31 ;  /* 0x00000000491f7223 */ /* 0x040fe2000000001f */
[--C-:B------:R-:W-:Y:S02]  /*8270*/  HADD2.F32 R0, -RZ, R124.reuse.H0_H0 ;  /* 0x2000007cff007230 */ /* 0x100fe40000004100 */
[C---:B------:R-:W-:Y:S01]  /*8280*/  FFMA R32, R73.reuse, R2, R32 ;  /* 0x0000000249207223 */ /* 0x040fe20000000020 */
[----:B------:R-:W-:Y:S02]  /*8290*/  HADD2.F32 R3, -RZ, R124.H1_H1 ;  /* 0x3000007cff037230 */ /* 0x000fe40000004100 */
[C---:B------:R-:W-:Y:S01]  /*82a0*/  FMUL R37, R70.reuse, R56 ;  /* 0x0000003846257220 */ /* 0x040fe20000400000 */
[--C-:B------:R-:W-:Y:S02]  /*82b0*/  HADD2.F32 R2, -RZ, R125.reuse.H0_H0 ;  /* 0x2000007dff027230 */ /* 0x100fe40000004100 */
[C---:B------:R-:W-:Y:S01]  /*82c0*/  FFMA R33, R73.reuse, R0, R33 ;  /* 0x0000000049217223 */ /* 0x040fe20000000021 */
[----:B------:R-:W-:Y:S02]  /*82d0*/  HADD2.F32 R0, -RZ, R125.H1_H1 ;  /* 0x3000007dff007230 */ /* 0x000fe40000004100 */
[C---:B------:R-:W-:Y:S01]  /*82e0*/  FFMA R34, R73.reuse, R3, R34 ;  /* 0x0000000349227223 */ /* 0x040fe20000000022 */
[C---:B------:R-:W-:Y:S01]  /*82f0*/  FMUL R38, R70.reuse, R57 ;  /* 0x0000003946267220 */ /* 0x040fe20000400000 */
        /* <DEDUP_REMOVED lines=17> */
[----:B------:R-:W-:Y:S01]  /*8410*/  FMUL R43, R70, R62 ;  /* 0x0000003e462b7220 */ /* 0x000fe20000400000 */
[----:B--2---:R-:W-:Y:S01]  /*8420*/  F2FP.F16.F32.PACK_AB R8, R26, R25 ;  /* 0x000000191a08723e */ /* 0x004fe200000000ff */
        /* <DEDUP_REMOVED lines=10> */
[----:B------:R-:W-:Y:S01]  /*84d0*/  STS.128 [R164+0x4400], R8 ;  /* 0x00440008a4007388 */ /* 0x000fe20000000c00 */
[----:B------:R-:W-:Y:S02]  /*84e0*/  HADD2.F32 R3, -RZ, R134.H1_H1 ;  /* 0x30000086ff037230 */ /* 0x000fe40000004100 */
[C---:B------:R-:W-:Y:S01]  /*84f0*/  FMUL R46, R70.reuse, R65 ;  /* 0x00000041462e7220 */ /* 0x040fe20000400000 */
[--C-:B---3--:R-:W-:Y:S02]  /*8500*/  HADD2.F32 R4, -RZ, R135.reuse.H0_H0 ;  /* 0x20000087ff047230 */ /* 0x108fe40000004100 */
[C---:B------:R-:W-:Y:S01]  /*8510*/  FMUL R47, R70.reuse, R66 ;  /* 0x00000042462f7220 */ /* 0x040fe20000400000 */
[----:B------:R-:W-:Y:S02]  /*8520*/  HADD2.F32 R5, -RZ, R135.H1_H1 ;  /* 0x30000087ff057230 */ /* 0x000fe40000004100 */
        /* <DEDUP_REMOVED lines=12> */
[----:B------:R-:W-:Y:S01]  /*85f0*/  STS.128 [R150+0x4400], R12 ;  /* 0x0044000c96007388 */ /* 0x000fe20000000c00 */
[----:B------:R-:W-:Y:S02]  /*8600*/  F2FP.F16.F32.PACK_AB R6, R46, R45 ;  /* 0x0000002d2e06723e */ /* 0x000fe400000000ff */
[----:B------:R-:W-:Y:S02]  /*8610*/  F2FP.F16.F32.PACK_AB R7, R48, R47 ;  /* 0x0000002f3007723e */ /* 0x000fe400000000ff */
[----:B------:R-:W-:Y:S02]  /*8620*/  MOV R0, UR46 ;  /* 0x0000002e00007c02 */ /* 0x000fe40008000f00 */
[----:B------:R-:W-:Y:S01]  /*8630*/  @P6 SHF.L.U32 R2, R154, 0x1f, RZ ;  /* 0x0000001f9a026819 */ /* 0x000fe200000006ff */
[----:B------:R2:W-:Y:S01]  /*8640*/  STS.128 [R163+0x4400], R4 ;  /* 0x00440004a3007388 */ /* 0x0005e20000000c00 */
[----:B------:R-:W-:Y:S04]  /*8650*/  @P6 LEA R0, R0, UR44, 0x3 ;  /* 0x0000002c00006c11 */ /* 0x000fe8000f8e18ff */
[----:B------:R-:W-:Y:S01]  /*8660*/  @P6 IADD3 R0, PT, PT, R0, 0x50, RZ ;  /* 0x0000005000006810 */ /* 0x000fe20007ffe0ff */
[----:B------:R-:W-:Y:S01]  /*8670*/  @!PT LDS RZ, [RZ] ;  /* 0x00000000fffff984 */ /* 0x000fe20000000800 */
[----:B------:R-:W-:Y:S01]  /*8680*/  @!PT LDS RZ, [RZ] ;  /* 0x00000000fffff984 */ /* 0x000fe20000000800 */
[----:B------:R-:W-:Y:S01]  /*8690*/  @!PT LDS RZ, [RZ] ;  /* 0x00000000fffff984 */ /* 0x000fe20000000800 */
[----:B------:R-:W-:Y:S01]  /*86a0*/  @!PT LDS RZ, [RZ] ;  /* 0x00000000fffff984 */ /* 0x000fe20000000800 */
[----:B------:R3:W-:Y:S06]  /*86b0*/  MEMBAR.ALL.CTA ;  /* 0x0000000000007992 */ /* 0x0007ec0000008000 */
[----:B---3--:R-:W3:Y:S01]  /*86c0*/  FENCE.VIEW.ASYNC.S ;  /* 0x00000000000073c6 */ /* 0x008ee20000000000 */
[----:B-1----:R-:W-:Y:S02]  /*86d0*/  @P6 PRMT R0, R165, 0x654, R0 ;  /* 0x00000654a5006816 */ /* 0x002fe40000000000 */
[----:B--2---:R-:W-:Y:S01]  /*86e0*/  LEA R6, R75, UR44, 0x3 ;  /* 0x0000002c4b067c11 */ /* 0x004fe2000f8e18ff */
[----:B---3--:R-:W-:Y:S06]  /*86f0*/  BAR.SYNC.DEFER_BLOCKING 0x1, 0x80 ;  /* 0x0042000000007b1d */ /* 0x008fec0000010000 */
[----:B------:R-:W-:Y:S05]  /*8700*/  @P0 BRA `(.L_x_112) ;  /* 0x0000000000280947 */ /* 0x000fea0003800000 */
[----:B------:R-:W1:Y:S01]  /*8710*/  LDCU.64 UR6, c[0x0][0x348] ;  /* 0x00006900ff0677ac */ /* 0x000e620008000a00 */
[----:B------:R-:W-:Y:S02]  /*8720*/  UIADD3 UR9, UPT, UPT, UR49, 0x40, URZ ;  /* 0x0000004031097890 */ /* 0x000fe4000fffe0ff */
[----:B------:R-:W-:Y:S01]  /*8730*/  UIADD3 UR8, UPT, UPT, UR44, 0x4400, URZ ;  /* 0x000044002c087890 */ /* 0x000fe2000fffe0ff */
[----:B------:R-:W-:Y:S01]  /*8740*/  UMOV UR10, UR50 ;  /* 0x00000032000a7c82 */ /* 0x000fe20008000000 */
[----:B------:R-:W-:Y:S01]  /*8750*/  UMOV UR11, UR36 ;  /* 0x00000024000b7c82 */ /* 0x000fe20008000000 */
[----:B-1----:R-:W-:Y:S04]  /*8760*/  UIADD3 UR4, UP0, UPT, UR6, 0x680, URZ ;  /* 0x0000068006047890 */ /* 0x002fe8000ff1e0ff */
[----:B------:R-:W-:Y:S09]  /*8770*/  UIADD3.X UR5, UPT, UPT, URZ, UR7, URZ, UP0, !UPT ;  /* 0x00000007ff057290 */ /* 0x000ff200087fe4ff */
[----:B------:R1:W-:Y:S01]  /*8780*/  UTMASTG.3D [UR8], [UR4] ;  /* 0x00000008040073b5 */ /* 0x0003e20008010000 */
[----:B------:R0:W-:Y:S01]  /*8790*/  UTMACMDFLUSH ;  /* 0x00000000000079b7 */ /* 0x0001e20000000000 */
[----:B-1----:R-:W-:Y:S04]  /*87a0*/  DEPBAR.LE SB0, 0x1 ;  /* 0x000080400000791a */ /* 0x002fe80000000000 */
.L_x_112:
[----:B------:R-:W-:Y:S05]  /*87b0*/  BSYNC.RECONVERGENT B0 ;  /* 0x0000000000007941 */ /* 0x000fea0003800200 */
.L_x_111:
[----:B------:R-:W-:Y:S01]  /*87c0*/  BAR.SYNC.DEFER_BLOCKING 0x1, 0x80 ;  /* 0x0042000000007b1d */ /* 0x000fe20000010000 */
[----:B------:R-:W-:Y:S04]  /*87d0*/  UIADD3 UR4, UPT, UPT, UR46, 0x1, URZ ;  /* 0x000000012e047890 */ /* 0x000fe8000fffe0ff */
[----:B------:R-:W-:Y:S04]  /*87e0*/  UISETP.NE.AND UP0, UPT, UR4, 0x4, UPT ;  /* 0x000000040400788c */ /* 0x000fe8000bf05270 */
[----:B------:R-:W-:Y:S01]  /*87f0*/  USEL UR45, UR4, URZ, UP0 ;  /* 0x000000ff042d7287 */ /* 0x000fe20008000000 */
[----:B------:R1:W-:Y:S01]  /*8800*/  @P6 SYNCS.ARRIVE.TRANS64.RED.A1T0 RZ, [R0+URZ], RZ ;  /* 0x000000ff00ff69a7 */ /* 0x0003e200081004ff */
[----:B------:R-:W-:Y:S01]  /*8810*/  BSSY B1, `(.L_x_113) ;  /* 0x0000020000017945 */ /* 0x000fe20003800000 */
[----:B------:R-:W2:Y:S02]  /*8820*/  @P6 SYNCS.PHASECHK.TRANS64.TRYWAIT P0, [R6+URZ+0x30], R2 ;  /* 0x00003002060065a7 */ /* 0x000ea400080011ff */
[----:B--2---:R-:W-:Y:S01]  /*8830*/  @P6 SEL R82, RZ, 0x1, !P0 ;  /* 0x00000001ff526807 */ /* 0x004fe20004000000 */
[----:B-1----:R-:W-:Y:S06]  /*8840*/  @!P6 BRA `(.L_x_114) ;  /* 0x000000000070e947 */ /* 0x002fec0003800000 */
        /* <DEDUP_REMOVED lines=9> */
[----:B------:R-:W-:Y:S04]  /*88e0*/  SHF.L.U32 R5, R154, 0x1f, RZ ;  /* 0x0000001f9a057819 */ /* 0x000fe800000006ff */
[----:B------:R-:W1:Y:S02]  /*88f0*/  SYNCS.PHASECHK.TRANS64.TRYWAIT P0, [R6+URZ+0x30], R5 ;  /* 0x00003005060075a7 */ /* 0x000e6400080011ff */
[----:B-1----:R-:W-:Y:S05]  /*8900*/  @!P0 BRA `(.L_x_117) ;  /* 0x0000003400148947 */ /* 0x002fea0003800000 */
.L_x_116:
[----:B------:R-:W-:Y:S05]  /*8910*/  BSYNC B0 ;  /* 0x0000000000007941 */ /* 0x000fea0003800000 */
.L_x_115:
[----:B------:R-:W-:Y:S01]  /*8920*/  ISETP.NE.AND P0, PT, R83, RZ, PT ;  /* 0x000000ff5300720c */ /* 0x000fe20003f05270 */
[----:B------:R-:W-:Y:S11]  /*8930*/  VIADD R75, R75, 0x1 ;  /* 0x000000014b4b7836 */ /* 0x000ff60000000000 */
[----:B------:R-:W-:Y:S01]  /*8940*/  @!UPT UIADD3 URZ, UPT, UPT, URZ, URZ, URZ ;  /* 0x000000fffffff290 */ /* 0x000fe2000fffe0ff */
[----:B------:R2:W3:Y:S01]  /*8950*/  @P0 LDS.128 R76, [R4+UR44+0x400] ;  /* 0x0004002c044c0984 */ /* 0x0004e20008000c00 */
[C---:B-1----:R-:W-:Y:S03]  /*8960*/  @P0 IADD3 R5, PT, PT, R96.reuse, R2, RZ ;  /* 0x0000000260050210 */ /* 0x042fe60007ffe0ff */
[----:B------:R1:W4:Y:S04]  /*8970*/  @P0 LDS.128 R84, [R3+0x400] ;  /* 0x0004000003540984 */ /* 0x0003280000000c00 */
[----:B------:R5:W3:Y:S04]  /*8980*/  @P0 LDS.128 R92, [R2+0x400] ;  /* 0x00040000025c0984 */ /* 0x000ae80000000c00 */
[----:B------:R3:W3:Y:S04]  /*8990*/  @P0 LDS.128 R100, [R5+0x400] ;  /* 0x0004000005640984 */ /* 0x0006e80000000c00 */
[----:B------:R3:W3:Y:S01]  /*89a0*/  @P0 LDS.128 R108, [R0+0x400] ;  /* 0x00040000006c0984 */ /* 0x0006e20000000c00 */
[--C-:B--2---:R-:W-:Y:S02]  /*89b0*/  @P0 IMAD.IADD R4, R81, 0x1, R0.reuse ;  /* 0x0000000151040824 */ /* 0x104fe400078e0200 */
[C---:B-1----:R-:W-:Y:S03]  /*89c0*/  @P0 IMAD.IADD R3, R96.reuse, 0x1, R0 ;  /* 0x0000000160030824 */ /* 0x042fe600078e0200 */
[----:B------:R1:W2:Y:S01]  /*89d0*/  @P0 LDS.128 R124, [R4+0x400] ;  /* 0x00040000047c0984 */ /* 0x0002a20000000c00 */
[----:B-----5:R-:W-:Y:S03]  /*89e0*/  @P0 IADD3 R2, PT, PT, R96, R4, RZ ;  /* 0x0000000460020210 */ /* 0x020fe60007ffe0ff */
[----:B------:R1:W1:Y:S04]  /*89f0*/  @P0 LDS.128 R116, [R3+0x400] ;  /* 0x0004000003740984 */ /* 0x0002680000000c00 */
[----:B------:R1:W1:Y:S02]  /*8a00*/  @P0 LDS.128 R132, [R2+0x400] ;  /* 0x0004000002840984 */ /* 0x0002640000000c00 */
.L_x_114:
[----:B------:R-:W-:Y:S05]  /*8a10*/  BSYNC B1 ;  /* 0x0000000000017941 */ /* 0x000fea0003800000 */
.L_x_113:
[----:B---3--:R-:W-:Y:S05]  /*8a20*/  VIADD R0, R71, 0x80 ;  /* 0x0000008047007836 */ /* 0x008fea0000000000 */
[----:B------:R-:W-:Y:S04]  /*8a30*/  SHF.R.U32.HI R0, RZ, 0x15, R0 ;  /* 0x00000015ff007819 */ /* 0x000fe80000011600 */
[----:B------:R-:W-:Y:S11]  /*8a40*/  LOP3.LUT P0, RZ, R0, 0x3, R143, 0x48, !PT ;  /* 0x0000000300ff7812 */ /* 0x000ff6000780488f */
[----:B------:R-:W-:Y:S02]  /*8a50*/  @!UPT UIADD3 URZ, UPT, UPT, URZ, URZ, URZ ;  /* 0x000000fffffff290 */ /* 0x000fe4000fffe0ff */
[----:B------:R-:W-:Y:S05]  /*8a60*/  @!P0 BRA `(.L_x_118) ;  /* 0x0000000000408947 */ /* 0x000fea0003800000 */
[----:B------:R-:W3:Y:S01]  /*8a70*/  LDCU.64 UR8, c[0x4][0x70] ;  /* 0x01000e00ff0877ac */ /* 0x000ee20008000a00 */
[----:B-1----:R-:W-:Y:S01]  /*8a80*/  MOV R3, 0x0 ;  /* 0x0000000000037802 */ /* 0x002fe20000000f00 */
[----:B------:R-:W-:Y:S02]  /*8a90*/  HFMA2 R12, -RZ, RZ, 0, 5.9604644775390625e-08 ;  /* 0x00000001ff0c7431 */ /* 0x000fe400000001ff */
[----:B------:R-:W-:Y:S02]  /*8aa0*/  IMAD.MOV.U32 R8, RZ, RZ, 0x192 ;  /* 0x00000192ff087424 */ /* 0x000fe400078e00ff */
[----:B------:R-:W-:Y:S01]  /*8ab0*/  IMAD.MOV.U32 R13, RZ, RZ, RZ ;  /* 0x000000ffff0d7224 */ /* 0x000fe200078e00ff */
[----:B------:R-:W1:Y:S01]  /*8ac0*/  LDCU.64 UR6, c[0x4][0x78] ;  /* 0x01000f00ff0677ac */ /* 0x000e620008000a00 */
[----:B------:R-:W2:Y:S01]  /*8ad0*/  LDC.64 R2, c[0x4][R3] ;  /* 0x0100000003027b82 */ /* 0x000ea20000000a00 */
[----:B------:R-:W5:Y:S01]  /*8ae0*/  LDCU.64 UR4, c[0x4][0x10] ;  /* 0x01000200ff0477ac */ /* 0x000f620008000a00 */
[----:B---3--:R-:W-:Y:S01]  /*8af0*/  MOV R5, UR9 ;  /* 0x0000000900057c02 */ /* 0x008fe20008000f00 */
[----:B------:R-:W-:Y:S01]  /*8b00*/  IMAD.U32 R4, RZ, RZ, UR8 ;  /* 0x00000008ff047e24 */ /* 0x000fe2000f8e00ff */
[----:B-1----:R-:W-:Y:S01]  /*8b10*/  MOV R7, UR7 ;  /* 0x0000000700077c02 */ /* 0x002fe20008000f00 */
[----:B------:R-:W-:Y:S01]  /*8b20*/  IMAD.U32 R6, RZ, RZ, UR6 ;  /* 0x00000006ff067e24 */ /* 0x000fe2000f8e00ff */
[----:B-----5:R-:W-:Y:S01]  /*8b30*/  MOV R11, UR5 ;  /* 0x00000005000b7c02 */ /* 0x020fe20008000f00 */
[----:B------:R-:W-:Y:S02]  /*8b40*/  IMAD.U32 R10, RZ, RZ, UR4 ;  /* 0x00000004ff0a7e24 */ /* 0x000fe4000f8e00ff */
[----:B------:R-:W-:Y:S07]  /*8b50*/  LEPC R20, `(.L_x_118) ;  /* 0x000000001014794e */ /* 0x000fee0000000000 */
[----:B--2-4-:R-:W-:Y:S05]  /*8b60*/  CALL.ABS.NOINC R2 ;  /* 0x0000000002007343 */ /* 0x014fea0003c00000 */
.L_x_118:
[----:B------:R-:W-:Y:S05]  /*8b70*/  WARPSYNC.ALL ;  /* 0x0000000000007948 */ /* 0x000fea0003800000 */
[----:B------:R-:W-:Y:S01]  /*8b80*/  R2UR UR4, R71 ;  /* 0x00000000470472ca */ /* 0x000fe200000e0000 */
[--C-:B-1----:R-:W-:Y:S01]  /*8b90*/  HADD2.F32 R3, -RZ, R76.reuse.H0_H0 ;  /* 0x2000004cff037230 */ /* 0x102fe20000004100 */
[----:B------:R-:W-:Y:S01]  /*8ba0*/  ISETP.NE.AND P6, PT, R158, RZ, PT ;  /* 0x000000ff9e00720c */ /* 0x000fe20003fc5270 */
[----:B------:R-:W-:Y:S01]  /*8bb0*/  HADD2.F32 R72, -RZ, R79.H1_H1 ;  /* 0x3000004fff487230 */ /* 0x000fe20000004100 */
[----:B------:R-:W-:Y:S01]  /*8bc0*/  ISETP.NE.AND P0, PT, R157, RZ, PT ;  /* 0x000000ff9d00720c */ /* 0x000fe20003f05270 */
[----:B------:R-:W-:Y:S08]  /*8bd0*/  BSSY.RECONVERGENT B0, `(.L_x_119) ;  /* 0x0000100000007945 */ /* 0x000ff00003800200 */
[----:B------:R-:W1:Y:S02]  /*8be0*/  LDTM.x64 R4, tmem[UR4+0x80] ;  /* 0x00008004000479ee */ /* 0x000e640008340000 */
[C---:B-1----:R-:W-:Y:S01]  /*8bf0*/  FMUL R0, R70.reuse, R4 ;  /* 0x0000000446007220 */ /* 0x042fe20000400000 */
        /* <DEDUP_REMOVED lines=19> */
[----:B------:R-:W-:Y:S01]  /*8d30*/  FMUL R5, R70, R11 ;  /* 0x0000000b46057220 */ /* 0x000fe20000400000 */
[C---:B------:R-:W-:Y:S01]  /*8d40*/  FFMA R0, R73.reuse, R6, R0 ;  /* 0x0000000649007223 */ /* 0x040fe20000000000 */
[--C-:B----4-:R-:W-:Y:S02]  /*8d50*/  HADD2.F32 R7, -RZ, R84.reuse.H0_H0 ;  /* 0x20000054ff077230 */ /* 0x110fe40000004100 */
[C---:B------:R-:W-:Y:S01]  /*8d60*/  FFMA R2, R73.reuse, R8, R2 ;  /* 0x0000000849027223 */ /* 0x040fe20000000002 */
[----:B------:R-:W-:Y:S01]  /*8d70*/  FFMA R5, R73, R72, R5 ;  /* 0x0000004849057223 */ /* 0x000fe20000000005 */
[----:B------:R-:W-:Y:S01]  /*8d80*/  HADD2.F32 R8, -RZ, R84.H1_H1 ;  /* 0x30000054ff087230 */ /* 0x000fe20000004100 */
[----:B------:R-:W-:Y:S01]  /*8d90*/  F2FP.F16.F32.PACK_AB R90, R0, R4 ;  /* 0x00000004005a723e */ /* 0x000fe200000000ff */
[C---:B------:R-:W-:Y:S01]  /*8da0*/  FMUL R3, R70.reuse, R12 ;  /* 0x0000000c46037220 */ /* 0x040fe20000400000 */
[C---:B------:R-:W-:Y:S01]  /*8db0*/  FMUL R6, R70.reuse, R13 ;  /* 0x0000000d46067220 */ /* 0x040fe20000400000 */
[----:B------:R-:W-:Y:S01]  /*8dc0*/  F2FP.F16.F32.PACK_AB R91, R5, R2 ;  /* 0x00000002055b723e */ /* 0x000fe200000000ff */
[C---:B------:R-:W-:Y:S01]  /*8dd0*/  FMUL R4, R70.reuse, R16 ;  /* 0x0000001046047220 */ /* 0x040fe20000400000 */
[C---:B------:R-:W-:Y:S01]  /*8de0*/  FFMA R3, R73.reuse, R7, R3 ;  /* 0x0000000749037223 */ /* 0x040fe20000000003 */
[C---:B------:R-:W-:Y:S01]  /*8df0*/  FFMA R6, R73.reuse, R8, R6 ;  /* 0x0000000849067223 */ /* 0x040fe20000000006 */
[--C-:B------:R-:W-:Y:S01]  /*8e00*/  HADD2.F32 R72, -RZ, R85.reuse.H0_H0 ;  /* 0x20000055ff487230 */ /* 0x100fe20000004100 */
[----:B------:R-:W-:Y:S01]  /*8e10*/  STS.128 [R160+UR44+0x8400], R88 ;  /* 0x00840058a0007988 */ /* 0x000fe20008000c2c */
[C---:B------:R-:W-:Y:S01]  /*8e20*/  FMUL R16, R70.reuse, R27 ;  /* 0x0000001b46107220 */ /* 0x040fe20000400000 */
[C---:B------:R-:W-:Y:S01]  /*8e30*/  FMUL R27, R70.reuse, R38 ;  /* 0x00000026461b7220 */ /* 0x040fe20000400000 */
[C---:B------:R-:W-:Y:S01]  /*8e40*/  FMUL R38, R70.reuse, R49 ;  /* 0x0000003146267220 */ /* 0x040fe20000400000 */
[----:B------:R-:W-:Y:S01]  /*8e50*/  FMUL R49, R70, R60 ;  /* 0x0000003c46317220 */ /* 0x000fe20000400000 */
[----:B------:R-:W-:Y:S01]  /*8e60*/  F2FP.F16.F32.PACK_AB R60, R6, R3 ;  /* 0x00000003063c723e */ /* 0x000fe200000000ff */
[----:B------:R-:W-:Y:S02]  /*8e70*/  HADD2.F32 R3, -RZ, R85.H1_H1 ;  /* 0x30000055ff037230 */ /* 0x000fe40000004100 */
[C---:B------:R-:W-:Y:S01]  /*8e80*/  FMUL R0, R70.reuse, R14 ;  /* 0x0000000e46007220 */ /* 0x040fe20000400000 */
[--C-:B------:R-:W-:Y:S02]  /*8e90*/  HADD2.F32 R6, -RZ, R86.reuse.H0_H0 ;  /* 0x20000056ff067230 */ /* 0x100fe40000004100 */
[C---:B------:R-:W-:Y:S01]  /*8ea0*/  FMUL R2, R70.reuse, R15 ;  /* 0x0000000f46027220 */ /* 0x040fe20000400000 */
[C---:B------:R-:W-:Y:S01]  /*8eb0*/  FMUL R13, R70.reuse, R24 ;  /* 0x00000018460d7220 */ /* 0x040fe20000400000 */
[C---:B------:R-:W-:Y:S01]  /*8ec0*/  FFMA R0, R73.reuse, R72, R0 ;  /* 0x0000004849007223 */ /* 0x040fe20000000000 */
[C---:B------:R-:W-:Y:S01]  /*8ed0*/  FMUL R5, R70.reuse, R17 ;  /* 0x0000001146057220 */ /* 0x040fe20000400000 */
[C---:B------:R-:W-:Y:S01]  /*8ee0*/  FFMA R2, R73.reuse, R3, R2 ;  /* 0x0000000349027223 */ /* 0x040fe20000000002 */
[----:B------:R-:W-:Y:S02]  /*8ef0*/  HADD2.F32 R3, -RZ, R93.H0_H0 ;  /* 0x2000005dff037230 */ /* 0x000fe40000004100 */
[C---:B------:R-:W-:Y:S01]  /*8f00*/  FMUL R14, R70.reuse, R25 ;  /* 0x00000019460e7220 */ /* 0x040fe20000400000 */
        /* <DEDUP_REMOVED lines=9> */
[----:B------:R-:W-:Y:S02]  /*8fa0*/  HADD2.F32 R57, -RZ, R86.H1_H1 ;  /* 0x30000056ff397230 */ /* 0x000fe40000004100 */
[C---:B------:R-:W-:Y:S01]  /*8fb0*/  FMUL R37, R70.reuse, R48 ;  /* 0x0000003046257220 */ /* 0x040fe20000400000 */
[C---:B------:R-:W-:Y:S01]  /*8fc0*/  FMUL R39, R70.reuse, R50 ;  /* 0x0000003246277220 */ /* 0x040fe20000400000 */
[C---:B------:R-:W-:Y:S01]  /*8fd0*/  FMUL R47, R70.reuse, R58 ;  /* 0x0000003a462f7220 */ /* 0x040fe20000400000 */
[--C-:B------:R-:W-:Y:S02]  /*8fe0*/  HADD2.F32 R58, -RZ, R87.reuse.H0_H0 ;  /* 0x20000057ff3a7230 */ /* 0x100fe40000004100 */
[C---:B------:R-:W-:Y:S01]  /*8ff0*/  FMUL R50, R70.reuse, R61 ;  /* 0x0000003d46327220 */ /* 0x040fe20000400000 */
[----:B------:R-:W-:Y:S01]  /*9000*/  FMUL R48, R70, R59 ;  /* 0x0000003b46307220 */ /* 0x000fe20000400000 */
[----:B------:R-:W-:Y:S01]  /*9010*/  HADD2.F32 R59, -RZ, R87.H1_H1 ;  /* 0x30000057ff3b7230 */ /* 0x000fe20000004100 */
[----:B------:R-:W-:Y:S01]  /*9020*/  F2FP.F16.F32.PACK_AB R61, R2, R0 ;  /* 0x00000000023d723e */ /* 0x000fe200000000ff */
[--C-:B------:R-:W-:Y:S02]  /*9030*/  HADD2.F32 R0, -RZ, R92.reuse.H0_H0 ;  /* 0x2000005cff007230 */ /* 0x100fe40000004100 */
[C---:B------:R-:W-:Y:S01]  /*9040*/  FMUL R7, R70.reuse, R18 ;  /* 0x0000001246077220 */ /* 0x040fe20000400000 */
[----:B------:R-:W-:Y:S02]  /*9050*/  HADD2.F32 R2, -RZ, R92.H1_H1 ;  /* 0x3000005cff027230 */ /* 0x000fe40000004100 */
[C---:B------:R-:W-:Y:S01]  /*9060*/  FMUL R8, R70.reuse, R19 ;  /* 0x0000001346087220 */ /* 0x040fe20000400000 */
[C---:B------:R-:W-:Y:S01]  /*9070*/  FFMA R4, R73.reuse, R6, R4 ;  /* 0x0000000649047223 */ /* 0x040fe20000000004 */
[C---:B------:R-:W-:Y:S01]  /*9080*/  FMUL R9, R70.reuse, R20 ;  /* 0x0000001446097220 */ /* 0x040fe20000400000 */
[C---:B------:R-:W-:Y:S01]  /*9090*/  FFMA R5, R73.reuse, R57, R5 ;  /* 0x0000003949057223 */ /* 0x040fe20000000005 */
[C---:B------:R-:W-:Y:S01]  /*90a0*/  FFMA R7, R73.reuse, R58, R7 ;  /* 0x0000003a49077223 */ /* 0x040fe20000000007 */
[C---:B------:R-:W-:Y:S01]  /*90b0*/  FMUL R10, R70.reuse, R21 ;  /* 0x00000015460a7220 */ /* 0x040fe20000400000 */
[C---:B------:R-:W-:Y:S01]  /*90c0*/  FFMA R8, R73.reuse, R59, R8 ;  /* 0x0000003b49087223 */ /* 0x040fe20000000008 */
[C---:B------:R-:W-:Y:S01]  /*90d0*/  FFMA R9, R73.reuse, R0, R9 ;  /* 0x0000000049097223 */ /* 0x040fe20000000009 */
[----:B------:R-:W-:Y:S02]  /*90e0*/  HADD2.F32 R0, -RZ, R93.H1_H1 ;  /* 0x3000005dff007230 */ /* 0x000fe40000004100 */
[C---:B------:R-:W-:Y:S01]  /*90f0*/  FMUL R11, R70.reuse, R22 ;  /* 0x00000016460b7220 */ /* 0x040fe20000400000 */
[C---:B------:R-:W-:Y:S01]  /*9100*/  FFMA R10, R73.reuse, R2, R10 ;  /* 0x00000002490a7223 */ /* 0x040fe2000000000a */
[--C-:B------:R-:W-:Y:S02]  /*9110*/  HADD2.F32 R2, -RZ, R94.reuse.H0_H0 ;  /* 0x2000005eff027230 */ /* 0x100fe40000004100 */
[C---:B------:R-:W-:Y:S01]  /*9120*/  FMUL R12, R70.reuse, R23 ;  /* 0x00000017460c7220 */ /* 0x040fe20000400000 */
[C---:B------:R-:W-:Y:S01]  /*9130*/  FFMA R11, R73.reuse, R3, R11 ;  /* 0x00000003490b7223 */ /* 0x040fe2000000000b */
[--C-:B------:R-:W-:Y:S02]  /*9140*/  HADD2.F32 R3, -RZ, R95.reuse.H0_H0 ;  /* 0x2000005fff037230 */ /* 0x100fe40000004100 */
[C---:B------:R-:W-:Y:S01]  /*9150*/  FMUL R18, R70.reuse, R29 ;  /* 0x0000001d46127220 */ /* 0x040fe20000400000 */
[C---:B------:R-:W-:Y:S01]  /*9160*/  FFMA R12, R73.reuse, R0, R12 ;  /* 0x00000000490c7223 */ /* 0x040fe2000000000c */
[----:B------:R-:W-:Y:S02]  /*9170*/  HADD2.F32 R0, -RZ, R94.H1_H1 ;  /* 0x3000005eff007230 */ /* 0x000fe40000004100 */
[C---:B------:R-:W-:Y:S01]  /*9180*/  FFMA R13, R73.reuse, R2, R13 ;  /* 0x00000002490d7223 */ /* 0x040fe2000000000d */
[----:B------:R-:W-:Y:S02]  /*9190*/  HADD2.F32 R2, -RZ, R95.H1_H1 ;  /* 0x3000005fff027230 */ /* 0x000fe40000004100 */
[C---:B------:R-:W-:Y:S01]  /*91a0*/  FMUL R19, R70.reuse, R30 ;  /* 0x0000001e46137220 */ /* 0x040fe20000400000 */
[C---:B------:R-:W-:Y:S01]  /*91b0*/  FMUL R29, R70.reuse, R40 ;  /* 0x00000028461d7220 */ /* 0x040fe20000400000 */
[C---:B------:R-:W-:Y:S01]  /*91c0*/  FFMA R14, R73.reuse, R0, R14 ;  /* 0x00000000490e7223 */ /* 0x040fe2000000000e */
[--C-:B------:R-:W-:Y:S02]  /*91d0*/  HADD2.F32 R0, -RZ, R100.reuse.H0_H0 ;  /* 0x20000064ff007230 */ /* 0x100fe40000004100 */
[C---:B------:R-:W-:Y:S01]  /*91e0*/  FFMA R15, R73.reuse, R3, R15 ;  /* 0x00000003490f7223 */ /* 0x040fe2000000000f */
[----:B------:R-:W-:Y:S02]  /*91f0*/  HADD2.F32 R3, -RZ, R101.H0_H0 ;  /* 0x20000065ff037230 */ /* 0x000fe40000004100 */
[----:B------:R-:W-:Y:S01]  /*9200*/  FFMA R16, R73, R2, R16 ;  /* 0x0000000249107223 */ /* 0x000fe20000000010 */
[----:B------:R-:W-:Y:S02]  /*9210*/  HADD2.F32 R2, -RZ, R100.H1_H1 ;  /* 0x30000064ff027230 */ /* 0x000fe40000004100 */
[C---:B------:R-:W-:Y:S01]  /*9220*/  FMUL R30, R70.reuse, R41 ;  /* 0x00000029461e7220 */ /* 0x040fe20000400000 */
[C---:B------:R-:W-:Y:S01]  /*9230*/  FMUL R40, R70.reuse, R51 ;  /* 0x0000003346287220 */ /* 0x040fe20000400000 */
[C---:B------:R-:W-:Y:S01]  /*9240*/  FMUL R41, R70.reuse, R52 ;  /* 0x0000003446297220 */ /* 0x040fe20000400000 */
[C---:B------:R-:W-:Y:S01]  /*9250*/  FMUL R51, R70.reuse, R62 ;  /* 0x0000003e46337220 */ /* 0x040fe20000400000 */
[----:B------:R-:W-:Y:S01]  /*9260*/  FMUL R52, R70, R63 ;  /* 0x0000003f46347220 */ /* 0x000fe20000400000 */
[----:B------:R-:W-:Y:S01]  /*9270*/  F2FP.F16.F32.PACK_AB R62, R5, R4 ;  /* 0x00000004053e723e */ /* 0x000fe200000000ff */
[--C-:B------:R-:W-:Y:S01]  /*9280*/  HADD2.F32 R4, -RZ, R103.reuse.H0_H0 ;  /* 0x20000067ff047230 */ /* 0x100fe20000004100 */
[----:B------:R-:W-:Y:S01]  /*9290*/  F2FP.F16.F32.PACK_AB R63, R8, R7 ;  /* 0x00000007083f723e */ /* 0x000fe200000000ff */
[----:B------:R-:W-:Y:S02]  /*92a0*/  HADD2.F32 R5, -RZ, R103.H1_H1 ;  /* 0x30000067ff057230 */ /* 0x000fe40000004100 */
[C---:B------:R-:W-:Y:S01]  /*92b0*/  FFMA R17, R73.reuse, R0, R17 ;  /* 0x0000000049117223 */ /* 0x040fe20000000011 */
[----:B------:R-:W-:Y:S02]  /*92c0*/  HADD2.F32 R0, -RZ, R101.H1_H1 ;  /* 0x30000065ff007230 */ /* 0x000fe40000004100 */
[C---:B------:R-:W-:Y:S01]  /*92d0*/  FFMA R18, R73.reuse, R2, R18 ;  /* 0x0000000249127223 */ /* 0x040fe20000000012 */
[----:B------:R-:W-:Y:S01]  /*92e0*/  STS.128 [R161+0x8400], R60 ;  /* 0x0084003ca1007388 */ /* 0x000fe20000000c00 */
[--C-:B------:R-:W-:Y:S02]  /*92f0*/  HADD2.F32 R2, -RZ, R102.reuse.H0_H0 ;  /* 0x20000066ff027230 */ /* 0x100fe40000004100 */
[C---:B------:R-:W-:Y:S01]  /*9300*/  FFMA R19, R73.reuse, R3, R19 ;  /* 0x0000000349137223 */ /* 0x040fe20000000013 */
[----:B------:R-:W-:Y:S02]  /*9310*/  HADD2.F32 R3, -RZ, R102.H1_H1 ;  /* 0x30000066ff037230 */ /* 0x000fe40000004100 */
[C---:B------:R-:W-:Y:S01]  /*9320*/  FMUL R20, R70.reuse, R31 ;  /* 0x0000001f46147220 */ /* 0x040fe20000400000 */
[C---:B------:R-:W-:Y:S01]  /*9330*/  FMUL R21, R70.reuse, R32 ;  /* 0x0000002046157220 */ /* 0x040fe20000400000 */
[----:B------:R-:W-:Y:S01]  /*9340*/  FMUL R22, R70, R33 ;  /* 0x0000002146167220 */ /* 0x000fe20000400000 */
[----:B------:R-:W-:Y:S01]  /*9350*/  F2FP.F16.F32.PACK_AB R8, R10, R9 ;  /* 0x000000090a08723e */ /* 0x000fe200000000ff */
[----:B------:R-:W-:Y:S01]  /*9360*/  FMUL R23, R70, R34 ;  /* 0x0000002246177220 */ /* 0x000fe20000400000 */
[----:B------:R-:W-:Y:S01]  /*9370*/  F2FP.F16.F32.PACK_AB R9, R12, R11 ;  /* 0x0000000b0c09723e */ /* 0x000fe200000000ff */
[C---:B------:R-:W-:Y:S01]  /*9380*/  FFMA R20, R73.reuse, R0, R20 ;  /* 0x0000000049147223 */ /* 0x040fe20000000014 */
[--C-:B------:R-:W-:Y:S01]  /*9390*/  HADD2.F32 R0, -RZ, R108.reuse.H0_H0 ;  /* 0x2000006cff007230 */ /* 0x100fe20000004100 */
[----:B------:R-:W-:Y:S01]  /*93a0*/  F2FP.F16.F32.PACK_AB R10, R14, R13 ;  /* 0x0000000d0e0a723e */ /* 0x000fe200000000ff */
[C---:B------:R-:W-:Y:S01]  /*93b0*/  FFMA R21, R73.reuse, R2, R21 ;  /* 0x0000000249157223 */ /* 0x040fe20000000015 */
[----:B------:R-:W-:Y:S01]  /*93c0*/  HADD2.F32 R2, -RZ, R108.H1_H1 ;  /* 0x3000006cff027230 */ /* 0x000fe20000004100 */
[----:B------:R-:W-:Y:S01]  /*93d0*/  F2FP.F16.F32.PACK_AB R11, R16, R15 ;  /* 0x0000000f100b723e */ /* 0x000fe200000000ff */
[C---:B------:R-:W-:Y:S01]  /*93e0*/  FFMA R22, R73.reuse, R3, R22 ;  /* 0x0000000349167223 */ /* 0x040fe20000000016 */
[C---:B------:R-:W-:Y:S01]  /*93f0*/  FFMA R23, R73.reuse, R4, R23 ;  /* 0x0000000449177223 */ /* 0x040fe20000000017 */
[C---:B------:R-:W-:Y:S01]  /*9400*/  FFMA R24, R73.reuse, R5, R24 ;  /* 0x0000000549187223 */ /* 0x040fe20000000018 */
[----:B------:R-:W-:Y:S01]  /*9410*/  F2FP.F16.F32.PACK_AB R4, R18, R17 ;  /* 0x000000111204723e */ /* 0x000fe200000000ff */
[----:B------:R-:W-:Y:S01]  /*9420*/  STS.128 [R159+0x8400], R8 ;  /* 0x008400089f007388 */ /* 0x000fe20000000c00 */
[--C-:B------:R-:W-:Y:S01]  /*9430*/  HADD2.F32 R3, -RZ, R109.reuse.H0_H0 ;  /* 0x2000006dff037230 */ /* 0x100fe20000004100 */
[----:B------:R-:W-:Y:S01]  /*9440*/  F2FP.F16.F32.PACK_AB R5, R20, R19 ;  /* 0x000000131405723e */ /* 0x000fe200000000ff */
[C---:B------:R-:W-:Y:S01]  /*9450*/  FFMA R25, R73.reuse, R0, R25 ;  /* 0x0000000049197223 */ /* 0x040fe20000000019 */
[----:B------:R-:W-:Y:S01]  /*9460*/  HADD2.F32 R0, -RZ, R109.H1_H1 ;  /* 0x3000006dff007230 */ /* 0x000fe20000004100 */
[----:B------:R-:W-:Y:S01]  /*9470*/  F2FP.F16.F32.PACK_AB R6, R22, R21 ;  /* 0x000000151606723e */ /* 0x000fe200000000ff */
[C---:B------:R-:W-:Y:S01]  /*9480*/  FFMA R26, R73.reuse, R2, R26 ;  /* 0x00000002491a7223 */ /* 0x040fe2000000001a */
[--C-:B------:R-:W-:Y:S01]  /*9490*/  HADD2.F32 R2, -RZ, R110.reuse.H0_H0 ;  /* 0x2000006eff027230 */ /* 0x100fe20000004100 */
[----:B------:R-:W-:Y:S01]  /*94a0*/  F2FP.F16.F32.PACK_AB R7, R24, R23 ;  /* 0x000000171807723e */ /* 0x000fe200000000ff */
[C---:B------:R-:W-:Y:S01]  /*94b0*/  FFMA R27, R73.reuse, R3, R27 ;  /* 0x00000003491b7223 */ /* 0x040fe2000000001b */
[----:B------:R-:W-:Y:S02]  /*94c0*/  HADD2.F32 R3, -RZ, R110.H1_H1 ;  /* 0x3000006eff037230 */ /* 0x000fe40000004100 */
[C---:B------:R-:W-:Y:S01]  /*94d0*/  FFMA R28, R73.reuse, R0, R28 ;  /* 0x00000000491c7223 */ /* 0x040fe2000000001c */
[C---:B------:R-:W-:Y:S01]  /*94e0*/  FFMA R29, R73.reuse, R2, R29 ;  /* 0x00000002491d7223 */ /* 0x040fe2000000001d */
[----:B------:R1:W-:Y:S01]  /*94f0*/  STS.128 [R162+0x8400], R4 ;  /* 0x00840004a2007388 */ /* 0x0003e20000000c00 */
[--C-:B------:R-:W-:Y:S02]  /*9500*/  HADD2.F32 R0, -RZ, R116.reuse.H0_H0 ;  /* 0x20000074ff007230 */ /* 0x100fe40000004100 */
[C---:B------:R-:W-:Y:S01]  /*9510*/  FFMA R30, R73.reuse, R3, R30 ;  /* 0x00000003491e7223 */ /* 0x040fe2000000001e */
[----:B------:R-:W-:Y:S02]  /*9520*/  HADD2.F32 R2, -RZ, R116.H1_H1 ;  /* 0x30000074ff027230 */ /* 0x000fe40000004100 */
[C---:B------:R-:W-:Y:S01]  /*9530*/  FMUL R31, R70.reuse, R42 ;  /* 0x0000002a461f7220 */ /* 0x040fe20000400000 */
        /* <DEDUP_REMOVED lines=11> */
[----:B------:R-:W-:Y:S01]  /*95f0*/  FMUL R56, R70, R67 ;  /* 0x0000004346387220 */ /* 0x000fe20000400000 */
[--C-:B-1----:R-:W-:Y:S01]  /*9600*/  HADD2.F32 R4, -RZ, R111.reuse.H0_H0 ;  /* 0x2000006fff047230 */ /* 0x102fe20000004100 */
[----:B------:R-:W-:Y:S01]  /*9610*/  F2FP.F16.F32.PACK_AB R6, R30, R29 ;  /* 0x0000001d1e06723e */ /* 0x000fe200000000ff */
[----:B------:R-:W-:Y:S03]  /*9620*/  HADD2.F32 R5, -RZ, R111.H1_H1 ;  /* 0x3000006fff057230 */ /* 0x000fe60000004100 */
[C---:B------:R-:W-:Y:S01]  /*9630*/  FFMA R31, R73.reuse, R4, R31 ;  /* 0x00000004491f7223 */ /* 0x040fe2000000001f */
[----:B------:R-:W-:Y:S01]  /*9640*/  F2FP.F16.F32.PACK_AB R4, R26, R25 ;  /* 0x000000191a04723e */ /* 0x000fe200000000ff */
[C---:B------:R-:W-:Y:S01]  /*9650*/  FFMA R32, R73.reuse, R5, R32 ;  /* 0x0000000549207223 */ /* 0x040fe20000000020 */
[C---:B------:R-:W-:Y:S01]  /*9660*/  FFMA R33, R73.reuse, R0, R33 ;  /* 0x0000000049217223 */ /* 0x040fe20000000021 */
[----:B------:R-:W-:Y:S02]  /*9670*/  HADD2.F32 R0, -RZ, R117.H1_H1 ;  /* 0x30000075ff007230 */ /* 0x000fe40000004100 */
[C---:B------:R-:W-:Y:S01]  /*9680*/  FFMA R34, R73.reuse, R2, R34 ;  /* 0x0000000249227223 */ /* 0x040fe20000000022 */
[C---:B------:R-:W-:Y:S01]  /*9690*/  FFMA R35, R73.reuse, R3, R35 ;  /* 0x0000000349237223 */ /* 0x040fe20000000023 */
        /* <DEDUP_REMOVED lines=9> */
[----:B------:R1:W-:Y:S01]  /*9730*/  STS.128 [R151+0x8400], R4 ;  /* 0x0084000497007388 */ /* 0x0003e20000000c00 */
[----:B------:R-:W-:Y:S02]  /*9740*/  HADD2.F32 R0, -RZ, R119.H1_H1 ;  /* 0x30000077ff007230 */ /* 0x000fe40000004100 */
[C---:B------:R-:W-:Y:S01]  /*9750*/  FFMA R39, R73.reuse, R3, R39 ;  /* 0x0000000349277223 */ /* 0x040fe20000000027 */
[--C-:B--2---:R-:W-:Y:S01]  /*9760*/  HADD2.F32 R2, -RZ, R124.reuse.H0_H0 ;  /* 0x2000007cff027230 */ /* 0x104fe20000004100 */
[----:B------:R-:W-:Y:S01]  /*9770*/  F2FP.F16.F32.PACK_AB R9, R36, R35 ;  /* 0x000000232409723e */ /* 0x000fe200000000ff */
[----:B------:R-:W-:Y:S02]  /*9780*/  HADD2.F32 R3, -RZ, R124.H1_H1 ;  /* 0x3000007cff037230 */ /* 0x000fe40000004100 */
[C---:B------:R-:W-:Y:S01]  /*9790*/  FFMA R40, R73.reuse, R0, R40 ;  /* 0x0000000049287223 */ /* 0x040fe20000000028 */
[--C-:B------:R-:W-:Y:S02]  /*97a0*/  HADD2.F32 R0, -RZ, R125.reuse.H0_H0 ;  /* 0x2000007dff007230 */ /* 0x100fe40000004100 */
[C---:B------:R-:W-:Y:S01]  /*97b0*/  FFMA R41, R73.reuse, R2, R41 ;  /* 0x0000000249297223 */ /* 0x040fe20000000029 */
[----:B------:R-:W-:Y:S02]  /*97c0*/  HADD2.F32 R2, -RZ, R125.H1_H1 ;  /* 0x3000007dff027230 */ /* 0x000fe40000004100 */
[C---:B------:R-:W-:Y:S01]  /*97d0*/  FFMA R42, R73.reuse, R3, R42 ;  /* 0x00000003492a7223 */ /* 0x040fe2000000002a */
[--C-:B------:R-:W-:Y:S02]  /*97e0*/  HADD2.F32 R3, -RZ, R127.reuse.H0_H0 ;  /* 0x2000007fff037230 */ /* 0x100fe40000004100 */
[C---:B------:R-:W-:Y:S01]  /*97f0*/  FFMA R43, R73.reuse, R0, R43 ;  /* 0x00000000492b7223 */ /* 0x040fe2000000002b */
[--C-:B------:R-:W-:Y:S02]  /*9800*/  HADD2.F32 R0, -RZ, R126.reuse.H0_H0 ;  /* 0x2000007eff007230 */ /* 0x100fe40000004100 */
[C---:B------:R-:W-:Y:S01]  /*9810*/  FFMA R44, R73.reuse, R2, R44 ;  /* 0x00000002492c7223 */ /* 0x040fe2000000002c */
[----:B------:R-:W-:Y:S01]  /*9820*/  HADD2.F32 R2, -RZ, R126.H1_H1 ;  /* 0x3000007eff027230 */ /* 0x000fe20000004100 */
[----:B------:R-:W-:Y:S01]  /*9830*/  F2FP.F16.F32.PACK_AB R10, R38, R37 ;  /* 0x00000025260a723e */ /* 0x000fe200000000ff */
        /* <DEDUP_REMOVED lines=9> */
[--C-:B------:R-:W-:Y:S01]  /*98d0*/  HADD2.F32 R3, -RZ, R133.reuse.H0_H0 ;  /* 0x20000085ff037230 */ /* 0x100fe20000004100 */
[----:B------:R2:W-:Y:S01]  /*98e0*/  STS.128 [R164+0x8400], R8 ;  /* 0x00840008a4007388 */ /* 0x0005e20000000c00 */
[C---:B------:R-:W-:Y:S01]  /*98f0*/  FFMA R49, R73.reuse, R2, R49 ;  /* 0x0000000249317223 */ /* 0x040fe20000000031 */
[C---:B------:R-:W-:Y:S01]  /*9900*/  FFMA R50, R73.reuse, R0, R50 ;  /* 0x0000000049327223 */ /* 0x040fe20000000032 */
[----:B------:R-:W-:Y:S02]  /*9910*/  HADD2.F32 R0, -RZ, R133.H1_H1 ;  /* 0x30000085ff007230 */ /* 0x000fe40000004100 */
[C---:B------:R-:W-:Y:S01]  /*9920*/  FFMA R51, R73.reuse, R3, R51 ;  /* 0x0000000349337223 */ /* 0x040fe20000000033 */
[--C-:B------:R-:W-:Y:S01]  /*9930*/  HADD2.F32 R2, -RZ, R134.reuse.H0_H0 ;  /* 0x20000086ff027230 */ /* 0x100fe20000004100 */
[----:B------:R-:W-:Y:S01]  /*9940*/  F2FP.F16.F32.PACK_AB R13, R44, R43 ;  /* 0x0000002b2c0d723e */ /* 0x000fe200000000ff */
[----:B------:R-:W-:Y:S02]  /*9950*/  HADD2.F32 R3, -RZ, R134.H1_H1 ;  /* 0x30000086ff037230 */ /* 0x000fe40000004100 */
[C---:B------:R-:W-:Y:S01]  /*9960*/  FFMA R52, R73.reuse, R0, R52 ;  /* 0x0000000049347223 */ /* 0x040fe20000000034 */
[--C-:B-1----:R-:W-:Y:S01]  /*9970*/  HADD2.F32 R4, -RZ, R135.reuse.H0_H0 ;  /* 0x20000087ff047230 */ /* 0x102fe20000004100 */
[----:B------:R-:W-:Y:S01]  /*9980*/  F2FP.F16.F32.PACK_AB R14, R46, R45 ;  /* 0x0000002d2e0e723e */ /* 0x000fe200000000ff */
[----:B------:R-:W-:Y:S01]  /*9990*/  HADD2.F32 R5, -RZ, R135.H1_H1 ;  /* 0x30000087ff057230 */ /* 0x000fe20000004100 */
[----:B------:R-:W-:Y:S01]  /*99a0*/  F2FP.F16.F32.PACK_AB R15, R48, R47 ;  /* 0x0000002f300f723e */ /* 0x000fe200000000ff */
[C---:B------:R-:W-:Y:S01]  /*99b0*/  FFMA R53, R73.reuse, R2, R53 ;  /* 0x0000000249357223 */ /* 0x040fe20000000035 */
[C---:B------:R-:W-:Y:S01]  /*99c0*/  FFMA R54, R73.reuse, R3, R54 ;  /* 0x0000000349367223 */ /* 0x040fe20000000036 */
[C---:B------:R-:W-:Y:S01]  /*99d0*/  FFMA R55, R73.reuse, R4, R55 ;  /* 0x0000000449377223 */ /* 0x040fe20000000037 */
[----:B------:R-:W-:Y:S01]  /*99e0*/  FFMA R56, R73, R5, R56 ;  /* 0x0000000549387223 */ /* 0x000fe20000000038 */
[----:B------:R2:W-:Y:S01]  /*99f0*/  STS.128 [R150+0x8400], R12 ;  /* 0x0084000c96007388 */ /* 0x0005e20000000c00 */
[----:B------:R-:W-:Y:S02]  /*9a00*/  F2FP.F16.F32.PACK_AB R4, R50, R49 ;  /* 0x000000313204723e */ /* 0x000fe400000000ff */
[----:B------:R-:W-:Y:S02]  /*9a10*/  F2FP.F16.F32.PACK_AB R5, R52, R51 ;  /* 0x000000333405723e */ /* 0x000fe400000000ff */
[----:B------:R-:W-:Y:S02]  /*9a20*/  F2FP.F16.F32.PACK_AB R6, R54, R53 ;  /* 0x000000353606723e */ /* 0x000fe400000000ff */
[----:B------:R-:W-:Y:S02]  /*9a30*/  F2FP.F16.F32.PACK_AB R7, R56, R55 ;  /* 0x000000373807723e */ /* 0x000fe400000000ff */
[----:B------:R-:W-:Y:S02]  /*9a40*/  MOV R0, UR45 ;  /* 0x0000002d00007c02 */ /* 0x000fe40008000f00 */
[----:B------:R-:W-:Y:S01]  /*9a50*/  LEA R3, R75, UR44, 0x3 ;  /* 0x0000002c4b037c11 */ /* 0x000fe2000f8e18ff */
[----:B------:R2:W-:Y:S01]  /*9a60*/  STS.128 [R163+0x8400], R4 ;  /* 0x00840004a3007388 */ /* 0x0005e20000000c00 */
[----:B------:R-:W-:Y:S02]  /*9a70*/  @P6 LEA R0, R0, UR44, 0x3 ;  /* 0x0000002c00006c11 */ /* 0x000fe4000f8e18ff */
[----:B------:R-:W-:Y:S02]  /*9a80*/  @P6 SHF.L.U32 R2, R154, 0x1f, RZ ;  /* 0x0000001f9a026819 */ /* 0x000fe400000006ff */
[----:B------:R-:W-:Y:S01]  /*9a90*/  @P6 IADD3 R0, PT, PT, R0, 0x50, RZ ;  /* 0x0000005000006810 */ /* 0x000fe20007ffe0ff */
[----:B------:R-:W-:Y:S01]  /*9aa0*/  @!PT LDS RZ, [RZ] ;  /* 0x00000000fffff984 */ /* 0x000fe20000000800 */
[----:B------:R-:W-:Y:S01]  /*9ab0*/  @!PT LDS RZ, [RZ] ;  /* 0x00000000fffff984 */ /* 0x000fe20000000800 */
[----:B------:R-:W-:Y:S01]  /*9ac0*/  @!PT LDS RZ, [RZ] ;  /* 0x00000000fffff984 */ /* 0x000fe20000000800 */
[----:B------:R-:W-:Y:S01]  /*9ad0*/  @!PT LDS RZ, [RZ] ;  /* 0x00000000fffff984 */ /* 0x000fe20000000800 */
[----:B------:R1:W-:Y:S06]  /*9ae0*/  MEMBAR.ALL.CTA ;  /* 0x0000000000007992 */ /* 0x0003ec0000008000 */
[----:B-1----:R-:W1:Y:S01]  /*9af0*/  FENCE.VIEW.ASYNC.S ;  /* 0x00000000000073c6 */ /* 0x002e620000000000 */
[----:B------:R-:W-:Y:S01]  /*9b00*/  @P6 PRMT R0, R165, 0x654, R0 ;  /* 0x00000654a5006816 */ /* 0x000fe20000000000 */
[----:B-1----:R-:W-:Y:S06]  /*9b10*/  BAR.SYNC.DEFER_BLOCKING 0x1, 0x80 ;  /* 0x0042000000007b1d */ /* 0x002fec0000010000 */
        /* <DEDUP_REMOVED lines=11> */
.L_x_120:
[----:B------:R-:W-:Y:S05]  /*9bd0*/  BSYNC.RECONVERGENT B0 ;  /* 0x0000000000007941 */ /* 0x000fea0003800200 */
.L_x_119:
[----:B------:R-:W-:Y:S01]  /*9be0*/  BAR.SYNC.DEFER_BLOCKING 0x1, 0x80 ;  /* 0x0042000000007b1d */ /* 0x000fe20000010000 */
[----:B------:R-:W-:Y:S04]  /*9bf0*/  UIADD3 UR4, UPT, UPT, UR45, 0x1, URZ ;  /* 0x000000012d047890 */ /* 0x000fe8000fffe0ff */
[----:B------:R-:W-:Y:S04]  /*9c00*/  UISETP.NE.AND UP0, UPT, UR4, 0x4, UPT ;  /* 0x000000040400788c */ /* 0x000fe8000bf05270 */
[----:B------:R-:W-:Y:S01]  /*9c10*/  USEL UR46, UR4, URZ, UP0 ;  /* 0x000000ff042e7287 */ /* 0x000fe20008000000 */
[----:B------:R1:W-:Y:S01]  /*9c20*/  @P6 SYNCS.ARRIVE.TRANS64.RED.A1T0 RZ, [R0+URZ], RZ ;  /* 0x000000ff00ff69a7 */ /* 0x0003e200081004ff */
[----:B------:R-:W-:Y:S01]  /*9c30*/  BSSY B1, `(.L_x_121) ;  /* 0x000001f000017945 */ /* 0x000fe20003800000 */
[----:B------:R-:W3:Y:S02]  /*9c40*/  @P6 SYNCS.PHASECHK.TRANS64.TRYWAIT P0, [R3+URZ+0x30], R2 ;  /* 0x00003002030065a7 */ /* 0x000ee400080011ff */
[----:B---3--:R-:W-:Y:S01]  /*9c50*/  @P6 SEL R82, RZ, 0x1, !P0 ;  /* 0x00000001ff526807 */ /* 0x008fe20004000000 */
[----:B-1----:R-:W-:Y:S06]  /*9c60*/  @!P6 BRA `(.L_x_122) ;  /* 0x00000000006ce947 */ /* 0x002fec0003800000 */
[----:B------:R-:W-:Y:S01]  /*9c70*/  ISETP.NE.AND P1, PT, R83, RZ, PT ;  /* 0x000000ff5300720c */ /* 0x000fe20003f25270 */
[----:B------:R-:W-:Y:S01]  /*9c80*/  BSSY B0, `(.L_x_123) ;  /* 0x000000b000007945 */ /* 0x000fe20003800000 */
[----:B------:R-:W-:Y:S11]  /*9c90*/  ISETP.NE.AND P0, PT, R82, RZ, PT ;  /* 0x000000ff5200720c */ /* 0x000ff60003f05270 */
[----:B------:R-:W-:Y:S05]  /*9ca0*/  @P1 IMAD R75, R75, 0x4000, R160 ;  /* 0x000040004b4b1824 */ /* 0x000fea00078e02a0 */
[----:B--2---:R-:W-:Y:S04]  /*9cb0*/  @P1 IADD3 R4, PT, PT, R75, UR44, RZ ;  /* 0x0000002c4b041c10 */ /* 0x004fe8000fffe0ff */
[----:B------:R-:W-:Y:S01]  /*9cc0*/  @P1 IADD3 R2, PT, PT, R81, R4, RZ ;  /* 0x0000000451021210 */ /* 0x000fe20007ffe0ff */
[--C-:B------:R-:W-:Y:S02]  /*9cd0*/  @P1 IMAD.IADD R80, R80, 0x1, R4.reuse ;  /* 0x0000000150501824 */ /* 0x100fe400078e0204 */
[----:B------:R-:W-:Y:S01]  /*9ce0*/  @P1 IMAD.IADD R4, R96, 0x1, R4 ;  /* 0x0000000160041824 */ /* 0x000fe200078e0204 */
[----:B------:R-:W-:Y:S06]  /*9cf0*/  @P0 BRA `(.L_x_124) ;  /* 0x00000000000c0947 */ /* 0x000fec0003800000 */
[----:B------:R-:W-:Y:S04]  /*9d00*/  SHF.L.U32 R0, R154, 0x1f, RZ ;  /* 0x0000001f9a007819 */ /* 0x000fe800000006ff */
[----:B------:R-:W1:Y:S02]  /*9d10*/  SYNCS.PHASECHK.TRANS64.TRYWAIT P0, [R3+URZ+0x30], R0 ;  /* 0x00003000030075a7 */ /* 0x000e6400080011ff */
[----:B-1----:R-:W-:Y:S05]  /*9d20*/  @!P0 BRA `(.L_x_125) ;  /* 0x0000002000208947 */ /* 0x002fea0003800000 */
.L_x_124:
[----:B------:R-:W-:Y:S05]  /*9d30*/  BSYNC B0 ;  /* 0x0000000000007941 */ /* 0x000fea0003800000 */
.L_x_123:
[----:B------:R-:W-:Y:S11]  /*9d40*/  ISETP.NE.AND P0, PT, R83, RZ, PT ;  /* 0x000000ff5300720c */ /* 0x000ff60003f05270 */
[----:B------:R-:W-:Y:S02]  /*9d50*/  @!UPT UIADD3 URZ, UPT, UPT, URZ, URZ, URZ ;  /* 0x000000fffffff290 */ /* 0x000fe4000fffe0ff */
[----:B------:R3:W4:Y:S01]  /*9d60*/  @P0 LDS.128 R76, [R75+UR44+0x400] ;  /* 0x0004002c4b4c0984 */ /* 0x0007220008000c00 */
[----:B------:R-:W-:Y:S01]  /*9d70*/  @P0 IMAD.IADD R81, R81, 0x1, R80 ;  /* 0x0000000151510824 */ /* 0x000fe200078e0250 */
[C---:B-1----:R-:W-:Y:S01]  /*9d80*/  @P0 IADD3 R3, PT, PT, R96.reuse, R80, RZ ;  /* 0x0000005060030210 */ /* 0x042fe20007ffe0ff */
[C---:B------:R-:W-:Y:S01]  /*9d90*/  @P0 IMAD.IADD R0, R96.reuse, 0x1, R2 ;  /* 0x0000000160000824 */ /* 0x040fe200078e0202 */
[----:B------:R3:W1:Y:S02]  /*9da0*/  @P0 LDS.128 R84, [R4+0x400] ;  /* 0x0004000004540984 */ /* 0x0006640000000c00 */
[----:B------:R-:W-:Y:S02]  /*9db0*/  @P0 IADD3 R96, PT, PT, R96, R81, RZ ;  /* 0x0000005160600210 */ /* 0x000fe40007ffe0ff */
[----:B------:R3:W2:Y:S04]  /*9dc0*/  @P0 LDS.128 R92, [R2+0x400] ;  /* 0x00040000025c0984 */ /* 0x0006a80000000c00 */
[----:B------:R3:W1:Y:S04]  /*9dd0*/  @P0 LDS.128 R100, [R0+0x400] ;  /* 0x0004000000640984 */ /* 0x0006680000000c00 */
[----:B------:R3:W1:Y:S04]  /*9de0*/  @P0 LDS.128 R108, [R80+0x400] ;  /* 0x00040000506c0984 */ /* 0x0006680000000c00 */
[----:B------:R3:W1:Y:S04]  /*9df0*/  @P0 LDS.128 R116, [R3+0x400] ;  /* 0x0004000003740984 */ /* 0x0006680000000c00 */
[----:B------:R3:W1:Y:S04]  /*9e00*/  @P0 LDS.128 R124, [R81+0x400] ;  /* 0x00040000517c0984 */ /* 0x0006680000000c00 */
[----:B------:R3:W1:Y:S02]  /*9e10*/  @P0 LDS.128 R132, [R96+0x400] ;  /* 0x0004000060840984 */ /* 0x0006640000000c00 */
.L_x_122:
[----:B------:R-:W-:Y:S05]  /*9e20*/  BSYNC B1 ;  /* 0x0000000000017941 */ /* 0x000fea0003800000 */
.L_x_121:
[----:B---3--:R-:W-:Y:S05]  /*9e30*/  VIADD R0, R71, 0xc0 ;  /* 0x000000c047007836 */ /* 0x008fea0000000000 */
[----:B------:R-:W-:Y:S04]  /*9e40*/  SHF.R.U32.HI R0, RZ, 0x15, R0 ;  /* 0x00000015ff007819 */ /* 0x000fe80000011600 */
[----:B------:R-:W-:Y:S11]  /*9e50*/  LOP3.LUT P0, RZ, R0, 0x3, R143, 0x48, !PT ;  /* 0x0000000300ff7812 */ /* 0x000ff6000780488f */
[----:B------:R-:W-:Y:S02]  /*9e60*/  @!UPT UIADD3 URZ, UPT, UPT, URZ, URZ, URZ ;  /* 0x000000fffffff290 */ /* 0x000fe4000fffe0ff */
[----:B------:R-:W-:Y:S05]  /*9e70*/  @!P0 BRA `(.L_x_126) ;  /* 0x0000000000408947 */ /* 0x000fea0003800000 */
[----:B------:R-:W3:Y:S01]  /*9e80*/  LDCU.64 UR8, c[0x4][0x70] ;  /* 0x01000e00ff0877ac */ /* 0x000ee20008000a00 */
[----:B------:R-:W-:Y:S01]  /*9e90*/  MOV R3, 0x0 ;  /* 0x0000000000037802 */ /* 0x000fe20000000f00 */
[----:B--2---:R-:W-:Y:S02]  /*9ea0*/  HFMA2 R12, -RZ, RZ, 0, 5.9604644775390625e-08 ;  /* 0x00000001ff0c7431 */ /* 0x004fe400000001ff */
[----:B------:R-:W-:Y:S02]  /*9eb0*/  IMAD.MOV.U32 R8, RZ, RZ, 0x192 ;  /* 0x00000192ff087424 */ /* 0x000fe400078e00ff */
[----:B------:R-:W-:Y:S01]  /*9ec0*/  IMAD.MOV.U32 R13, RZ, RZ, RZ ;  /* 0x000000ffff0d7224 */ /* 0x000fe200078e00ff */
[----:B------:R-:W2:Y:S01]  /*9ed0*/  LDCU.64 UR6, c[0x4][0x78] ;  /* 0x01000f00ff0677ac */ /* 0x000ea20008000a00 */
[----:B------:R-:W1:Y:S01]  /*9ee0*/  LDC.64 R2, c[0x4][R3] ;  /* 0x0100000003027b82 */ /* 0x000e620000000a00 */
[----:B------:R-:W5:Y:S01]  /*9ef0*/  LDCU.64 UR4, c[0x4][0x10] ;  /* 0x01000200ff0477ac */ /* 0x000f620008000a00 */
[----:B---3--:R-:W-:Y:S01]  /*9f00*/  MOV R5, UR9 ;  /* 0x0000000900057c02 */ /* 0x008fe20008000f00 */
[----:B------:R-:W-:Y:S01]  /*9f10*/  IMAD.U32 R4, RZ, RZ, UR8 ;  /* 0x00000008ff047e24 */ /* 0x000fe2000f8e00ff */
[----:B--2---:R-:W-:Y:S01]  /*9f20*/  MOV R7, UR7 ;  /* 0x0000000700077c02 */ /* 0x004fe20008000f00 */
[----:B------:R-:W-:Y:S01]  /*9f30*/  IMAD.U32 R6, RZ, RZ, UR6 ;  /* 0x00000006ff067e24 */ /* 0x000fe2000f8e00ff */
[----:B-----5:R-:W-:Y:S01]  /*9f40*/  MOV R11, UR5 ;  /* 0x00000005000b7c02 */ /* 0x020fe20008000f00 */
[----:B------:R-:W-:Y:S02]  /*9f50*/  IMAD.U32 R10, RZ, RZ, UR4 ;  /* 0x00000004ff0a7e24 */ /* 0x000fe4000f8e00ff */
[----:B------:R-:W-:Y:S07]  /*9f60*/  LEPC R20, `(.L_x_126) ;  /* 0x000000001014794e */ /* 0x000fee0000000000 */
[----:B-1--4-:R-:W-:Y:S05]  /*9f70*/  CALL.ABS.NOINC R2 ;  /* 0x0000000002007343 */ /* 0x012fea0003c00000 */
.L_x_126:
[----:B------:R-:W-:Y:S01]  /*9f80*/  ISETP.NE.AND P0, PT, R157, RZ, PT ;  /* 0x000000ff9d00720c */ /* 0x000fe20003f05270 */
[----:B------:R-:W-:Y:S05]  /*9f90*/  WARPSYNC.ALL ;  /* 0x0000000000007948 */ /* 0x000fea0003800000 */
[----:B------:R-:W-:Y:S01]  /*9fa0*/  R2UR UR4, R71 ;  /* 0x00000000470472ca */ /* 0x000fe200000e0000 */
[----:B------:R-:W3:Y:S01]  /*9fb0*/  S2UR UR6, SR_CgaCtaId ;  /* 0x00000000000679c3 */ /* 0x000ee20000008800 */
[----:B------:R-:W-:Y:S01]  /*9fc0*/  R2UR UR5, R74 ;  /* 0x000000004a0572ca */ /* 0x000fe200000e0000 */
[--C-:B----4-:R-:W-:Y:S01]  /*9fd0*/  HADD2.F32 R71, -RZ, R76.reuse.H0_H0 ;  /* 0x2000004cff477230 */ /* 0x110fe20000004100 */
[----:B------:R-:W-:Y:S01]  /*9fe0*/  BSSY.RECONVERGENT B0, `(.L_x_127) ;  /* 0x00000ff000007945 */ /* 0x000fe20003800200 */
[----:B------:R-:W-:Y:S02]  /*9ff0*/  HADD2.F32 R72, -RZ, R76.H1_H1 ;  /* 0x3000004cff487230 */ /* 0x000fe40000004100 */
[--C-:B------:R-:W-:Y:S02]  /*a000*/  HADD2.F32 R74, -RZ, R77.reuse.H0_H0 ;  /* 0x2000004dff4a7230 */ /* 0x100fe40000004100 */
[----:B------:R-:W-:Y:S02]  /*a010*/  HADD2.F32 R75, -RZ, R77.H1_H1 ;  /* 0x3000004dff4b7230 */ /* 0x000fe40000004100 */
[--C-:B------:R-:W-:Y:S02]  /*a020*/  HADD2.F32 R76, -RZ, R78.reuse.H0_H0 ;  /* 0x2000004eff4c7230 */ /* 0x100fe40000004100 */
[----:B--2---:R-:W2:Y:S01]  /*a030*/  LDTM.x64 R4, tmem[UR4+0xc0] ;  /* 0x0000c004000479ee */ /* 0x004ea20008340000 */
[----:B------:R-:W-:Y:S01]  /*a040*/  NOP ;  /* 0x0000000000007918 */ /* 0x000fe20000000000 */
[----:B------:R-:W-:Y:S01]  /*a050*/  UIADD3 UR4, UPT, UPT, UR5, 0xb0, URZ ;  /* 0x000000b005047890 */ /* 0x000fe2000fffe0ff */
[----:B------:R-:W-:Y:S02]  /*a060*/  HADD2.F32 R77, -RZ, R78.H1_H1 ;  /* 0x3000004eff4d7230 */ /* 0x000fe40000004100 */
[--C-:B------:R-:W-:Y:S02]  /*a070*/  HADD2.F32 R78, -RZ, R79.reuse.H0_H0 ;  /* 0x2000004fff4e7230 */ /* 0x100fe40000004100 */
[----:B------:R-:W-:Y:S02]  /*a080*/  HADD2.F32 R79, -RZ, R79.H1_H1 ;  /* 0x3000004fff4f7230 */ /* 0x000fe40000004100 */
[--C-:B-1----:R-:W-:Y:S02]  /*a090*/  HADD2.F32 R80, -RZ, R84.reuse.H0_H0 ;  /* 0x20000054ff507230 */ /* 0x102fe40000004100 */
[----:B------:R-:W-:Y:S02]  /*a0a0*/  HADD2.F32 R81, -RZ, R84.H1_H1 ;  /* 0x30000054ff517230 */ /* 0x000fe40000004100 */
[--C-:B------:R-:W-:Y:S02]  /*a0b0*/  HADD2.F32 R82, -RZ, R85.reuse.H0_H0 ;  /* 0x20000055ff527230 */ /* 0x100fe40000004100 */
[----:B------:R-:W-:Y:S02]  /*a0c0*/  HADD2.F32 R83, -RZ, R85.H1_H1 ;  /* 0x30000055ff537230 */ /* 0x000fe40000004100 */
[--C-:B------:R-:W-:Y:S02]  /*a0d0*/  HADD2.F32 R84, -RZ, R86.reuse.H0_H0 ;  /* 0x20000056ff547230 */ /* 0x100fe40000004100 */
[----:B------:R-:W-:Y:S02]  /*a0e0*/  HADD2.F32 R85, -RZ, R86.H1_H1 ;  /* 0x30000056ff557230 */ /* 0x000fe40000004100 */
[--C-:B------:R-:W-:Y:S02]  /*a0f0*/  HADD2.F32 R86, -RZ, R87.reuse.H0_H0 ;  /* 0x20000057ff567230 */ /* 0x100fe40000004100 */
[----:B------:R-:W-:Y:S01]  /*a100*/  HADD2.F32 R87, -RZ, R87.H1_H1 ;  /* 0x30000057ff577230 */ /* 0x000fe20000004100 */
[----:B---3--:R-:W-:Y:S01]  /*a110*/  UPRMT UR4, UR6, 0x654, UR4 ;  /* 0x0000065406047896 */ /* 0x008fe20008000004 */
[C---:B--2---:R-:W-:Y:S01]  /*a120*/  FMUL R4, R70.reuse, R4 ;  /* 0x0000000446047220 */ /* 0x044fe20000400000 */
[C---:B------:R-:W-:Y:S01]  /*a130*/  FMUL R5, R70.reuse, R5 ;  /* 0x0000000546057220 */ /* 0x040fe20000400000 */
[C---:B------:R-:W-:Y:S01]  /*a140*/  FMUL R6, R70.reuse, R6 ;  /* 0x0000000646067220 */ /* 0x040fe20000400000 */
[C---:B------:R-:W-:Y:S01]  /*a150*/  FMUL R7, R70.reuse, R7 ;  /* 0x0000000746077220 */ /* 0x040fe20000400000 */
[C---:B------:R-:W-:Y:S01]  /*a160*/  FFMA R4, R73.reuse, R71, R4 ;  /* 0x0000004749047223 */ /* 0x040fe20000000004 */
[C---:B------:R-:W-:Y:S01]  /*a170*/  FFMA R5, R73.reuse, R72, R5 ;  /* 0x0000004849057223 */ /* 0x040fe20000000005 */
[C---:B------:R-:W-:Y:S01]  /*a180*/  FFMA R6, R73.reuse, R74, R6 ;  /* 0x0000004a49067223 */ /* 0x040fe20000000006 */
[----:B------:R-:W-:Y:S01]  /*a190*/  FFMA R7, R73, R75, R7 ;  /* 0x0000004b49077223 */ /* 0x000fe20000000007 */
[----:B------:R-:W-:Y:S01]  /*a1a0*/  SYNCS.ARRIVE.TRANS64.RED.A1T0 RZ, [UR4], RZ ;  /* 0x000000ffffff79a7 */ /* 0x000fe20008100404 */
[C---:B------:R-:W-:Y:S01]  /*a1b0*/  FMUL R8, R70.reuse, R8 ;  /* 0x0000000846087220 */ /* 0x040fe20000400000 */
[----:B------:R-:W-:Y:S01]  /*a1c0*/  F2FP.F16.F32.PACK_AB R4, R5, R4 ;  /* 0x000000040504723e */ /* 0x000fe200000000ff */
[C---:B------:R-:W-:Y:S01]  /*a1d0*/  FMUL R9, R70.reuse, R9 ;  /* 0x0000000946097220 */ /* 0x040fe20000400000 */
[----:B------:R-:W-:Y:S01]  /*a1e0*/  F2FP.F16.F32.PACK_AB R5, R7, R6 ;  /* 0x000000060705723e */ /* 0x000fe200000000ff */
[C---:B------:R-:W-:Y:S01]  /*a1f0*/  FFMA R8, R73.reuse, R76, R8 ;  /* 0x0000004c49087223 */ /* 0x040fe20000000008 */
[C---:B------:R-:W-:Y:S01]  /*a200*/  FMUL R10, R70.reuse, R10 ;  /* 0x0000000a460a7220 */ /* 0x040fe20000400000 */
[C---:B------:R-:W-:Y:S01]  /*a210*/  FFMA R9, R73.reuse, R77, R9 ;  /* 0x0000004d49097223 */ /* 0x040fe20000000009 */
[C---:B------:R-:W-:Y:S01]  /*a220*/  FMUL R11, R70.reuse, R11 ;  /* 0x0000000b460b7220 */ /* 0x040fe20000400000 */
[C---:B------:R-:W-:Y:S01]  /*a230*/  FMUL R0, R70.reuse, R12 ;  /* 0x0000000c46007220 */ /* 0x040fe20000400000 */
[----:B------:R-:W-:Y:S01]  /*a240*/  FFMA R10, R73, R78, R10 ;  /* 0x0000004e490a7223 */ /* 0x000fe2000000000a */
[C---:B------:R-:W-:Y:S01]  /*a250*/  FMUL R2, R70.reuse, R13 ;  /* 0x0000000d46027220 */ /* 0x040fe20000400000 */
[----:B------:R-:W-:Y:S01]  /*a260*/  F2FP.F16.F32.PACK_AB R6, R9, R8 ;  /* 0x000000080906723e */ /* 0x000fe200000000ff */
[C---:B------:R-:W-:Y:S01]  /*a270*/  FFMA R11, R73.reuse, R79, R11 ;  /* 0x0000004f490b7223 */ /* 0x040fe2000000000b */
[C---:B------:R-:W-:Y:S01]  /*a280*/  FFMA R0, R73.reuse, R80, R0 ;  /* 0x0000005049007223 */ /* 0x040fe20000000000 */
[----:B------:R-:W-:Y:S01]  /*a290*/  FFMA R2, R73, R81, R2 ;  /* 0x0000005149027223 */ /* 0x000fe20000000002 */
[C---:B------:R-:W-:Y:S01]  /*a2a0*/  FMUL R3, R70.reuse, R14 ;  /* 0x0000000e46037220 */ /* 0x040fe20000400000 */
[C---:B------:R-:W-:Y:S01]  /*a2b0*/  FMUL R15, R70.reuse, R15 ;  /* 0x0000000f460f7220 */ /* 0x040fe20000400000 */
[----:B------:R-:W-:Y:S01]  /*a2c0*/  F2FP.F16.F32.PACK_AB R7, R11, R10 ;  /* 0x0000000a0b07723e */ /* 0x000fe200000000ff */
[----:B------:R-:W-:Y:S01]  /*a2d0*/  FMUL R12, R70, R16 ;  /* 0x00000010460c7220 */ /* 0x000fe20000400000 */
[----:B------:R-:W-:Y:S01]  /*a2e0*/  F2FP.F16.F32.PACK_AB R8, R2, R0 ;  /* 0x000000000208723e */ /* 0x000fe200000000ff */
[C---:B------:R-:W-:Y:S01]  /*a2f0*/  FFMA R3, R73.reuse, R82, R3 ;  /* 0x0000005249037223 */ /* 0x040fe20000000003 */
[C---:B------:R-:W-:Y:S01]  /*a300*/  FFMA R15, R73.reuse, R83, R15 ;  /* 0x00000053490f7223 */ /* 0x040fe2000000000f */
[----:B------:R1:W-:Y:S01]  /*a310*/  STS.128 [R160+UR44+0xc400], R4 ;  /* 0x00c40004a0007988 */ /* 0x0003e20008000c2c */
[----:B------:R-:W-:Y:S01]  /*a320*/  FFMA R12, R73, R84, R12 ;  /* 0x00000054490c7223 */ /* 0x000fe2000000000c */
[C---:B------:R-:W-:Y:S01]  /*a330*/  FMUL R13, R70.reuse, R17 ;  /* 0x00000011460d7220 */ /* 0x040fe20000400000 */
[C---:B------:R-:W-:Y:S01]  /*a340*/  FMUL R14, R70.reuse, R18 ;  /* 0x00000012460e7220 */ /* 0x040fe20000400000 */
[----:B------:R-:W-:Y:S01]  /*a350*/  F2FP.F16.F32.PACK_AB R9, R15, R3 ;  /* 0x000000030f09723e */ /* 0x000fe200000000ff */
[--C-:B------:R-:W-:Y:S02]  /*a360*/  HADD2.F32 R88, -RZ, R92.reuse.H0_H0 ;  /* 0x2000005cff587230 */ /* 0x100fe40000004100 */
[C---:B------:R-:W-:Y:S01]  /*a370*/  FFMA R13, R73.reuse, R85, R13 ;  /* 0x00000055490d7223 */ /* 0x040fe2000000000d */
[----:B------:R-:W-:Y:S01]  /*a380*/  FFMA R14, R73, R86, R14 ;  /* 0x00000056490e7223 */ /* 0x000fe2000000000e */
[C---:B------:R-:W-:Y:S01]  /*a390*/  FMUL R19, R70.reuse, R19 ;  /* 0x0000001346137220 */ /* 0x040fe20000400000 */
[----:B------:R-:W-:Y:S02]  /*a3a0*/  HADD2.F32 R89, -RZ, R92.H1_H1 ;  /* 0x3000005cff597230 */ /* 0x000fe40000004100 */
[C---:B------:R-:W-:Y:S01]  /*a3b0*/  FMUL R16, R70.reuse, R20 ;  /* 0x0000001446107220 */ /* 0x040fe20000400000 */
[----:B------:R-:W-:Y:S01]  /*a3c0*/  F2FP.F16.F32.PACK_AB R10, R13, R12 ;  /* 0x0000000c0d0a723e */ /* 0x000fe200000000ff */
[C---:B------:R-:W-:Y:S01]  /*a3d0*/  FFMA R19, R73.reuse, R87, R19 ;  /* 0x0000005749137223 */ /* 0x040fe20000000013 */
[--C-:B------:R-:W-:Y:S02]  /*a3e0*/  HADD2.F32 R90, -RZ, R93.reuse.H0_H0 ;  /* 0x2000005dff5a7230 */ /* 0x100fe40000004100 */
[----:B------:R-:W-:Y:S01]  /*a3f0*/  FFMA R16, R73, R88, R16 ;  /* 0x0000005849107223 */ /* 0x000fe20000000010 */
[C---:B------:R-:W-:Y:S01]  /*a400*/  FMUL R17, R70.reuse, R21 ;  /* 0x0000001546117220 */ /* 0x040fe20000400000 */
[----:B------:R-:W-:Y:S01]  /*a410*/  HADD2.F32 R91, -RZ, R93.H1_H1 ;  /* 0x3000005dff5b7230 */ /* 0x000fe20000004100 */
[----:B------:R-:W-:Y:S01]  /*a420*/  F2FP.F16.F32.PACK_AB R11, R19, R14 ;  /* 0x0000000e130b723e */ /* 0x000fe200000000ff */
[C---:B------:R-:W-:Y:S01]  /*a430*/  FMUL R18, R70.reuse, R22 ;  /* 0x0000001646127220 */ /* 0x040fe20000400000 */
[C---:B------:R-:W-:Y:S01]  /*a440*/  FFMA R17, R73.reuse, R89, R17 ;  /* 0x0000005949117223 */ /* 0x040fe20000000011 */
[--C-:B------:R-:W-:Y:S02]  /*a450*/  HADD2.F32 R92, -RZ, R94.reuse.H0_H0 ;  /* 0x2000005eff5c7230 */ /* 0x100fe40000004100 */
[C---:B------:R-:W-:Y:S01]  /*a460*/  FMUL R23, R70.reuse, R23 ;  /* 0x0000001746177220 */ /* 0x040fe20000400000 */
[----:B------:R1:W-:Y:S01]  /*a470*/  STS.128 [R161+0xc400], R8 ;  /* 0x00c40008a1007388 */ /* 0x0003e20000000c00 */
[----:B------:R-:W-:Y:S01]  /*a480*/  FFMA R18, R73, R90, R18 ;  /* 0x0000005a49127223 */ /* 0x000fe20000000012 */
[----:B------:R-:W-:Y:S01]  /*a490*/  F2FP.F16.F32.PACK_AB R16, R17, R16 ;  /* 0x000000101110723e */ /* 0x000fe200000000ff */
[----:B------:R-:W-:Y:S01]  /*a4a0*/  FFMA R23, R73, R91, R23 ;  /* 0x0000005b49177223 */ /* 0x000fe20000000017 */
[----:B------:R-:W-:Y:S02]  /*a4b0*/  HADD2.F32 R93, -RZ, R94.H1_H1 ;  /* 0x3000005eff5d7230 */ /* 0x000fe40000004100 */
[C---:B------:R-:W-:Y:S01]  /*a4c0*/  FMUL R20, R70.reuse, R24 ;  /* 0x0000001846147220 */ /* 0x040fe20000400000 */
[--C-:B------:R-:W-:Y:S02]  /*a4d0*/  HADD2.F32 R94, -RZ, R95.reuse.H0_H0 ;  /* 0x2000005fff5e7230 */ /* 0x100fe40000004100 */
[C---:B------:R-:W-:Y:S01]  /*a4e0*/  FMUL R21, R70.reuse, R25 ;  /* 0x0000001946157220 */ /* 0x040fe20000400000 */
[----:B------:R-:W-:Y:S01]  /*a4f0*/  F2FP.F16.F32.PACK_AB R17, R23, R18 ;  /* 0x000000121711723e */ /* 0x000fe200000000ff */
[C---:B------:R-:W-:Y:S01]  /*a500*/  FFMA R20, R73.reuse, R92, R20 ;  /* 0x0000005c49147223 */ /* 0x040fe20000000014 */
[----:B------:R-:W-:Y:S02]  /*a510*/  HADD2.F32 R95, -RZ, R95.H1_H1 ;  /* 0x3000005fff5f7230 */ /* 0x000fe40000004100 */
[----:B------:R-:W-:Y:S01]  /*a520*/  FFMA R21, R73, R93, R21 ;  /* 0x0000005d49157223 */ /* 0x000fe20000000015 */
[C---:B------:R-:W-:Y:S01]  /*a530*/  FMUL R22, R70.reuse, R26 ;  /* 0x0000001a46167220 */ /* 0x040fe20000400000 */
[--C-:B------:R-:W-:Y:S02]  /*a540*/  HADD2.F32 R96, -RZ, R100.reuse.H0_H0 ;  /* 0x20000064ff607230 */ /* 0x100fe40000004100 */
[C---:B------:R-:W-:Y:S01]  /*a550*/  FMUL R27, R70.reuse, R27 ;  /* 0x0000001b461b7220 */ /* 0x040fe20000400000 */
[----:B------:R-:W-:Y:S01]  /*a560*/  HADD2.F32 R97, -RZ, R100.H1_H1 ;  /* 0x30000064ff617230 */ /* 0x000fe20000004100 */
[----:B------:R-:W-:Y:S01]  /*a570*/  F2FP.F16.F32.PACK_AB R18, R21, R20 ;  /* 0x000000141512723e */ /* 0x000fe200000000ff */
[C---:B------:R-:W-:Y:S01]  /*a580*/  FFMA R22, R73.reuse, R94, R22 ;  /* 0x0000005e49167223 */ /* 0x040fe20000000016 */
        /* <DEDUP_REMOVED lines=9> */
[--C-:B------:R-:W-:Y:S01]  /*a620*/  HADD2.F32 R100, -RZ, R102.reuse.H0_H0 ;  /* 0x20000066ff647230 */ /* 0x100fe20000004100 */
[----:B------:R1:W-:Y:S01]  /*a630*/  STS.128 [R159+0xc400], R16 ;  /* 0x00c400109f007388 */ /* 0x0003e20000000c00 */
        /* <DEDUP_REMOVED lines=69> */
[C---:B------:R-:W-:Y:S01]  /*aa90*/  FFMA R45, R73.reuse, R117, R45 ;  /* 0x00000075492d7223 */ /* 0x040fe2000000002d */
[C---:B------:R-:W-:Y:S01]  /*aaa0*/  FMUL R46, R70.reuse, R50 ;  /* 0x00000032462e7220 */ /* 0x040fe20000400000 */
[--C-:B------:R-:W-:Y:S02]  /*aab0*/  HADD2.F32 R120, -RZ, R124.reuse.H0_H0 ;  /* 0x2000007cff787230 */ /* 0x100fe40000004100 */
[C---:B------:R-:W-:Y:S01]  /*aac0*/  FMUL R51, R70.reuse, R51 ;  /* 0x0000003346337220 */ /* 0x040fe20000400000 */
[----:B------:R-:W-:Y:S02]  /*aad0*/  HADD2.F32 R121, -RZ, R124.H1_H1 ;  /* 0x3000007cff797230 */ /* 0x000fe40000004100 */
[C---:B------:R-:W-:Y:S01]  /*aae0*/  FMUL R48, R70.reuse, R52 ;  /* 0x0000003446307220 */ /* 0x040fe20000400000 */
[--C-:B------:R-:W-:Y:S02]  /*aaf0*/  HADD2.F32 R122, -RZ, R125.reuse.H0_H0 ;  /* 0x2000007dff7a7230 */ /* 0x100fe40000004100 */
[C---:B------:R-:W-:Y:S01]  /*ab00*/  FMUL R49, R70.reuse, R53 ;  /* 0x0000003546317220 */ /* 0x040fe20000400000 */
[C---:B------:R-:W-:Y:S01]  /*ab10*/  FFMA R46, R73.reuse, R118, R46 ;  /* 0x00000076492e7223 */ /* 0x040fe2000000002e */
[----:B------:R-:W-:Y:S02]  /*ab20*/  HADD2.F32 R123, -RZ, R125.H1_H1 ;  /* 0x3000007dff7b7230 */ /* 0x000fe40000004100 */
[C---:B------:R-:W-:Y:S01]  /*ab30*/  FMUL R50, R70.reuse, R54 ;  /* 0x0000003646327220 */ /* 0x040fe20000400000 */
[C---:B------:R-:W-:Y:S01]  /*ab40*/  FFMA R51, R73.reuse, R119, R51 ;  /* 0x0000007749337223 */ /* 0x040fe20000000033 */
        /* <DEDUP_REMOVED lines=11> */
[----:B------:R-:W-:Y:S01]  /*ac00*/  FFMA R55, R73, R123, R55 ;  /* 0x0000007b49377223 */ /* 0x000fe20000000037 */
[--C-:B------:R-:W-:Y:S02]  /*ac10*/  HADD2.F32 R128, -RZ, R132.reuse.H0_H0 ;  /* 0x20000084ff807230 */ /* 0x100fe40000004100 */
[C---:B------:R-:W-:Y:S01]  /*ac20*/  FMUL R59, R70.reuse, R59 ;  /* 0x0000003b463b7220 */ /* 0x040fe20000400000 */
[----:B------:R-:W-:Y:S01]  /*ac30*/  F2FP.F16.F32.PACK_AB R42, R45, R44 ;  /* 0x0000002c2d2a723e */ /* 0x000fe200000000ff */
[----:B------:R-:W-:Y:S01]  /*ac40*/  FFMA R52, R73, R124, R52 ;  /* 0x0000007c49347223 */ /* 0x000fe20000000034 */
[----:B------:R-:W-:Y:S01]  /*ac50*/  F2FP.F16.F32.PACK_AB R43, R51, R46 ;  /* 0x0000002e332b723e */ /* 0x000fe200000000ff */
[----:B------:R-:W-:Y:S02]  /*ac60*/  HADD2.F32 R129, -RZ, R132.H1_H1 ;  /* 0x30000084ff817230 */ /* 0x000fe40000004100 */
[C---:B------:R-:W-:Y:S01]  /*ac70*/  FMUL R56, R70.reuse, R60 ;  /* 0x0000003c46387220 */ /* 0x040fe20000400000 */
[C---:B------:R-:W-:Y:S01]  /*ac80*/  FFMA R53, R73.reuse, R125, R53 ;  /* 0x0000007d49357223 */ /* 0x040fe20000000035 */
[--C-:B------:R-:W-:Y:S01]  /*ac90*/  HADD2.F32 R130, -RZ, R133.reuse.H0_H0 ;  /* 0x20000085ff827230 */ /* 0x100fe20000004100 */
[----:B------:R1:W-:Y:S01]  /*aca0*/  STS.128 [R164+0xc400], R40 ;  /* 0x00c40028a4007388 */ /* 0x0003e20000000c00 */
        /* <DEDUP_REMOVED lines=15> */
[----:B------:R-:W-:Y:S02]  /*ada0*/  HADD2.F32 R135, -RZ, R135.H1_H1 ;  /* 0x30000087ff877230 */ /* 0x000fe40000004100 */
[C---:B------:R-:W-:Y:S01]  /*adb0*/  FMUL R62, R70.reuse, R66 ;  /* 0x00000042463e7220 */ /* 0x040fe20000400000 */
[----:B------:R-:W-:Y:S01]  /*adc0*/  F2FP.F16.F32.PACK_AB R49, R55, R50 ;  /* 0x000000323731723e */ /* 0x000fe200000000ff */
[----:B------:R-:W-:Y:S01]  /*add0*/  FFMA R63, R73, R131, R63 ;  /* 0x00000083493f7223 */ /* 0x000fe2000000003f */
[----:B------:R-:W-:Y:S01]  /*ade0*/  FMUL R67, R70, R67 ;  /* 0x0000004346437220 */ /* 0x000fe20000400000 */
[----:B------:R-:W-:Y:S01]  /*adf0*/  F2FP.F16.F32.PACK_AB R50, R53, R52 ;  /* 0x000000343532723e */ /* 0x000fe200000000ff */
[----:B------:R-:W-:Y:S01]  /*ae00*/  FFMA R60, R73, R132, R60 ;  /* 0x00000084493c7223 */ /* 0x000fe2000000003c */
[----:B------:R-:W-:Y:S01]  /*ae10*/  F2FP.F16.F32.PACK_AB R51, R59, R54 ;  /* 0x000000363b33723e */ /* 0x000fe200000000ff */
[C---:B------:R-:W-:Y:S01]  /*ae20*/  FFMA R61, R73.reuse, R133, R61 ;  /* 0x00000085493d7223 */ /* 0x040fe2000000003d */
[C---:B------:R-:W-:Y:S01]  /*ae30*/  FFMA R62, R73.reuse, R134, R62 ;  /* 0x00000086493e7223 */ /* 0x040fe2000000003e */
[----:B------:R-:W-:Y:S01]  /*ae40*/  FFMA R67, R73, R135, R67 ;  /* 0x0000008749437223 */ /* 0x000fe20000000043 */
[----:B------:R-:W-:Y:S01]  /*ae50*/  F2FP.F16.F32.PACK_AB R56, R57, R56 ;  /* 0x000000383938723e */ /* 0x000fe200000000ff */
[----:B------:R1:W-:Y:S01]  /*ae60*/  STS.128 [R150+0xc400], R48 ;  /* 0x00c4003096007388 */ /* 0x0003e20000000c00 */
[----:B------:R-:W-:Y:S02]  /*ae70*/  F2FP.F16.F32.PACK_AB R57, R63, R58 ;  /* 0x0000003a3f39723e */ /* 0x000fe400000000ff */
        /* <DEDUP_REMOVED lines=12> */
[----:B------:R-:W-:Y:S02]  /*af40*/  UIADD3 UR9, UPT, UPT, UR49, 0xc0, URZ ;  /* 0x000000c031097890 */ /* 0x000fe4000fffe0ff */
[----:B------:R-:W-:Y:S01]  /*af50*/  UIADD3 UR8, UPT, UPT, UR44, 0xc400, URZ ;  /* 0x0000c4002c087890 */ /* 0x000fe2000fffe0ff */
[----:B------:R-:W-:Y:S01]  /*af60*/  UMOV UR10, UR50 ;  /* 0x00000032000a7c82 */ /* 0x000fe20008000000 */
[----:B------:R-:W-:Y:S01]  /*af70*/  UMOV UR11, UR36 ;  /* 0x00000024000b7c82 */ /* 0x000fe20008000000 */
[----:B--2---:R-:W-:Y:S04]  /*af80*/  UIADD3 UR4, UP0, UPT, UR6, 0x680, URZ ;  /* 0x0000068006047890 */ /* 0x004fe8000ff1e0ff */
[----:B------:R-:W-:Y:S09]  /*af90*/  UIADD3.X UR5, UPT, UPT, URZ, UR7, URZ, UP0, !UPT ;  /* 0x00000007ff057290 */ /* 0x000ff200087fe4ff */
[----:B------:R2:W-:Y:S01]  /*afa0*/  UTMASTG.3D [UR8], [UR4] ;  /* 0x00000008040073b5 */ /* 0x0005e20008010000 */
[----:B------:R0:W-:Y:S01]  /*afb0*/  UTMACMDFLUSH ;  /* 0x00000000000079b7 */ /* 0x0001e20000000000 */
[----:B--2---:R-:W-:Y:S04]  /*afc0*/  DEPBAR.LE SB0, 0x1 ;  /* 0x000080400000791a */ /* 0x004fe80000000000 */
.L_x_128:
[----:B------:R-:W-:Y:S05]  /*afd0*/  BSYNC.RECONVERGENT B0 ;  /* 0x0000000000007941 */ /* 0x000fea0003800200 */
.L_x_127:
[----:B------:R-:W-:Y:S01]  /*afe0*/  BAR.SYNC.DEFER_BLOCKING 0x1, 0x80 ;  /* 0x0042000000007b1d */ /* 0x000fe20000010000 */
[----:B------:R-:W-:Y:S01]  /*aff0*/  UISETP.NE.AND UP0, UPT, UR47, -0x4, UPT ;  /* 0xfffffffc2f00788c */ /* 0x000fe2000bf05270 */
[----:B------:R-:W-:Y:S08]  /*b000*/  IADD3 R68, PT, PT, R68, 0x1, RZ ;  /* 0x0000000144447810 */ /* 0x000ff00007ffe0ff */
[----:B------:R-:W-:Y:S05]  /*b010*/  BRA.U !UP0, `(.L_x_129) ;  /* 0x0000000108247547 */ /* 0x000fea000b800000 */
[----:B------:R-:W-:Y:S01]  /*b020*/  ISETP.NE.AND P0, PT, R158, RZ, PT ;  /* 0x000000ff9e00720c */ /* 0x000fe20003f05270 */
[----:B------:R-:W-:Y:S01]  /*b030*/  IMAD.U32 R0, RZ, RZ, UR46 ;  /* 0x0000002eff007e24 */ /* 0x000fe2000f8e00ff */
[----:B------:R-:W-:Y:S04]  /*b040*/  UIADD3 UR4, UPT, UPT, UR46, 0x1, URZ ;  /* 0x000000012e047890 */ /* 0x000fe8000fffe0ff */
[----:B------:R-:W-:Y:S04]  /*b050*/  UISETP.NE.AND UP0, UPT, UR4, 0x4, UPT ;  /* 0x000000040400788c */ /* 0x000fe8000bf05270 */
[----:B------:R-:W-:Y:S03]  /*b060*/  USEL UR46, UR4, URZ, UP0 ;  /* 0x000000ff042e7287 */ /* 0x000fe60008000000 */
[----:B------:R-:W-:Y:S05]  /*b070*/  @P0 LEA R0, R0, UR44, 0x3 ;  /* 0x0000002c00000c11 */ /* 0x000fea000f8e18ff */
[----:B------:R-:W-:Y:S05]  /*b080*/  @P0 VIADD R0, R0, 0x50 ;  /* 0x0000005000000836 */ /* 0x000fea0000000000 */
[----:B------:R-:W-:Y:S04]  /*b090*/  @P0 PRMT R0, R165, 0x654, R0 ;  /* 0x00000654a5000816 */ /* 0x000fe80000000000 */
[----:B------:R2:W-:Y:S03]  /*b0a0*/  @P0 SYNCS.ARRIVE.TRANS64.RED.A1T0 RZ, [R0+URZ], RZ ;  /* 0x000000ff00ff09a7 */ /* 0x0005e600081004ff */
.L_x_129:
[----:B------:R-:W-:Y:S01]  /*b0b0*/  R2UR UR5, R144 ;  /* 0x00000000900572ca */ /* 0x000fe200000e0000 */
[----:B------:R-:W-:Y:S01]  /*b0c0*/  UISETP.NE.AND UP0, UPT, UR61, URZ, UPT ;  /* 0x000000ff3d00728c */ /* 0x000fe2000bf05270 */
[----:B------:R-:W-:Y:S01]  /*b0d0*/  R2UR UR4, R145 ;  /* 0x00000000910472ca */ /* 0x000fe200000e0000 */
[----:B------:R-:W-:Y:S01]  /*b0e0*/  UIADD3 UR47, UPT, UPT, UR47, 0x4, URZ ;  /* 0x000000042f2f7890 */ /* 0x000fe2000fffe0ff */
[----:B------:R-:W-:Y:S01]  /*b0f0*/  ISETP.NE.AND P0, PT, R149, 0x2, PT ;  /* 0x000000029500780c */ /* 0x000fe20003f05270 */
[----:B------:R-:W-:Y:S01]  /*b100*/  UMOV UR36, UR60 ;  /* 0x0000003c00247c82 */ /* 0x000fe20008000000 */
[----:B------:R-:W-:Y:S02]  /*b110*/  ISETP.NE.AND P1, PT, R68, 0x2, PT ;  /* 0x000000024400780c */ /* 0x000fe40003f25270 */
[----:B------:R-:W-:Y:S02]  /*b120*/  SEL R2, RZ, 0x1, P0 ;  /* 0x00000001ff027807 */ /* 0x000fe40000000000 */
[----:B--2---:R-:W-:Y:S02]  /*b130*/  SEL R0, RZ, 0x1, P1 ;  /* 0x00000001ff007807 */ /* 0x004fe40000800000 */
[----:B------:R-:W-:Y:S01]  /*b140*/  LOP3.LUT R152, R152, R2, RZ, 0x3c, !PT ;  /* 0x0000000298987212 */ /* 0x000fe200078e3cff */
[----:B------:R-:W-:Y:S01]  /*b150*/  UIADD3 UR20, UPT, UPT, UR37, UR5, URZ ;  /* 0x0000000525147290 */ /* 0x000fe2000fffe0ff */
[----:B------:R-:W-:Y:S01]  /*b160*/  LOP3.LUT R153, R153, R0, RZ, 0x3c, !PT ;  /* 0x0000000099997212 */ /* 0x000fe200078e3cff */
[----:B------:R-:W-:Y:S01]  /*b170*/  UIADD3 UR16, UPT, UPT, UR38, UR4, URZ ;  /* 0x0000000426107290 */ /* 0x000fe2000fffe0ff */
[----:B------:R-:W-:Y:S02]  /*b180*/  SEL R149, R149, RZ, P0 ;  /* 0x000000ff95957207 */ /* 0x000fe40000000000 */
[----:B------:R-:W-:Y:S01]  /*b190*/  SEL R68, R68, RZ, P1 ;  /* 0x000000ff44447207 */ /* 0x000fe20000800000 */
[----:B------:R-:W-:Y:S08]  /*b1a0*/  BRA.U UP0, `(.L_x_130) ;  /* 0xffffff9d00a47547 */ /* 0x000ff0000b83ffff */
[----:B------:R-:W-:-:S13]  /*b1b0*/  R2UR UR4, R146 ;  /* 0x00000000920472ca */ /* 0x000fda00000e0000 */
[----:B------:R-:W-:-:S09]  /*b1c0*/  UISETP.NE.AND UP0, UPT, UR4, URZ, UPT ;  /* 0x000000ff0400728c */ /* 0x000fd2000bf05270 */
[----:B------:R-:W-:Y:S05]  /*b1d0*/  BRA.U !UP0, `(.L_x_131) ;  /* 0x0000000108487547 */ /* 0x000fea000b800000 */
[----:B------:R-:W2:Y:S02]  /*b1e0*/  LDCU.64 UR4, c[0x0][0x890] ;  /* 0x00011200ff0477ac */ /* 0x000ea40008000a00 */
[----:B--2---:R-:W-:-:S04]  /*b1f0*/  UISETP.NE.U32.AND UP0, UPT, UR4, URZ, UPT ;  /* 0x000000ff0400728c */ /* 0x004fc8000bf05070 */
[----:B------:R-:W-:-:S09]  /*b200*/  UISETP.NE.AND.EX UP0, UPT, UR5, URZ, UPT, UP0 ;  /* 0x000000ff0500728c */ /* 0x000fd2000bf05300 */
[----:B------:R-:W-:Y:S05]  /*b210*/  BRA.U UP0, `(.L_x_132) ;  /* 0x00000001000c7547 */ /* 0x000fea000b800000 */
[----:B------:R-:W-:-:S13]  /*b220*/  FSETP.NEU.AND P0, PT, R73, RZ, PT ;  /* 0x000000ff4900720b */ /* 0x000fda0003f0d000 */
[----:B------:R-:W-:Y:S05]  /*b230*/  @!P0 EXIT ;  /* 0x000000000000894d */ /* 0x000fea0003800000 */
[----:B------:R-:W-:Y:S05]  /*b240*/  BRA `(.L_x_131) ;  /* 0x00000000002c7947 */ /* 0x000fea0003800000 */
.L_x_132:
[----:B------:R-:W-:Y:S01]  /*b250*/  ISETP.NE.AND P0, PT, R148, RZ, PT ;  /* 0x000000ff9400720c */ /* 0x000fe20003f05270 */
[----:B------:R-:W-:-:S12]  /*b260*/  BSSY.RECONVERGENT B0, `(.L_x_131) ;  /* 0x0000009000007945 */ /* 0x000fd80003800200 */
[----:B------:R-:W-:Y:S05]  /*b270*/  @P0 BRA `(.L_x_133) ;  /* 0x0000000000140947 */ /* 0x000fea0003800000 */
[----:B------:R-:W2:Y:S02]  /*b280*/  LDCU.64 UR4, c[0x0][0x888] ;  /* 0x00011100ff0477ac */ /* 0x000ea40008000a00 */
[----:B--2---:R-:W-:-:S04]  /*b290*/  ISETP.NE.U32.AND P0, PT, RZ, UR4, PT ;  /* 0x00000004ff007c0c */ /* 0x004fc8000bf05070 */
[----:B------:R-:W-:-:S13]  /*b2a0*/  ISETP.NE.AND.EX P0, PT, RZ, UR5, PT, P0 ;  /* 0x00000005ff007c0c */ /* 0x000fda000bf05300 */
[----:B------:R-:W-:Y:S05]  /*b2b0*/  @!P0 EXIT ;  /* 0x000000000000894d */ /* 0x000fea0003800000 */
[----:B------:R-:W-:Y:S05]  /*b2c0*/  BRA `(.L_x_134) ;  /* 0x0000000000087947 */ /* 0x000fea0003800000 */
.L_x_133:
[----:B------:R-:W-:-:S13]  /*b2d0*/  FSETP.NEU.AND P0, PT, R73, RZ, PT ;  /* 0x000000ff4900720b */ /* 0x000fda0003f0d000 */
[----:B------:R-:W-:Y:S05]  /*b2e0*/  @!P0 EXIT ;  /* 0x000000000000894d */ /* 0x000fea0003800000 */
.L_x_134:
[----:B------:R-:W-:Y:S05]  /*b2f0*/  BSYNC.RECONVERGENT B0 ;  /* 0x0000000000007941 */ /* 0x000fea0003800200 */
.L_x_131:
[----:B------:R-:W2:Y:S01]  /*b300*/  S2UR UR5, SR_CgaCtaId ;  /* 0x00000000000579c3 */ /* 0x000ea20000008800 */
[----:B------:R-:W-:Y:S01]  /*b310*/  ULEA UR4, UR46, UR44, 0x3 ;  /* 0x0000002c2e047291 */ /* 0x000fe2000f8e18ff */
[----:B------:R-:W-:-:S04]  /*b320*/  DEPBAR.LE SB0, 0x0 ;  /* 0x000080000000791a */ /* 0x000fc80000000000 */
[----:B------:R-:W-:-:S04]  /*b330*/  UIADD3 UR4, UPT, UPT, UR4, 0x50, URZ ;  /* 0x0000005004047890 */ /* 0x000fc8000fffe0ff */
[----:B--2---:R-:W-:-:S09]  /*b340*/  UPRMT UR4, UR5, 0x654, UR4 ;  /* 0x0000065405047896 */ /* 0x004fd20008000004 */
[----:B------:R-:W-:Y:S01]  /*b350*/  SYNCS.ARRIVE.TRANS64.RED.A1T0 RZ, [UR4], RZ ;  /* 0x000000ffffff79a7 */ /* 0x000fe20008100404 */
[----:B------:R-:W-:Y:S05]  /*b360*/  EXIT ;  /* 0x000000000000794d */ /* 0x000fea0003800000 */
.L_x_24:
[----:B--2---:R2:W3:Y:S02]  /*b370*/  SYNCS.PHASECHK.TRANS64.TRYWAIT P0, [R0+URZ+0xd0], R2 ;  /* 0x0000d002000075a7 */ /* 0x0044e400080011ff */
[----:B---3--:R-:W-:Y:S05]  /*b380*/  @!P0 NANOSLEEP.SYNCS 0x989680 ;  /* 0x009896800000895d */ /* 0x008fea0003900000 */
[----:B------:R-:W3:Y:S02]  /*b390*/  @!P0 SYNCS.PHASECHK.TRANS64 P0, [R0+URZ+0xd0], R2 ;  /* 0x0000d002000085a7 */ /* 0x000ee400080010ff */
[----:B---3--:R-:W-:Y:S05]  /*b3a0*/  @!P0 BRA `(.L_x_24) ;  /* 0xfffffffc00f08947 */ /* 0x008fea000383ffff */
[----:B------:R-:W-:Y:S05]  /*b3b0*/  BRA `(.L_x_135) ;  /* 0xffffff6400387947 */ /* 0x000fea000383ffff */
.L_x_27:
[----:B--2---:R-:W-:-:S07]  /*b3c0*/  MOV R0, UR33 ;  /* 0x0000002100007c02 */ /* 0x004fce0008000f00 */
.L_x_136:
[----:B--2---:R2:W3:Y:S02]  /*b3d0*/  SYNCS.PHASECHK.TRANS64.TRYWAIT P0, [R0+URZ+0x18], R3 ;  /* 0x00001803000075a7 */ /* 0x0044e400080011ff */
[----:B---3--:R-:W-:Y:S05]  /*b3e0*/  @!P0 NANOSLEEP.SYNCS 0x989680 ;  /* 0x009896800000895d */ /* 0x008fea0003900000 */
[----:B------:R-:W3:Y:S02]  /*b3f0*/  @!P0 SYNCS.PHASECHK.TRANS64 P0, [R0+URZ+0x18], R3 ;  /* 0x00001803000085a7 */ /* 0x000ee400080010ff */
[----:B---3--:R-:W-:Y:S05]  /*b400*/  @!P0 BRA `(.L_x_136) ;  /* 0xfffffffc00f08947 */ /* 0x008fea000383ffff */
[----:B------:R-:W-:Y:S05]  /*b410*/  BRA `(.L_x_26) ;  /* 0xffffff6400787947 */ /* 0x000fea000383ffff */
.L_x_34:
[----:B-1----:R-:W-:-:S07]  /*b420*/  MOV R0, UR17 ;  /* 0x0000001100007c02 */ /* 0x002fce0008000f00 */
.L_x_137:
[----:B-1----:R1:W2:Y:S02]  /*b430*/  SYNCS.PHASECHK.TRANS64.TRYWAIT P0, [R0+URZ+0x18], R3 ;  /* 0x00001803000075a7 */ /* 0x0022a400080011ff */
[----:B--2---:R-:W-:Y:S05]  /*b440*/  @!P0 NANOSLEEP.SYNCS 0x989680 ;  /* 0x009896800000895d */ /* 0x004fea0003900000 */
[----:B------:R-:W2:Y:S02]  /*b450*/  @!P0 SYNCS.PHASECHK.TRANS64 P0, [R0+URZ+0x18], R3 ;  /* 0x00001803000085a7 */ /* 0x000ea400080010ff */
[----:B--2---:R-:W-:Y:S05]  /*b460*/  @!P0 BRA `(.L_x_137) ;  /* 0xfffffffc00f08947 */ /* 0x004fea000383ffff */
[----:B------:R-:W-:Y:S05]  /*b470*/  BRA `(.L_x_33) ;  /* 0xffffff6800387947 */ /* 0x000fea000383ffff */
.L_x_39:
[----:B-1----:R1:W2:Y:S02]  /*b480*/  SYNCS.PHASECHK.TRANS64.TRYWAIT P0, [R3+URZ+0x80], R0 ;  /* 0x00008000030075a7 */ /* 0x0022a400080011ff */
[----:B--2---:R-:W-:Y:S05]  /*b490*/  @!P0 NANOSLEEP.SYNCS 0x989680 ;  /* 0x009896800000895d */ /* 0x004fea0003900000 */
[----:B------:R-:W2:Y:S02]  /*b4a0*/  @!P0 SYNCS.PHASECHK.TRANS64 P0, [R3+URZ+0x80], R0 ;  /* 0x00008000030085a7 */ /* 0x000ea400080010ff */
[----:B--2---:R-:W-:Y:S05]  /*b4b0*/  @!P0 BRA `(.L_x_39) ;  /* 0xfffffffc00f08947 */ /* 0x004fea000383ffff */
[----:B------:R-:W-:Y:S05]  /*b4c0*/  BRA `(.L_x_138) ;  /* 0xffffff6800d87947 */ /* 0x000fea000383ffff */
.L_x_43:
[----:B------:R-:W-:-:S07]  /*b4d0*/  MOV R0, UR4 ;  /* 0x0000000400007c02 */ /* 0x000fce0008000f00 */
.L_x_139:
[----:B-1----:R1:W2:Y:S02]  /*b4e0*/  SYNCS.PHASECHK.TRANS64.TRYWAIT P0, [R0+URZ], R2 ;  /* 0x00000002000075a7 */ /* 0x0022a400080011ff */
[----:B--2---:R-:W-:Y:S05]  /*b4f0*/  @!P0 NANOSLEEP.SYNCS 0x989680 ;  /* 0x009896800000895d */ /* 0x004fea0003900000 */
[----:B------:R-:W2:Y:S02]  /*b500*/  @!P0 SYNCS.PHASECHK.TRANS64 P0, [R0+URZ], R2 ;  /* 0x00000002000085a7 */ /* 0x000ea400080010ff */
[----:B--2---:R-:W-:Y:S05]  /*b510*/  @!P0 BRA `(.L_x_139) ;  /* 0xfffffffc00f08947 */ /* 0x004fea000383ffff */
[----:B------:R-:W-:Y:S05]  /*b520*/  BRA `(.L_x_140) ;  /* 0xffffff7000847947 */ /* 0x000fea000383ffff */
.L_x_44:
[----:B------:R-:W-:-:S07]  /*b530*/  MOV R0, UR5 ;  /* 0x0000000500007c02 */ /* 0x000fce0008000f00 */
.L_x_141:
[----:B-1----:R1:W2:Y:S02]  /*b540*/  SYNCS.PHASECHK.TRANS64.TRYWAIT P0, [R0+URZ], R2 ;  /* 0x00000002000075a7 */ /* 0x0022a400080011ff */
[----:B--2---:R-:W-:Y:S05]  /*b550*/  @!P0 NANOSLEEP.SYNCS 0x989680 ;  /* 0x009896800000895d */ /* 0x004fea0003900000 */
[----:B------:R-:W2:Y:S02]  /*b560*/  @!P0 SYNCS.PHASECHK.TRANS64 P0, [R0+URZ], R2 ;  /* 0x00000002000085a7 */ /* 0x000ea400080010ff */
[----:B--2---:R-:W-:Y:S05]  /*b570*/  @!P0 BRA `(.L_x_141) ;  /* 0xfffffffc00f08947 */ /* 0x004fea000383ffff */
[----:B------:R-:W-:Y:S05]  /*b580*/  BRA `(.L_x_142) ;  /* 0xffffff7000907947 */ /* 0x000fea000383ffff */
.L_x_47:
[----:B-1----:R1:W2:Y:S02]  /*b590*/  SYNCS.PHASECHK.TRANS64.TRYWAIT P0, [R2+URZ+0xc0], R4 ;  /* 0x0000c004020075a7 */ /* 0x0022a400080011ff */
[----:B--2---:R-:W-:Y:S05]  /*b5a0*/  @!P0 NANOSLEEP.SYNCS 0x989680 ;  /* 0x009896800000895d */ /* 0x004fea0003900000 */
[----:B------:R-:W2:Y:S02]  /*b5b0*/  @!P0 SYNCS.PHASECHK.TRANS64 P0, [R2+URZ+0xc0], R4 ;  /* 0x0000c004020085a7 */ /* 0x000ea400080010ff */
[----:B--2---:R-:W-:Y:S05]  /*b5c0*/  @!P0 BRA `(.L_x_47) ;  /* 0xfffffffc00f08947 */ /* 0x004fea000383ffff */
[----:B------:R-:W-:Y:S05]  /*b5d0*/  BRA `(.L_x_143) ;  /* 0xffffff7000f47947 */ /* 0x000fea000383ffff */
.L_x_48:
[----:B------:R-:W-:-:S07]  /*b5e0*/  MOV R2, UR4 ;  /* 0x0000000400027c02 */ /* 0x000fce0008000f00 */
.L_x_144:
[----:B-1----:R1:W2:Y:S02]  /*b5f0*/  SYNCS.PHASECHK.TRANS64.TRYWAIT P0, [R2+URZ+0x90], R5 ;  /* 0x00009005020075a7 */ /* 0x0022a400080011ff */
[----:B--2---:R-:W-:Y:S05]  /*b600*/  @!P0 NANOSLEEP.SYNCS 0x989680 ;  /* 0x009896800000895d */ /* 0x004fea0003900000 */
[----:B------:R-:W2:Y:S02]  /*b610*/  @!P0 SYNCS.PHASECHK.TRANS64 P0, [R2+URZ+0x90], R5 ;  /* 0x00009005020085a7 */ /* 0x000ea400080010ff */
[----:B--2---:R-:W-:Y:S05]  /*b620*/  @!P0 BRA `(.L_x_144) ;  /* 0xfffffffc00f08947 */ /* 0x004fea000383ffff */
[----:B------:R-:W-:Y:S05]  /*b630*/  BRA `(.L_x_145) ;  /* 0xffffff7400047947 */ /* 0x000fea000383ffff */
.L_x_49:
[----:B-1----:R1:W2:Y:S02]  /*b640*/  SYNCS.PHASECHK.TRANS64.TRYWAIT P1, [R2+URZ+0x80], R4 ;  /* 0x00008004020075a7 */ /* 0x0022a400080211ff */
[----:B--2---:R-:W-:Y:S05]  /*b650*/  @!P1 NANOSLEEP.SYNCS 0x989680 ;  /* 0x009896800000995d */ /* 0x004fea0003900000 */
[----:B------:R-:W2:Y:S02]  /*b660*/  @!P1 SYNCS.PHASECHK.TRANS64 P1, [R2+URZ+0x80], R4 ;  /* 0x00008004020095a7 */ /* 0x000ea400080210ff */
[----:B--2---:R-:W-:Y:S05]  /*b670*/  @!P1 BRA `(.L_x_49) ;  /* 0xfffffffc00f09947 */ /* 0x004fea000383ffff */
[----:B------:R-:W-:Y:S05]  /*b680*/  BRA `(.L_x_146) ;  /* 0xffffff7400347947 */ /* 0x000fea000383ffff */
.L_x_52:
[----:B------:R-:W-:-:S07]  /*b690*/  MOV R0, UR4 ;  /* 0x0000000400007c02 */ /* 0x000fce0008000f00 */
.L_x_147:
[----:B-1----:R1:W2:Y:S02]  /*b6a0*/  SYNCS.PHASECHK.TRANS64.TRYWAIT P0, [R0+URZ+0x90], R2 ;  /* 0x00009002000075a7 */ /* 0x0022a400080011ff */
[----:B--2---:R-:W-:Y:S05]  /*b6b0*/  @!P0 NANOSLEEP.SYNCS 0x989680 ;  /* 0x009896800000895d */ /* 0x004fea0003900000 */
[----:B------:R-:W2:Y:S02]  /*b6c0*/  @!P0 SYNCS.PHASECHK.TRANS64 P0, [R0+URZ+0x90], R2 ;  /* 0x00009002000085a7 */ /* 0x000ea400080010ff */
[----:B--2---:R-:W-:Y:S05]  /*b6d0*/  @!P0 BRA `(.L_x_147) ;  /* 0xfffffffc00f08947 */ /* 0x004fea000383ffff */
[----:B------:R-:W-:Y:S05]  /*b6e0*/  BRA `(.L_x_51) ;  /* 0xffffff7400887947 */ /* 0x000fea000383ffff */
.L_x_59:
[----:B-1----:R1:W2:Y:S02]  /*b6f0*/  SYNCS.PHASECHK.TRANS64.TRYWAIT P1, [R0+URZ+0x80], R2 ;  /* 0x00008002000075a7 */ /* 0x0022a400080211ff */
[----:B--2---:R-:W-:Y:S05]  /*b700*/  @!P1 NANOSLEEP.SYNCS 0x989680 ;  /* 0x009896800000995d */ /* 0x004fea0003900000 */
[----:B------:R-:W2:Y:S02]  /*b710*/  @!P1 SYNCS.PHASECHK.TRANS64 P1, [R0+URZ+0x80], R2 ;  /* 0x00008002000095a7 */ /* 0x000ea400080210ff */
[----:B--2---:R-:W-:Y:S05]  /*b720*/  @!P1 BRA `(.L_x_59) ;  /* 0xfffffffc00f09947 */ /* 0x004fea000383ffff */
[----:B------:R-:W-:Y:S05]  /*b730*/  BRA `(.L_x_148) ;  /* 0xffffff7c00007947 */ /* 0x000fea000383ffff */
.L_x_60:
[----:B------:R-:W-:-:S07]  /*b740*/  MOV R2, UR30 ;  /* 0x0000001e00027c02 */ /* 0x000fce0008000f00 */
.L_x_149:
[----:B-1----:R1:W2:Y:S02]  /*b750*/  SYNCS.PHASECHK.TRANS64.TRYWAIT P0, [R2+URZ+0xb0], R0 ;  /* 0x0000b000020075a7 */ /* 0x0022a400080011ff */
[----:B--2---:R-:W-:Y:S05]  /*b760*/  @!P0 NANOSLEEP.SYNCS 0x989680 ;  /* 0x009896800000895d */ /* 0x004fea0003900000 */
[----:B------:R-:W2:Y:S02]  /*b770*/  @!P0 SYNCS.PHASECHK.TRANS64 P0, [R2+URZ+0xb0], R0 ;  /* 0x0000b000020085a7 */ /* 0x000ea400080010ff */
[----:B--2---:R-:W-:Y:S05]  /*b780*/  @!P0 BRA `(.L_x_149) ;  /* 0xfffffffc00f08947 */ /* 0x004fea000383ffff */
[----:B------:R-:W-:Y:S05]  /*b790*/  BRA `(.L_x_150) ;  /* 0xffffff7c00387947 */ /* 0x000fea000383ffff */
.L_x_63:
[----:B------:R-:W-:Y:S07]  /*b7a0*/  MOV R0, UR5 ;  /* 0x0000000500007c02 */ /* 0x000fee0008000f00 */
.L_x_151:
[----:B-1----:R1:W2:Y:S02]  /*b7b0*/  SYNCS.PHASECHK.TRANS64.TRYWAIT P0, [R0+URZ], R2 ;  /* 0x00000002000075a7 */ /* 0x0022a400080011ff */
[----:B--2---:R-:W-:Y:S05]  /*b7c0*/  @!P0 NANOSLEEP.SYNCS 0x989680 ;  /* 0x009896800000895d */ /* 0x004fea0003900000 */
[----:B------:R-:W2:Y:S02]  /*b7d0*/  @!P0 SYNCS.PHASECHK.TRANS64 P0, [R0+URZ], R2 ;  /* 0x00000002000085a7 */ /* 0x000ea400080010ff */
[----:B--2---:R-:W-:Y:S05]  /*b7e0*/  @!P0 BRA `(.L_x_151) ;  /* 0xfffffffc00f08947 */ /* 0x004fea000383ffff */
[----:B------:R-:W-:Y:S05]  /*b7f0*/  BRA `(.L_x_62) ;  /* 0xffffff7c00547947 */ /* 0x000fea000383ffff */
.L_x_66:
[----:B------:R-:W-:-:S07]  /*b800*/  MOV R0, UR4 ;  /* 0x0000000400007c02 */ /* 0x000fce0008000f00 */
.L_x_152:
[----:B--2---:R2:W4:Y:S02]  /*b810*/  SYNCS.PHASECHK.TRANS64.TRYWAIT P0, [R0+URZ], R2 ;  /* 0x00000002000075a7 */ /* 0x00452400080011ff */
[----:B----4-:R-:W-:Y:S05]  /*b820*/  @!P0 NANOSLEEP.SYNCS 0x989680 ;  /* 0x009896800000895d */ /* 0x010fea0003900000 */
[----:B------:R-:W4:Y:S02]  /*b830*/  @!P0 SYNCS.PHASECHK.TRANS64 P0, [R0+URZ], R2 ;  /* 0x00000002000085a7 */ /* 0x000f2400080010ff */
[----:B----4-:R-:W-:Y:S05]  /*b840*/  @!P0 BRA `(.L_x_152) ;  /* 0xfffffffc00f08947 */ /* 0x010fea000383ffff */
[----:B------:R-:W-:Y:S05]  /*b850*/  BRA `(.L_x_153) ;  /* 0xffffff8000307947 */ /* 0x000fea000383ffff */
.L_x_67:
[----:B------:R-:W-:-:S07]  /*b860*/  MOV R0, UR4 ;  /* 0x0000000400007c02 */ /* 0x000fce0008000f00 */
.L_x_154:
[----:B-1----:R1:W2:Y:S02]  /*b870*/  SYNCS.PHASECHK.TRANS64.TRYWAIT P0, [R0+URZ], R2 ;  /* 0x00000002000075a7 */ /* 0x0022a400080011ff */
[----:B--2---:R-:W-:Y:S05]  /*b880*/  @!P0 NANOSLEEP.SYNCS 0x989680 ;  /* 0x009896800000895d */ /* 0x004fea0003900000 */
[----:B------:R-:W2:Y:S02]  /*b890*/  @!P0 SYNCS.PHASECHK.TRANS64 P0, [R0+URZ], R2 ;  /* 0x00000002000085a7 */ /* 0x000ea400080010ff */
[----:B--2---:R-:W-:Y:S05]  /*b8a0*/  @!P0 BRA `(.L_x_154) ;  /* 0xfffffffc00f08947 */ /* 0x004fea000383ffff */
[----:B------:R-:W-:Y:S05]  /*b8b0*/  BRA `(.L_x_155) ;  /* 0xffffff80003c7947 */ /* 0x000fea000383ffff */
.L_x_72:
[----:B--2---:R2:W3:Y:S02]  /*b8c0*/  SYNCS.PHASECHK.TRANS64.TRYWAIT P0, [R12+URZ+0x80], R0 ;  /* 0x000080000c0075a7 */ /* 0x0044e400080011ff */
[----:B---3--:R-:W-:Y:S05]  /*b8d0*/  @!P0 NANOSLEEP.SYNCS 0x989680 ;  /* 0x009896800000895d */ /* 0x008fea0003900000 */
[----:B------:R-:W3:Y:S02]  /*b8e0*/  @!P0 SYNCS.PHASECHK.TRANS64 P0, [R12+URZ+0x80], R0 ;  /* 0x000080000c0085a7 */ /* 0x000ee400080010ff */
[----:B---3--:R-:W-:Y:S05]  /*b8f0*/  @!P0 BRA `(.L_x_72) ;  /* 0xfffffffc00f08947 */ /* 0x008fea000383ffff */
[----:B------:R-:W-:Y:S05]  /*b900*/  BRA `(.L_x_156) ;  /* 0xffffff84006c7947 */ /* 0x000fea000383ffff */
.L_x_75:
[----:B--2---:R-:W-:Y:S07]  /*b910*/  MOV R0, UR21 ;  /* 0x0000001500007c02 */ /* 0x004fee0008000f00 */
.L_x_157:
[----:B--2---:R2:W3:Y:S02]  /*b920*/  SYNCS.PHASECHK.TRANS64.TRYWAIT P2, [R0+URZ+0x78], R6 ;  /* 0x00007806000075a7 */ /* 0x0044e400080411ff */
[----:B---3--:R-:W-:Y:S05]  /*b930*/  @!P2 NANOSLEEP.SYNCS 0x989680 ;  /* 0x009896800000a95d */ /* 0x008fea0003900000 */
[----:B------:R-:W3:Y:S02]  /*b940*/  @!P2 SYNCS.PHASECHK.TRANS64 P2, [R0+URZ+0x78], R6 ;  /* 0x000078060000a5a7 */ /* 0x000ee400080410ff */
[----:B---3--:R-:W-:Y:S05]  /*b950*/  @!P2 BRA `(.L_x_157) ;  /* 0xfffffffc00f0a947 */ /* 0x008fea000383ffff */
[----:B------:R-:W-:Y:S05]  /*b960*/  BRA `(.L_x_74) ;  /* 0xffffff8800d47947 */ /* 0x000fea000383ffff */
.L_x_78:
[----:B------:R-:W-:Y:S07]  /*b970*/  MOV R0, UR21 ;  /* 0x0000001500007c02 */ /* 0x000fee0008000f00 */
.L_x_158:
[----:B--2---:R2:W3:Y:S02]  /*b980*/  SYNCS.PHASECHK.TRANS64.TRYWAIT P0, [R0+URZ+0x50], R9 ;  /* 0x00005009000075a7 */ /* 0x0044e400080011ff */
[----:B---3--:R-:W-:Y:S05]  /*b990*/  @!P0 NANOSLEEP.SYNCS 0x989680 ;  /* 0x009896800000895d */ /* 0x008fea0003900000 */
[----:B------:R-:W3:Y:S02]  /*b9a0*/  @!P0 SYNCS.PHASECHK.TRANS64 P0, [R0+URZ+0x50], R9 ;  /* 0x00005009000085a7 */ /* 0x000ee400080010ff */
[----:B---3--:R-:W-:Y:S05]  /*b9b0*/  @!P0 BRA `(.L_x_158) ;  /* 0xfffffffc00f08947 */ /* 0x008fea000383ffff */
[----:B------:R-:W-:Y:S05]  /*b9c0*/  BRA `(.L_x_159) ;  /* 0xffffff8c00307947 */ /* 0x000fea000383ffff */
.L_x_79:
[----:B------:R-:W-:Y:S07]  /*b9d0*/  MOV R0, UR21 ;  /* 0x0000001500007c02 */ /* 0x000fee0008000f00 */
.L_x_160:
[----:B--2---:R2:W3:Y:S02]  /*b9e0*/  SYNCS.PHASECHK.TRANS64.TRYWAIT P0, [R0+URZ+0x58], R9 ;  /* 0x00005809000075a7 */ /* 0x0044e400080011ff */
[----:B---3--:R-:W-:Y:S05]  /*b9f0*/  @!P0 NANOSLEEP.SYNCS 0x989680 ;  /* 0x009896800000895d */ /* 0x008fea0003900000 */
[----:B------:R-:W3:Y:S02]  /*ba00*/  @!P0 SYNCS.PHASECHK.TRANS64 P0, [R0+URZ+0x58], R9 ;  /* 0x00005809000085a7 */ /* 0x000ee400080010ff */
[----:B---3--:R-:W-:Y:S05]  /*ba10*/  @!P0 BRA `(.L_x_160) ;  /* 0xfffffffc00f08947 */ /* 0x008fea000383ffff */
[----:B------:R-:W-:Y:S05]  /*ba20*/  BRA `(.L_x_161) ;  /* 0xffffff8c00687947 */ /* 0x000fea000383ffff */
.L_x_80:
[----:B------:R-:W-:Y:S07]  /*ba30*/  MOV R0, UR21 ;  /* 0x0000001500007c02 */ /* 0x000fee0008000f00 */
.L_x_162:
[----:B--2---:R2:W3:Y:S02]  /*ba40*/  SYNCS.PHASECHK.TRANS64.TRYWAIT P0, [R0+URZ+0x60], R9 ;  /* 0x00006009000075a7 */ /* 0x0044e400080011ff */
[----:B---3--:R-:W-:Y:S05]  /*ba50*/  @!P0 NANOSLEEP.SYNCS 0x989680 ;  /* 0x009896800000895d */ /* 0x008fea0003900000 */
[----:B------:R-:W3:Y:S02]  /*ba60*/  @!P0 SYNCS.PHASECHK.TRANS64 P0, [R0+URZ+0x60], R9 ;  /* 0x00006009000085a7 */ /* 0x000ee400080010ff */
[----:B---3--:R-:W-:Y:S05]  /*ba70*/  @!P0 BRA `(.L_x_162) ;  /* 0xfffffffc00f08947 */ /* 0x008fea000383ffff */
[----:B------:R-:W-:Y:S05]  /*ba80*/  BRA `(.L_x_163) ;  /* 0xffffff8c00ac7947 */ /* 0x000fea000383ffff */
.L_x_81:
[----:B------:R-:W-:Y:S07]  /*ba90*/  MOV R0, UR21 ;  /* 0x0000001500007c02 */ /* 0x000fee0008000f00 */
.L_x_164:
[----:B--2---:R2:W3:Y:S02]  /*baa0*/  SYNCS.PHASECHK.TRANS64.TRYWAIT P0, [R0+URZ+0x68], R9 ;  /* 0x00006809000075a7 */ /* 0x0044e400080011ff */
[----:B---3--:R-:W-:Y:S05]  /*bab0*/  @!P0 NANOSLEEP.SYNCS 0x989680 ;  /* 0x009896800000895d */ /* 0x008fea0003900000 */
[----:B------:R-:W3:Y:S02]  /*bac0*/  @!P0 SYNCS.PHASECHK.TRANS64 P0, [R0+URZ+0x68], R9 ;  /* 0x00006809000085a7 */ /* 0x000ee400080010ff */
[----:B---3--:R-:W-:Y:S05]  /*bad0*/  @!P0 BRA `(.L_x_164) ;  /* 0xfffffffc00f08947 */ /* 0x008fea000383ffff */
[----:B------:R-:W-:Y:S05]  /*bae0*/  BRA `(.L_x_165) ;  /* 0xffffff8c00ec7947 */ /* 0x000fea000383ffff */
.L_x_83:
[----:B------:R-:W-:-:S07]  /*baf0*/  MOV R0, UR21 ;  /* 0x0000001500007c02 */ /* 0x000fce0008000f00 */
.L_x_166:
[----:B---3--:R3:W4:Y:S02]  /*bb00*/  SYNCS.PHASECHK.TRANS64.TRYWAIT P0, [R0+URZ+0x50], R2 ;  /* 0x00005002000075a7 */ /* 0x00872400080011ff */
[----:B----4-:R-:W-:Y:S05]  /*bb10*/  @!P0 NANOSLEEP.SYNCS 0x989680 ;  /* 0x009896800000895d */ /* 0x010fea0003900000 */
[----:B------:R-:W4:Y:S02]  /*bb20*/  @!P0 SYNCS.PHASECHK.TRANS64 P0, [R0+URZ+0x50], R2 ;  /* 0x00005002000085a7 */ /* 0x000f2400080010ff */
[----:B----4-:R-:W-:Y:S05]  /*bb30*/  @!P0 BRA `(.L_x_166) ;  /* 0xfffffffc00f08947 */ /* 0x010fea000383ffff */
[----:B------:R-:W-:Y:S05]  /*bb40*/  BRA `(.L_x_167) ;  /* 0xffffff9000647947 */ /* 0x000fea000383ffff */
.L_x_84:
[----:B---3--:R-:W-:-:S07]  /*bb50*/  MOV R0, UR21 ;  /* 0x0000001500007c02 */ /* 0x008fce0008000f00 */
.L_x_168:
[----:B---3--:R3:W4:Y:S02]  /*bb60*/  SYNCS.PHASECHK.TRANS64.TRYWAIT P0, [R0+URZ+0x58], R2 ;  /* 0x00005802000075a7 */ /* 0x00872400080011ff */
[----:B----4-:R-:W-:Y:S05]  /*bb70*/  @!P0 NANOSLEEP.SYNCS 0x989680 ;  /* 0x009896800000895d */ /* 0x010fea0003900000 */
[----:B------:R-:W4:Y:S02]  /*bb80*/  @!P0 SYNCS.PHASECHK.TRANS64 P0, [R0+URZ+0x58], R2 ;  /* 0x00005802000085a7 */ /* 0x000f2400080010ff */
[----:B----4-:R-:W-:Y:S05]  /*bb90*/  @!P0 BRA `(.L_x_168) ;  /* 0xfffffffc00f08947 */ /* 0x010fea000383ffff */
[----:B------:R-:W-:Y:S05]  /*bba0*/  BRA `(.L_x_169) ;  /* 0xffffff9000547947 */ /* 0x000fea000383ffff */
.L_x_85:
[----:B---3--:R-:W-:-:S07]  /*bbb0*/  MOV R0, UR21 ;  /* 0x0000001500007c02 */ /* 0x008fce0008000f00 */
.L_x_170:
[----:B---3--:R3:W4:Y:S02]  /*bbc0*/  SYNCS.PHASECHK.TRANS64.TRYWAIT P0, [R0+URZ+0x60], R2 ;  /* 0x00006002000075a7 */ /* 0x00872400080011ff */
[----:B----4-:R-:W-:Y:S05]  /*bbd0*/  @!P0 NANOSLEEP.SYNCS 0x989680 ;  /* 0x009896800000895d */ /* 0x010fea0003900000 */
[----:B------:R-:W4:Y:S02]  /*bbe0*/  @!P0 SYNCS.PHASECHK.TRANS64 P0, [R0+URZ+0x60], R2 ;  /* 0x00006002000085a7 */ /* 0x000f2400080010ff */
[----:B----4-:R-:W-:Y:S05]  /*bbf0*/  @!P0 BRA `(.L_x_170) ;  /* 0xfffffffc00f08947 */ /* 0x010fea000383ffff */
[----:B------:R-:W-:Y:S05]  /*bc00*/  BRA `(.L_x_171) ;  /* 0xffffff9000447947 */ /* 0x000fea000383ffff */
.L_x_87:
[----:B-1----:R1:W2:Y:S02]  /*bc10*/  SYNCS.PHASECHK.TRANS64.TRYWAIT P0, [R3+URZ+0x80], R0 ;  /* 0x00008000030075a7 */ /* 0x0022a400080011ff */
[----:B--2---:R-:W-:Y:S05]  /*bc20*/  @!P0 NANOSLEEP.SYNCS 0x989680 ;  /* 0x009896800000895d */ /* 0x004fea0003900000 */
[----:B------:R-:W2:Y:S02]  /*bc30*/  @!P0 SYNCS.PHASECHK.TRANS64 P0, [R3+URZ+0x80], R0 ;  /* 0x00008000030085a7 */ /* 0x000ea400080010ff */
[----:B--2---:R-:W-:Y:S05]  /*bc40*/  @!P0 BRA `(.L_x_87) ;  /* 0xfffffffc00f08947 */ /* 0x004fea000383ffff */
[----:B------:R-:W-:Y:S05]  /*bc50*/  BRA `(.L_x_172) ;  /* 0xffffff94000c7947 */ /* 0x000fea000383ffff */
.L_x_98:
[----:B-1----:R-:W-:Y:S04]  /*bc60*/  MOV R3, UR44 ;  /* 0x0000002c00037c02 */ /* 0x002fe80008000f00 */
[----:B------:R1:W2:Y:S03]  /*bc70*/  SYNCS.PHASECHK.TRANS64.TRYWAIT P1, [R3+URZ+0x30], R4 ;  /* 0x00003004030075a7 */ /* 0x0002a600080211ff */
[----:B--2---:R-:W-:Y:S05]  /*bc80*/  @!P1 NANOSLEEP.SYNCS 0x989680 ;  /* 0x009896800000995d */ /* 0x004fea0003900000 */
[----:B------:R-:W2:Y:S02]  /*bc90*/  @!P1 SYNCS.PHASECHK.TRANS64 P1, [R3+URZ+0x30], R4 ;  /* 0x00003004030095a7 */ /* 0x000ea400080210ff */
[----:B--2---:R-:W-:Y:S05]  /*bca0*/  @!P1 BRA `(.L_x_98) ;  /* 0xfffffffc00ec9947 */ /* 0x004fea000383ffff */
[----:B------:R-:W-:Y:S05]  /*bcb0*/  BRA `(.L_x_97) ;  /* 0xffffffa000b87947 */ /* 0x000fea000383ffff */
.L_x_100:
[----:B--2---:R2:W4:Y:S02]  /*bcc0*/  SYNCS.PHASECHK.TRANS64.TRYWAIT P0, [R74+URZ+0xa0], R0 ;  /* 0x0000a0004a0075a7 */ /* 0x00452400080011ff */
[----:B----4-:R-:W-:Y:S05]  /*bcd0*/  @!P0 NANOSLEEP.SYNCS 0x989680 ;  /* 0x009896800000895d */ /* 0x010fea0003900000 */
[----:B------:R-:W4:Y:S02]  /*bce0*/  @!P0 SYNCS.PHASECHK.TRANS64 P0, [R74+URZ+0xa0], R0 ;  /* 0x0000a0004a0085a7 */ /* 0x000f2400080010ff */
[----:B----4-:R-:W-:Y:S05]  /*bcf0*/  @!P0 BRA `(.L_x_100) ;  /* 0xfffffffc00f08947 */ /* 0x010fea000383ffff */
[----:B------:R-:W-:Y:S05]  /*bd00*/  BRA `(.L_x_99) ;  /* 0xffffffa400187947 */ /* 0x000fea000383ffff */
.L_x_109:
[----:B-1----:R1:W2:Y:S02]  /*bd10*/  SYNCS.PHASECHK.TRANS64.TRYWAIT P0, [R2+URZ+0x30], R0 ;  /* 0x00003000020075a7 */ /* 0x0022a400080011ff */
[----:B--2---:R-:W-:Y:S05]  /*bd20*/  @!P0 NANOSLEEP.SYNCS 0x989680 ;  /* 0x009896800000895d */ /* 0x004fea0003900000 */
[----:B------:R-:W2:Y:S02]  /*bd30*/  @!P0 SYNCS.PHASECHK.TRANS64 P0, [R2+URZ+0x30], R0 ;  /* 0x00003000020085a7 */ /* 0x000ea400080010ff */
[----:B--2---:R-:W-:Y:S05]  /*bd40*/  @!P0 BRA `(.L_x_109) ;  /* 0xfffffffc00f08947 */ /* 0x004fea000383ffff */
[----:B------:R-:W-:Y:S05]  /*bd50*/  BRA `(.L_x_108) ;  /* 0xffffffb400e07947 */ /* 0x000fea000383ffff */
.L_x_117:
[----:B-1----:R1:W2:Y:S02]  /*bd60*/  SYNCS.PHASECHK.TRANS64.TRYWAIT P0, [R6+URZ+0x30], R5 ;  /* 0x00003005060075a7 */ /* 0x0022a400080011ff */
[----:B--2---:R-:W-:Y:S05]  /*bd70*/  @!P0 NANOSLEEP.SYNCS 0x989680 ;  /* 0x009896800000895d */ /* 0x004fea0003900000 */
[----:B------:R-:W2:Y:S02]  /*bd80*/  @!P0 SYNCS.PHASECHK.TRANS64 P0, [R6+URZ+0x30], R5 ;  /* 0x00003005060085a7 */ /* 0x000ea400080010ff */
[----:B--2---:R-:W-:Y:S05]  /*bd90*/  @!P0 BRA `(.L_x_117) ;  /* 0xfffffffc00f08947 */ /* 0x004fea000383ffff */
[----:B------:R-:W-:Y:S05]  /*bda0*/  BRA `(.L_x_116) ;  /* 0xffffffc800d87947 */ /* 0x000fea000383ffff */
.L_x_125:
[----:B-1----:R1:W2:Y:S02]  /*bdb0*/  SYNCS.PHASECHK.TRANS64.TRYWAIT P0, [R3+URZ+0x30], R0 ;  /* 0x00003000030075a7 */ /* 0x0022a400080011ff */
[----:B--2---:R-:W-:Y:S05]  /*bdc0*/  @!P0 NANOSLEEP.SYNCS 0x989680 ;  /* 0x009896800000895d */ /* 0x004fea0003900000 */
[----:B------:R-:W2:Y:S02]  /*bdd0*/  @!P0 SYNCS.PHASECHK.TRANS64 P0, [R3+URZ+0x30], R0 ;  /* 0x00003000030085a7 */ /* 0x000ea400080010ff */
[----:B--2---:R-:W-:Y:S05]  /*bde0*/  @!P0 BRA `(.L_x_125) ;  /* 0xfffffffc00f08947 */ /* 0x004fea000383ffff */
[----:B------:R-:W-:Y:S05]  /*bdf0*/  BRA `(.L_x_124) ;  /* 0xffffffdc00cc7947 */ /* 0x000fea000383ffff */
        .weak           $__internal_0_$__cuda_sm10x_tcgen05_guardrail_trap_col_being_dealloced_not_returned_by_alloc
        .type           $__internal_0_$__cuda_sm10x_tcgen05_guardrail_trap_col_being_dealloced_not_returned_by_alloc,@function
        .size           $__internal_0_$__cuda_sm10x_tcgen05_guardrail_trap_col_being_dealloced_not_returned_by_alloc,($__internal_1_$__cuda_sm10x_tcgen05_guardrail_trap_phase_invalid_during_alloc - $__internal_0_$__cuda_sm10x_tcgen05_guardrail_trap_col_being_dealloced_not_returned_by_alloc)
$__internal_0_$__cuda_sm10x_tcgen05_guardrail_trap_col_being_dealloced_not_returned_by_alloc:
[----:B------:R-:W-:Y:S05]  /*be00*/  BPT.TRAP 0x1 ;  /* 0x000000040000795c */ /* 0x000fea0000300000 */
[----:B------:R-:W-:-:S04]  /*be10*/  HFMA2 R3, -RZ, RZ, 0, 0 ;  /* 0x00000000ff037431 */ /* 0x000fc800000001ff */
[----:B------:R-:W-:Y:S05]  /*be20*/  RET.REL.NODEC R2 `(_ZN7cutlass13device_kernelINS_4gemm6kernel13GemmUniversalIN4cute5tupleIJiiiiEEENS1_10collective13CollectiveMmaINS1_35MainloopSm100TmaUmmaWarpSpecializedILi3ELi2ELi2ENS5_IJNS4_1CILi1EEENSA_ILi2EEESB_EEEEENS5_IJNSA_ILi128EEENSA_ILi256EEENSA_ILi64EEEEEENS_6half_tENS5_IJlSB_lEEESJ_SK_NS4_8TiledMMAINS4_8MMA_AtomIJNS4_20SM100_MMA_F16BF16_SSISJ_SJ_fLi128ELi256ELNS4_4UMMA5MajorE0ELSP_0ELNSO_7ScaleInE0ELSQ_0EEEEEENS4_6LayoutINS5_IJSB_SB_SB_EEENS5_IJNSA_ILi0EEESV_SV_EEEEENS5_IJNS4_10UnderscoreESY_SY_EEEEENS4_23SM90_TMA_LOAD_MULTICASTENS4_14ComposedLayoutINS4_7SwizzleILi3ELi4ELi3EEENS4_18smem_ptr_flag_bitsILi16EEENST_INS5_IJNSA_ILi8EEESH_EEENS5_IJSH_SB_EEEEEEEvNS4_8identityENS4_13SM90_TMA_LOADES1B_vS1C_EENS_8epilogue10collective18CollectiveEpilogueINS1F_23Sm100TmaWarpSpecializedILi4ELi2ELi64ELb1ELb0EEEJSI_NS5_IJNST_ISF_SB_EENST_ISH_SB_EEEEESJ_SK_SJ_SK_NS1F_6fusion15FusionCallbacksIS1J_NS1N_17LinearCombinationISJ_fSJ_fLNS_15FloatRoundStyleE2EEESI_S1M_JEEENS4_5SM1004TMEM4LOAD26SM100_TMEM_LOAD_32dp32b64xES1D_S1B_NS4_39AutoVectorizingCopyWithAssumedAlignmentILi128EEENS4_14SM90_TMA_STOREES1B_S1Y_S1Y_EEEvvEEEEvNT_6ParamsE) ;  /* 0xffffff4002747950 */ /* 0x000fea0003c3ffff */
        .weak           $__internal_1_$__cuda_sm10x_tcgen05_guardrail_trap_phase_invalid_during_alloc
        .type           $__internal_1_$__cuda_sm10x_tcgen05_guardrail_trap_phase_invalid_during_alloc,@function
        .size           $__internal_1_$__cuda_sm10x_tcgen05_guardrail_trap_phase_invalid_during_alloc,($__internal_2_$__cuda_sm10x_tcgen05_guardrail_trap_unallocated_columns_being_dealloced - $__internal_1_$__cuda_sm10x_tcgen05_guardrail_trap_phase_invalid_during_alloc)
$__internal_1_$__cuda_sm10x_tcgen05_guardrail_trap_phase_invalid_during_alloc:
[----:B------:R-:W-:Y:S05]  /*be30*/  BPT.TRAP 0x1 ;  /* 0x000000040000795c */ /* 0x000fea0000300000 */
[----:B------:R-:W-:-:S04]  /*be40*/  MOV R5, 0x0 ;  /* 0x0000000000057802 */ /* 0x000fc80000000f00 */
[----:B------:R-:W-:Y:S05]  /*be50*/  RET.REL.NODEC R4 `(_ZN7cutlass13device_kernelINS_4gemm6kernel13GemmUniversalIN4cute5tupleIJiiiiEEENS1_10collective13CollectiveMmaINS1_35MainloopSm100TmaUmmaWarpSpecializedILi3ELi2ELi2ENS5_IJNS4_1CILi1EEENSA_ILi2EEESB_EEEEENS5_IJNSA_ILi128EEENSA_ILi256EEENSA_ILi64EEEEEENS_6half_tENS5_IJlSB_lEEESJ_SK_NS4_8TiledMMAINS4_8MMA_AtomIJNS4_20SM100_MMA_F16BF16_SSISJ_SJ_fLi128ELi256ELNS4_4UMMA5MajorE0ELSP_0ELNSO_7ScaleInE0ELSQ_0EEEEEENS4_6LayoutINS5_IJSB_SB_SB_EEENS5_IJNSA_ILi0EEESV_SV_EEEEENS5_IJNS4_10UnderscoreESY_SY_EEEEENS4_23SM90_TMA_LOAD_MULTICASTENS4_14ComposedLayoutINS4_7SwizzleILi3ELi4ELi3EEENS4_18smem_ptr_flag_bitsILi16EEENST_INS5_IJNSA_ILi8EEESH_EEENS5_IJSH_SB_EEEEEEEvNS4_8identityENS4_13SM90_TMA_LOADES1B_vS1C_EENS_8epilogue10collective18CollectiveEpilogueINS1F_23Sm100TmaWarpSpecializedILi4ELi2ELi64ELb1ELb0EEEJSI_NS5_IJNST_ISF_SB_EENST_ISH_SB_EEEEESJ_SK_SJ_SK_NS1F_6fusion15FusionCallbacksIS1J_NS1N_17LinearCombinationISJ_fSJ_fLNS_15FloatRoundStyleE2EEESI_S1M_JEEENS4_5SM1004TMEM4LOAD26SM100_TMEM_LOAD_32dp32b64xES1D_S1B_NS4_39AutoVectorizingCopyWithAssumedAlignmentILi128EEENS4_14SM90_TMA_STOREES1B_S1Y_S1Y_EEEvvEEEEvNT_6ParamsE) ;  /* 0xffffff4004687950 */ /* 0x000fea0003c3ffff */
        .weak           $__internal_2_$__cuda_sm10x_tcgen05_guardrail_trap_unallocated_columns_being_dealloced
        .type           $__internal_2_$__cuda_sm10x_tcgen05_guardrail_trap_unallocated_columns_being_dealloced,@function
        .size           $__internal_2_$__cuda_sm10x_tcgen05_guardrail_trap_unallocated_columns_being_dealloced,(.L_x_174 - $__internal_2_$__cuda_sm10x_tcgen05_guardrail_trap_unallocated_columns_being_dealloced)
$__internal_2_$__cuda_sm10x_tcgen05_guardrail_trap_unallocated_columns_being_dealloced:
[----:B------:R-:W-:Y:S05]  /*be60*/  BPT.TRAP 0x1 ;  /* 0x000000040000795c */ /* 0x000fea0000300000 */
[----:B------:R-:W-:-:S04]  /*be70*/  HFMA2 R3, -RZ, RZ, 0, 0 ;  /* 0x00000000ff037431 */ /* 0x000fc800000001ff */
[----:B------:R-:W-:Y:S05]  /*be80*/  RET.REL.NODEC R2 `(_ZN7cutlass13device_kernelINS_4gemm6kernel13GemmUniversalIN4cute5tupleIJiiiiEEENS1_10collective13CollectiveMmaINS1_35MainloopSm100TmaUmmaWarpSpecializedILi3ELi2ELi2ENS5_IJNS4_1CILi1EEENSA_ILi2EEESB_EEEEENS5_IJNSA_ILi128EEENSA_ILi256EEENSA_ILi64EEEEEENS_6half_tENS5_IJlSB_lEEESJ_SK_NS4_8TiledMMAINS4_8MMA_AtomIJNS4_20SM100_MMA_F16BF16_SSISJ_SJ_fLi128ELi256ELNS4_4UMMA5MajorE0ELSP_0ELNSO_7ScaleInE0ELSQ_0EEEEEENS4_6LayoutINS5_IJSB_SB_SB_EEENS5_IJNSA_ILi0EEESV_SV_EEEEENS5_IJNS4_10UnderscoreESY_SY_EEEEENS4_23SM90_TMA_LOAD_MULTICASTENS4_14ComposedLayoutINS4_7SwizzleILi3ELi4ELi3EEENS4_18smem_ptr_flag_bitsILi16EEENST_INS5_IJNSA_ILi8EEESH_EEENS5_IJSH_SB_EEEEEEEvNS4_8identityENS4_13SM90_TMA_LOADES1B_vS1C_EENS_8epilogue10collective18CollectiveEpilogueINS1F_23Sm100TmaWarpSpecializedILi4ELi2ELi64ELb1ELb0EEEJSI_NS5_IJNST_ISF_SB_EENST_ISH_SB_EEEEESJ_SK_SJ_SK_NS1F_6fusion15FusionCallbacksIS1J_NS1N_17LinearCombinationISJ_fSJ_fLNS_15FloatRoundStyleE2EEESI_S1M_JEEENS4_5SM1004TMEM4LOAD26SM100_TMEM_LOAD_32dp32b64xES1D_S1B_NS4_39AutoVectorizingCopyWithAssumedAlignmentILi128EEENS4_14SM90_TMA_STOREES1B_S1Y_S1Y_EEEvvEEEEvNT_6ParamsE) ;  /* 0xffffff40025c7950 */ /* 0x000fea0003c3ffff */
.L_x_173:
[----:B------:R-:W-:-:S00]  /*be90*/  BRA `(.L_x_173) ;  /* 0xfffffffc00fc7947 */ /* 0x000fc0000383ffff */
[----:B------:R-:W-:-:S00]  /*bea0*/  NOP ;  /* 0x0000000000007918 */ /* 0x000fc00000000000 */
        /* <DEDUP_REMOVED lines=13> */
.L_x_174:


//--------------------- .nv.global.init           --------------------------
	.section	.nv.global.init,"aw",@progbits
.nv.global.init:
	.type		$str$27,@object
	.size		$str$27,($str$28 - $str$27)
$str$27:
        /*0000*/ 	.byte	0x28, 0x61, 0x64, 0x64, 0x72, 0x65, 0x73, 0x73, 0x20, 0x26, 0x20, 0x6d, 0x61, 0x73, 0x6b, 0x29
        /*0010*/ 	.byte	0x20, 0x3d, 0x3d, 0x20, 0x30, 0x00
	.type		$str$28,@object
	.size		$str$28,($str$26 - $str$28)
$str$28:
        /*0016*/ 	.byte	0x2f, 0x74, 0x6d, 0x70, 0x2f, 0x63, 0x75, 0x74, 0x6c, 0x61, 0x73, 0x73, 0x5f, 0x73, 0x77, 0x65
        /*0026*/ 	.byte	0x65, 0x70, 0x5f, 0x73, 0x72, 0x63, 0x2f, 0x69, 0x6e, 0x63, 0x6c, 0x75, 0x64, 0x65, 0x2f, 0x63
        /*0036*/ 	.byte	0x75, 0x74, 0x65, 0x2f, 0x70, 0x6f, 0x69, 0x6e, 0x74, 0x65, 0x72, 0x5f, 0x66, 0x6c, 0x61, 0x67
        /*0046*/ 	.byte	0x67, 0x65, 0x64, 0x2e, 0x68, 0x70, 0x70, 0x00
	.type		$str$26,@object
	.size		$str$26,($str$25 - $str$26)
$str$26:
        /*004e*/ 	.byte	0x2f, 0x74, 0x6d, 0x70, 0x2f, 0x63, 0x75, 0x74, 0x6c, 0x61, 0x73, 0x73, 0x5f, 0x73, 0x77, 0x65
        /*005e*/ 	.byte	0x65, 0x70, 0x5f, 0x73, 0x72, 0x63, 0x2f, 0x69, 0x6e, 0x63, 0x6c, 0x75, 0x64, 0x65, 0x2f, 0x63
        /*006e*/ 	.byte	0x75, 0x74, 0x65, 0x2f, 0x61, 0x74, 0x6f, 0x6d, 0x2f, 0x63, 0x6f, 0x70, 0x79, 0x5f, 0x74, 0x72
        /*007e*/ 	.byte	0x61, 0x69, 0x74, 0x73, 0x5f, 0x73, 0x6d, 0x31, 0x30, 0x30, 0x2e, 0x68, 0x70, 0x70, 0x00
	.type		$str$25,@object
	.size		$str$25,(__unnamed_1 - $str$25)
$str$25:
        /*008d*/ 	.byte	0x28, 0x28, 0x75, 0x69, 0x6e, 0x74, 0x33, 0x32, 0x5f, 0x74, 0x28, 0x74, 0x68, 0x72, 0x65, 0x61
        /*009d*/ 	.byte	0x64, 0x49, 0x64, 0x78, 0x2e, 0x78, 0x29, 0x20, 0x2f, 0x20, 0x33, 0x32, 0x29, 0x20, 0x25, 0x20
        /*00ad*/ 	.byte	0x34, 0x29, 0x20, 0x3d, 0x3d, 0x20, 0x28, 0x28, 0x28, 0x74, 0x6d, 0x65, 0x6d, 0x5f, 0x61, 0x64
        /*00bd*/ 	.byte	0x64, 0x72, 0x20, 0x3e, 0x3e, 0x20, 0x31, 0x36, 0x29, 0x20, 0x2f, 0x20, 0x33, 0x32, 0x29, 0x20
        /*00cd*/ 	.byte	0x25, 0x20, 0x34, 0x29, 0x00
	.type		__unnamed_1,@object
	.size		__unnamed_1,(__unnamed_2 - __unnamed_1)
__unnamed_1:
        /*00d2*/ 	.byte	0x61, 0x75, 0x74, 0x6f, 0x20, 0x63, 0x75, 0x74, 0x65, 0x3a, 0x3a, 0x61, 0x73, 0x5f, 0x70, 0x6f
        /* <DEDUP_REMOVED lines=24> */
        /*0262*/ 	.byte	0x3e, 0x3e, 0x3e, 0x3e, 0x5d, 0x00
	.type		__unnamed_2,@object
	.size		__unnamed_2,(.L_2 - __unnamed_2)
__unnamed_2:
        /* <DEDUP_REMOVED lines=43> */
        /*0518*/ 	.byte	0x74, 0x65, 0x3a, 0x3a, 0x43, 0x3c, 0x30, 0x3e, 0x3e, 0x3e, 0x3e, 0x5d, 0x00
.L_2:


//--------------------- .nv.shared._ZN7cutlass13device_kernelINS_4gemm6kernel13GemmUniversalIN4cute5tupleIJiiiiEEENS1_10collective13CollectiveMmaINS1_35MainloopSm100TmaUmmaWarpSpecializedILi3ELi2ELi2ENS5_IJNS4_1CILi1EEENSA_ILi2EEESB_EEEEENS5_IJNSA_ILi128EEENSA_ILi256EEENSA_ILi64EEEEEENS_6half_tENS5_IJlSB_lEEESJ_SK_NS4_8TiledMMAINS4_8MMA_AtomIJNS4_20SM100_MMA_F16BF16_SSISJ_SJ_fLi128ELi256ELNS4_4UMMA5MajorE0ELSP_0ELNSO_7ScaleInE0ELSQ_0EEEEEENS4_6LayoutINS5_IJSB_SB_SB_EEENS5_IJNSA_ILi0EEESV_SV_EEEEENS5_IJNS4_10UnderscoreESY_SY_EEEEENS4_23SM90_TMA_LOAD_MULTICASTENS4_14ComposedLayoutINS4_7SwizzleILi3ELi4ELi3EEENS4_18smem_ptr_flag_bitsILi16EEENST_INS5_IJNSA_ILi8EEESH_EEENS5_IJSH_SB_EEEEEEEvNS4_8identityENS4_13SM90_TMA_LOADES1B_vS1C_EENS_8epilogue10collective18CollectiveEpilogueINS1F_23Sm100TmaWarpSpecializedILi4ELi2ELi64ELb1ELb0EEEJSI_NS5_IJNST_ISF_SB_EENST_ISH_SB_EEEEESJ_SK_SJ_SK_NS1F_6fusion15FusionCallbacksIS1J_NS1N_17LinearCombinationISJ_fSJ_fLNS_15FloatRoundStyleE2EEESI_S1M_JEEENS4_5SM1004TMEM4LOAD26SM100_TMEM_LOAD_32dp32b64xES1D_S1B_NS4_39AutoVectorizingCopyWithAssumedAlignmentILi128EEENS4_14SM90_TMA_STOREES1B_S1Y_S1Y_EEEvvEEEEvNT_6ParamsE --------------------------
	.section	.nv.shared._ZN7cutlass13device_kernelINS_4gemm6kernel13GemmUniversalIN4cute5tupleIJiiiiEEENS1_10collective13CollectiveMmaINS1_35MainloopSm100TmaUmmaWarpSpecializedILi3ELi2ELi2ENS5_IJNS4_1CILi1EEENSA_ILi2EEESB_EEEEENS5_IJNSA_ILi128EEENSA_ILi256EEENSA_ILi64EEEEEENS_6half_tENS5_IJlSB_lEEESJ_SK_NS4_8TiledMMAINS4_8MMA_AtomIJNS4_20SM100_MMA_F16BF16_SSISJ_SJ_fLi128ELi256ELNS4_4UMMA5MajorE0ELSP_0ELNSO_7ScaleInE0ELSQ_0EEEEEENS4_6LayoutINS5_IJSB_SB_SB_EEENS5_IJNSA_ILi0EEESV_SV_EEEEENS5_IJNS4_10UnderscoreESY_SY_EEEEENS4_23SM90_TMA_LOAD_MULTICASTENS4_14ComposedLayoutINS4_7SwizzleILi3ELi4ELi3EEENS4_18smem_ptr_flag_bitsILi16EEENST_INS5_IJNSA_ILi8EEESH_EEENS5_IJSH_SB_EEEEEEEvNS4_8identityENS4_13SM90_TMA_LOADES1B_vS1C_EENS_8epilogue10collective18CollectiveEpilogueINS1F_23Sm100TmaWarpSpecializedILi4ELi2ELi64ELb1ELb0EEEJSI_NS5_IJNST_ISF_SB_EENST_ISH_SB_EEEEESJ_SK_SJ_SK_NS1F_6fusion15FusionCallbacksIS1J_NS1N_17LinearCombinationISJ_fSJ_fLNS_15FloatRoundStyleE2EEESI_S1M_JEEENS4_5SM1004TMEM4LOAD26SM100_TMEM_LOAD_32dp32b64xES1D_S1B_NS4_39AutoVectorizingCopyWithAssumedAlignmentILi128EEENS4_14SM90_TMA_STOREES1B_S1Y_S1Y_EEEvvEEEEvNT_6ParamsE,"aw",@nobits
	.sectionflags	@""
	.align	16
	.zero		1024


//--------------------- .nv.shared.reserved.0     --------------------------
	.section	.nv.shared.reserved.0,"aw",@nobits
	.weak		__nv_reservedSMEM_offset_0_alias
	.size		__nv_reservedSMEM_offset_0_alias, 0, 64
	.other		__nv_reservedSMEM_offset_0_alias,@"STO_CUDA_RESERVED_SHARED STV_DEFAULT"
__nv_reservedSMEM_offset_0_alias:
	.zero		0
.nv.shared.reserved.0:
	.zero		64
	.weak		__nv_reservedSMEM_tcgen05_partition
	.type		__nv_reservedSMEM_tcgen05_partition,@object
	.size		__nv_reservedSMEM_tcgen05_partition,(.L_0 - __nv_reservedSMEM_tcgen05_partition)
__nv_reservedSMEM_tcgen05_partition:
	.zero		32
.L_0:


//--------------------- .nv.global                --------------------------
	.section	.nv.global,"aw",@nobits
.nv.global:
	.type		_ZN39_INTERNAL_83edc55e_4_k_cu_0eadc4b3_62244cute1_E,@object
	.size		_ZN39_INTERNAL_83edc55e_4_k_cu_0eadc4b3_62244cute1_E,(_ZN39_INTERNAL_83edc55e_4_k_cu_0eadc4b3_62244cuda3std3__45__cpo6cbeginE - _ZN39_INTERNAL_83edc55e_4_k_cu_0eadc4b3_62244cute1_E)
_ZN39_INTERNAL_83edc55e_4_k_cu_0eadc4b3_62244cute1_E:
	.zero		1
	.type		_ZN39_INTERNAL_83edc55e_4_k_cu_0eadc4b3_62244cuda3std3__45__cpo6cbeginE,@object
	.size		_ZN39_INTERNAL_83edc55e_4_k_cu_0eadc4b3_62244cuda3std3__45__cpo6cbeginE,(_ZN39_INTERNAL_83edc55e_4_k_cu_0eadc4b3_62244cuda3std3__48in_placeE - _ZN39_INTERNAL_83edc55e_4_k_cu_0eadc4b3_62244cuda3std3__45__cpo6cbeginE)
_ZN39_INTERNAL_83edc55e_4_k_cu_0eadc4b3_62244cuda3std3__45__cpo6cbeginE:
	.zero		1
	.type		_ZN39_INTERNAL_83edc55e_4_k_cu_0eadc4b3_62244cuda3std3__48in_placeE,@object
	.size		_ZN39_INTERNAL_83edc55e_4_k_cu_0eadc4b3_62244cuda3std3__48in_placeE,(_ZN39_INTERNAL_83edc55e_4_k_cu_0eadc4b3_62244cuda3std6ranges3__45__cpo9iter_moveE - _ZN39_INTERNAL_83edc55e_4_k_cu_0eadc4b3_62244cuda3std3__48in_placeE)
_ZN39_INTERNAL_83edc55e_4_k_cu_0eadc4b3_62244cuda3std3__48in_placeE:
	.zero		1
	.type		_ZN39_INTERNAL_83edc55e_4_k_cu_0eadc4b3_62244cuda3std6ranges3__45__cpo9iter_moveE,@object
	.size		_ZN39_INTERNAL_83edc55e_4_k_cu_0eadc4b3_62244cuda3std6ranges3__45__cpo9iter_moveE,(_ZN39_INTERNAL_83edc55e_4_k_cu_0eadc4b3_62244cuda3std3__45__cpo5beginE - _ZN39_INTERNAL_83edc55e_4_k_cu_0eadc4b3_62244cuda3std6ranges3__45__cpo9iter_moveE)
_ZN39_INTERNAL_83edc55e_4_k_cu_0eadc4b3_62244cuda3std6ranges3__45__cpo9iter_moveE:
	.zero		1
	.type		_ZN39_INTERNAL_83edc55e_4_k_cu_0eadc4b3_62244cuda3std3__45__cpo5beginE,@object
	.size		_ZN39_INTERNAL_83edc55e_4_k_cu_0eadc4b3_62244cuda3std3__45__cpo5beginE,(_ZN39_INTERNAL_83edc55e_4_k_cu_0eadc4b3_62244cuda3std3__441_GLOBAL__N__83edc55e_4_k_cu_0eadc4b3_62246ignoreE - _ZN39_INTERNAL_83edc55e_4_k_cu_0eadc4b3_62244cuda3std3__45__cpo5beginE)
_ZN39_INTERNAL_83edc55e_4_k_cu_0eadc4b3_62244cuda3std3__45__cpo5beginE:
	.zero		1
	.type		_ZN39_INTERNAL_83edc55e_4_k_cu_0eadc4b3_62244cuda3std3__441_GLOBAL__N__83edc55e_4_k_cu_0eadc4b3_62246ignoreE,@object
	.size		_ZN39_INTERNAL_83edc55e_4_k_cu_0eadc4b3_62244cuda3std3__441_GLOBAL__N__83edc55e_4_k_cu_0eadc4b3_62246ignoreE,(_ZN39_INTERNAL_83edc55e_4_k_cu_0eadc4b3_62244cute7productE - _ZN39_INTERNAL_83edc55e_4_k_cu_0eadc4b3_62244cuda3std3__441_GLOBAL__N__83edc55e_4_k_cu_0eadc4b3_62246ignoreE)
_ZN39_INTERNAL_83edc55e_4_k_cu_0eadc4b3_62244cuda3std3__441_GLOBAL__N__83edc55e_4_k_cu_0eadc4b3_62246ignoreE:
	.zero		1
	.type		_ZN39_INTERNAL_83edc55e_4_k_cu_0eadc4b3_62244cute7productE,@object
	.size		_ZN39_INTERNAL_83edc55e_4_k_cu_0eadc4b3_62244cute7productE,(_ZN39_INTERNAL_83edc55e_4_k_cu_0eadc4b3_62244cuda3std3__45__cpo3endE - _ZN39_INTERNAL_83edc55e_4_k_cu_0eadc4b3_62244cute7productE)
_ZN39_INTERNAL_83edc55e_4_k_cu_0eadc4b3_62244cute7productE:
	.zero		1
	.type		_ZN39_INTERNAL_83edc55e_4_k_cu_0eadc4b3_62244cuda3std3__45__cpo3endE,@object
	.size		_ZN39_INTERNAL_83edc55e_4_k_cu_0eadc4b3_62244cuda3std3__45__cpo3endE,(_ZN39_INTERNAL_83edc55e_4_k_cu_0eadc4b3_62244cuda3std3__419piecewise_constructE - _ZN39_INTERNAL_83edc55e_4_k_cu_0eadc4b3_62244cuda3std3__45__cpo3endE)
_ZN39_INTERNAL_83edc55e_4_k_cu_0eadc4b3_62244cuda3std3__45__cpo3endE:
	.zero		1
	.type		_ZN39_INTERNAL_83edc55e_4_k_cu_0eadc4b3_62244cuda3std3__419piecewise_constructE,@object
	.size		_ZN39_INTERNAL_83edc55e_4_k_cu_0eadc4b3_62244cuda3std3__419piecewise_constructE,(_ZN39_INTERNAL_83edc55e_4_k_cu_0eadc4b3_62244cuda3std3__45__cpo4cendE - _ZN39_INTERNAL_83edc55e_4_k_cu_0eadc4b3_62244cuda3std3__419piecewise_constructE)
_ZN39_INTERNAL_83edc55e_4_k_cu_0eadc4b3_62244cuda3std3__419piecewise_constructE:
	.zero		1
	.type		_ZN39_INTERNAL_83edc55e_4_k_cu_0eadc4b3_62244cuda3std3__45__cpo4cendE,@object
	.size		_ZN39_INTERNAL_83edc55e_4_k_cu_0eadc4b3_62244cuda3std3__45__cpo4cendE,(_ZN39_INTERNAL_83edc55e_4_k_cu_0eadc4b3_62244cuda3std6ranges3__45__cpo4swapE - _ZN39_INTERNAL_83edc55e_4_k_cu_0eadc4b3_62244cuda3std3__45__cpo4cendE)
_ZN39_INTERNAL_83edc55e_4_k_cu_0eadc4b3_62244cuda3std3__45__cpo4cendE:
	.zero		1
	.type		_ZN39_INTERNAL_83edc55e_4_k_cu_0eadc4b3_62244cuda3std6ranges3__45__cpo4swapE,@object
	.size		_ZN39_INTERNAL_83edc55e_4_k_cu_0eadc4b3_62244cuda3std6ranges3__45__cpo4swapE,(.L_10 - _ZN39_INTERNAL_83edc55e_4_k_cu_0eadc4b3_62244cuda3std6ranges3__45__cpo4swapE)
_ZN39_INTERNAL_83edc55e_4_k_cu_0eadc4b3_62244cuda3std6ranges3__45__cpo4swapE:
	.zero		1
.L_10:


//--------------------- .nv.constant0._ZN7cutlass13device_kernelINS_4gemm6kernel13GemmUniversalIN4cute5tupleIJiiiiEEENS1_10collective13CollectiveMmaINS1_35MainloopSm100TmaUmmaWarpSpecializedILi3ELi2ELi2ENS5_IJNS4_1CILi1EEENSA_ILi2EEESB_EEEEENS5_IJNSA_ILi128EEENSA_ILi256EEENSA_ILi64EEEEEENS_6half_tENS5_IJlSB_lEEESJ_SK_NS4_8TiledMMAINS4_8MMA_AtomIJNS4_20SM100_MMA_F16BF16_SSISJ_SJ_fLi128ELi256ELNS4_4UMMA5MajorE0ELSP_0ELNSO_7ScaleInE0ELSQ_0EEEEEENS4_6LayoutINS5_IJSB_SB_SB_EEENS5_IJNSA_ILi0EEESV_SV_EEEEENS5_IJNS4_10UnderscoreESY_SY_EEEEENS4_23SM90_TMA_LOAD_MULTICASTENS4_14ComposedLayoutINS4_7SwizzleILi3ELi4ELi3EEENS4_18smem_ptr_flag_bitsILi16EEENST_INS5_IJNSA_ILi8EEESH_EEENS5_IJSH_SB_EEEEEEEvNS4_8identityENS4_13SM90_TMA_LOADES1B_vS1C_EENS_8epilogue10collective18CollectiveEpilogueINS1F_23Sm100TmaWarpSpecializedILi4ELi2ELi64ELb1ELb0EEEJSI_NS5_IJNST_ISF_SB_EENST_ISH_SB_EEEEESJ_SK_SJ_SK_NS1F_6fusion15FusionCallbacksIS1J_NS1N_17LinearCombinationISJ_fSJ_fLNS_15FloatRoundStyleE2EEESI_S1M_JEEENS4_5SM1004TMEM4LOAD26SM100_TMEM_LOAD_32dp32b64xES1D_S1B_NS4_39AutoVectorizingCopyWithAssumedAlignmentILi128EEENS4_14SM90_TMA_STOREES1B_S1Y_S1Y_EEEvvEEEEvNT_6ParamsE --------------------------
	.section	.nv.constant0._ZN7cutlass13device_kernelINS_4gemm6kernel13GemmUniversalIN4cute5tupleIJiiiiEEENS1_10collective13CollectiveMmaINS1_35MainloopSm100TmaUmmaWarpSpecializedILi3ELi2ELi2ENS5_IJNS4_1CILi1EEENSA_ILi2EEESB_EEEEENS5_IJNSA_ILi128EEENSA_ILi256EEENSA_ILi64EEEEEENS_6half_tENS5_IJlSB_lEEESJ_SK_NS4_8TiledMMAINS4_8MMA_AtomIJNS4_20SM100_MMA_F16BF16_SSISJ_SJ_fLi128ELi256ELNS4_4UMMA5MajorE0ELSP_0ELNSO_7ScaleInE0ELSQ_0EEEEEENS4_6LayoutINS5_IJSB_SB_SB_EEENS5_IJNSA_ILi0EEESV_SV_EEEEENS5_IJNS4_10UnderscoreESY_SY_EEEEENS4_23SM90_TMA_LOAD_MULTICASTENS4_14ComposedLayoutINS4_7SwizzleILi3ELi4ELi3EEENS4_18smem_ptr_flag_bitsILi16EEENST_INS5_IJNSA_ILi8EEESH_EEENS5_IJSH_SB_EEEEEEEvNS4_8identityENS4_13SM90_TMA_LOADES1B_vS1C_EENS_8epilogue10collective18CollectiveEpilogueINS1F_23Sm100TmaWarpSpecializedILi4ELi2ELi64ELb1ELb0EEEJSI_NS5_IJNST_ISF_SB_EENST_ISH_SB_EEEEESJ_SK_SJ_SK_NS1F_6fusion15FusionCallbacksIS1J_NS1N_17LinearCombinationISJ_fSJ_fLNS_15FloatRoundStyleE2EEESI_S1M_JEEENS4_5SM1004TMEM4LOAD26SM100_TMEM_LOAD_32dp32b64xES1D_S1B_NS4_39AutoVectorizingCopyWithAssumedAlignmentILi128EEENS4_14SM90_TMA_STOREES1B_S1Y_S1Y_EEEvvEEEEvNT_6ParamsE,"a",@progbits
	.sectionflags	@""
	.align	4
.nv.constant0._ZN7cutlass13device_kernelINS_4gemm6kernel13GemmUniversalIN4cute5tupleIJiiiiEEENS1_10collective13CollectiveMmaINS1_35MainloopSm100TmaUmmaWarpSpecializedILi3ELi2ELi2ENS5_IJNS4_1CILi1EEENSA_ILi2EEESB_EEEEENS5_IJNSA_ILi128EEENSA_ILi256EEENSA_ILi64EEEEEENS_6half_tENS5_IJlSB_lEEESJ_SK_NS4_8TiledMMAINS4_8MMA_AtomIJNS4_20SM100_MMA_F16BF16_SSISJ_SJ_fLi128ELi256ELNS4_4UMMA5MajorE0ELSP_0ELNSO_7ScaleInE0ELSQ_0EEEEEENS4_6LayoutINS5_IJSB_SB_SB_EEENS5_IJNSA_ILi0EEESV_SV_EEEEENS5_IJNS4_10UnderscoreESY_SY_EEEEENS4_23SM90_TMA_LOAD_MULTICASTENS4_14ComposedLayoutINS4_7SwizzleILi3ELi4ELi3EEENS4_18smem_ptr_flag_bitsILi16EEENST_INS5_IJNSA_ILi8EEESH_EEENS5_IJSH_SB_EEEEEEEvNS4_8identityENS4_13SM90_TMA_LOADES1B_vS1C_EENS_8epilogue10collective18CollectiveEpilogueINS1F_23Sm100TmaWarpSpecializedILi4ELi2ELi64ELb1ELb0EEEJSI_NS5_IJNST_ISF_SB_EENST_ISH_SB_EEEEESJ_SK_SJ_SK_NS1F_6fusion15FusionCallbacksIS1J_NS1N_17LinearCombinationISJ_fSJ_fLNS_15FloatRoundStyleE2EEESI_S1M_JEEENS4_5SM1004TMEM4LOAD26SM100_TMEM_LOAD_32dp32b64xES1D_S1B_NS4_39AutoVectorizingCopyWithAssumedAlignmentILi128EEENS4_14SM90_TMA_STOREES1B_S1Y_S1Y_EEEvvEEEEvNT_6ParamsE:
	.zero		2944


//--------------------- SYMBOLS --------------------------

	.type		.nv.reservedSmem.offset0,@object
	.size		.nv.reservedSmem.offset0,0x4
	.type		.nv.reservedSmem.cap,@object
	.size		.nv.reservedSmem.cap,0x4
	.type		__assertfail,@function
